//
// Generated by NVIDIA NVVM Compiler
//
// Compiler Build ID: CL-36424714
// Cuda compilation tools, release 13.0, V13.0.88
// Based on NVVM 20.0.0
//

.version 9.0
.target sm_100
.address_size 64

	// .globl	_Z26propagationColouringNewestPiS_S_iiS_S_
.extern .func  (.param .b32 func_retval0) vprintf
(
	.param .b64 vprintf_param_0,
	.param .b64 vprintf_param_1
)
;
.global .align 4 .b8 precalc_xorwow_matrix[102400];
.global .align 4 .b8 precalc_xorwow_offset_matrix[102400];
.global .align 4 .b8 mrg32k3aM1[2304];
.global .align 4 .b8 mrg32k3aM2[2304];
.global .align 4 .b8 mrg32k3aM1SubSeq[2016];
.global .align 4 .b8 mrg32k3aM2SubSeq[2016];
.global .align 4 .b8 mrg32k3aM1Seq[2304];
.global .align 4 .b8 mrg32k3aM2Seq[2304];
.const .align 8 .b8 __cr_lgamma_table[72];
.global .align 4 .u32 d_count;
.global .align 4 .u32 d_countNew;
// _ZZ20incrementalColouringPiS_iiS_iiiE7colours has been demoted
// _ZZ20incrementalColouringPiS_iiS_iiiE13coloursSecond has been demoted
.global .align 1 .b8 _ZN33_INTERNAL_03a2491b_4_k_cu_d_count4cuda3std3__45__cpo5beginE[1];
.global .align 1 .b8 _ZN33_INTERNAL_03a2491b_4_k_cu_d_count4cuda3std3__45__cpo3endE[1];
.global .align 1 .b8 _ZN33_INTERNAL_03a2491b_4_k_cu_d_count4cuda3std3__45__cpo6cbeginE[1];
.global .align 1 .b8 _ZN33_INTERNAL_03a2491b_4_k_cu_d_count4cuda3std3__45__cpo4cendE[1];
.global .align 1 .b8 _ZN33_INTERNAL_03a2491b_4_k_cu_d_count4cuda3std3__45__cpo6rbeginE[1];
.global .align 1 .b8 _ZN33_INTERNAL_03a2491b_4_k_cu_d_count4cuda3std3__45__cpo4rendE[1];
.global .align 1 .b8 _ZN33_INTERNAL_03a2491b_4_k_cu_d_count4cuda3std3__45__cpo7crbeginE[1];
.global .align 1 .b8 _ZN33_INTERNAL_03a2491b_4_k_cu_d_count4cuda3std3__45__cpo5crendE[1];
.global .align 1 .b8 _ZN33_INTERNAL_03a2491b_4_k_cu_d_count4cuda3std3__435_GLOBAL__N__03a2491b_4_k_cu_d_count6ignoreE[1];
.global .align 1 .b8 _ZN33_INTERNAL_03a2491b_4_k_cu_d_count4cuda3std3__419piecewise_constructE[1];
.global .align 1 .b8 _ZN33_INTERNAL_03a2491b_4_k_cu_d_count4cuda3std3__48in_placeE[1];
.global .align 1 .b8 _ZN33_INTERNAL_03a2491b_4_k_cu_d_count4cuda3std3__420unreachable_sentinelE[1];
.global .align 1 .b8 _ZN33_INTERNAL_03a2491b_4_k_cu_d_count4cuda3std3__47nulloptE[1];
.global .align 1 .b8 _ZN33_INTERNAL_03a2491b_4_k_cu_d_count4cuda3std3__48unexpectE[1];
.global .align 1 .b8 _ZN33_INTERNAL_03a2491b_4_k_cu_d_count4cuda3std6ranges3__45__cpo4swapE[1];
.global .align 1 .b8 _ZN33_INTERNAL_03a2491b_4_k_cu_d_count4cuda3std6ranges3__45__cpo9iter_moveE[1];
.global .align 1 .b8 _ZN33_INTERNAL_03a2491b_4_k_cu_d_count4cuda3std6ranges3__45__cpo5beginE[1];
.global .align 1 .b8 _ZN33_INTERNAL_03a2491b_4_k_cu_d_count4cuda3std6ranges3__45__cpo3endE[1];
.global .align 1 .b8 _ZN33_INTERNAL_03a2491b_4_k_cu_d_count4cuda3std6ranges3__45__cpo6cbeginE[1];
.global .align 1 .b8 _ZN33_INTERNAL_03a2491b_4_k_cu_d_count4cuda3std6ranges3__45__cpo4cendE[1];
.global .align 1 .b8 _ZN33_INTERNAL_03a2491b_4_k_cu_d_count4cuda3std6ranges3__45__cpo7advanceE[1];
.global .align 1 .b8 _ZN33_INTERNAL_03a2491b_4_k_cu_d_count4cuda3std6ranges3__45__cpo9iter_swapE[1];
.global .align 1 .b8 _ZN33_INTERNAL_03a2491b_4_k_cu_d_count4cuda3std6ranges3__45__cpo4nextE[1];
.global .align 1 .b8 _ZN33_INTERNAL_03a2491b_4_k_cu_d_count4cuda3std6ranges3__45__cpo4prevE[1];
.global .align 1 .b8 _ZN33_INTERNAL_03a2491b_4_k_cu_d_count4cuda3std6ranges3__45__cpo4dataE[1];
.global .align 1 .b8 _ZN33_INTERNAL_03a2491b_4_k_cu_d_count4cuda3std6ranges3__45__cpo5cdataE[1];
.global .align 1 .b8 _ZN33_INTERNAL_03a2491b_4_k_cu_d_count4cuda3std6ranges3__45__cpo4sizeE[1];
.global .align 1 .b8 _ZN33_INTERNAL_03a2491b_4_k_cu_d_count4cuda3std6ranges3__45__cpo5ssizeE[1];
.global .align 1 .b8 _ZN33_INTERNAL_03a2491b_4_k_cu_d_count4cuda3std6ranges3__45__cpo8distanceE[1];
.global .align 1 .b8 _ZN33_INTERNAL_03a2491b_4_k_cu_d_count6thrust24THRUST_300001_SM_1000_NS8cuda_cub3parE[1];
.global .align 1 .b8 _ZN33_INTERNAL_03a2491b_4_k_cu_d_count6thrust24THRUST_300001_SM_1000_NS8cuda_cub10par_nosyncE[1];
.global .align 1 .b8 _ZN33_INTERNAL_03a2491b_4_k_cu_d_count6thrust24THRUST_300001_SM_1000_NS6system6detail10sequential3seqE[1];
.global .align 1 .b8 _ZN33_INTERNAL_03a2491b_4_k_cu_d_count6thrust24THRUST_300001_SM_1000_NS6system3cpp3parE[1];
.global .align 1 .b8 _ZN33_INTERNAL_03a2491b_4_k_cu_d_count6thrust24THRUST_300001_SM_1000_NS12placeholders2_1E[1];
.global .align 1 .b8 _ZN33_INTERNAL_03a2491b_4_k_cu_d_count6thrust24THRUST_300001_SM_1000_NS12placeholders2_2E[1];
.global .align 1 .b8 _ZN33_INTERNAL_03a2491b_4_k_cu_d_count6thrust24THRUST_300001_SM_1000_NS12placeholders2_3E[1];
.global .align 1 .b8 _ZN33_INTERNAL_03a2491b_4_k_cu_d_count6thrust24THRUST_300001_SM_1000_NS12placeholders2_4E[1];
.global .align 1 .b8 _ZN33_INTERNAL_03a2491b_4_k_cu_d_count6thrust24THRUST_300001_SM_1000_NS12placeholders2_5E[1];
.global .align 1 .b8 _ZN33_INTERNAL_03a2491b_4_k_cu_d_count6thrust24THRUST_300001_SM_1000_NS12placeholders2_6E[1];
.global .align 1 .b8 _ZN33_INTERNAL_03a2491b_4_k_cu_d_count6thrust24THRUST_300001_SM_1000_NS12placeholders2_7E[1];
.global .align 1 .b8 _ZN33_INTERNAL_03a2491b_4_k_cu_d_count6thrust24THRUST_300001_SM_1000_NS12placeholders2_8E[1];
.global .align 1 .b8 _ZN33_INTERNAL_03a2491b_4_k_cu_d_count6thrust24THRUST_300001_SM_1000_NS12placeholders2_9E[1];
.global .align 1 .b8 _ZN33_INTERNAL_03a2491b_4_k_cu_d_count6thrust24THRUST_300001_SM_1000_NS12placeholders3_10E[1];
.global .align 1 .b8 _ZN33_INTERNAL_03a2491b_4_k_cu_d_count6thrust24THRUST_300001_SM_1000_NS3seqE[1];
.global .align 1 .b8 _ZN33_INTERNAL_03a2491b_4_k_cu_d_count6thrust24THRUST_300001_SM_1000_NS6deviceE[1];
.global .align 1 .b8 $str[52] = {82, 32, 68, 65, 78, 71, 69, 82, 32, 68, 65, 78, 71, 69, 82, 32, 68, 65, 78, 71, 69, 82, 32, 68, 65, 78, 71, 69, 82, 32, 68, 65, 78, 71, 69, 82, 32, 68, 65, 78, 71, 69, 82, 32, 68, 65, 78, 71, 69, 82, 10};
.extern .shared .align 16 .b8 _ZN6thrust24THRUST_300001_SM_1000_NS8cuda_cub4core6detail5shmemE[];

.visible .entry _Z26propagationColouringNewestPiS_S_iiS_S_(
	.param .u64 .ptr .align 1 _Z26propagationColouringNewestPiS_S_iiS_S__param_0,
	.param .u64 .ptr .align 1 _Z26propagationColouringNewestPiS_S_iiS_S__param_1,
	.param .u64 .ptr .align 1 _Z26propagationColouringNewestPiS_S_iiS_S__param_2,
	.param .u32 _Z26propagationColouringNewestPiS_S_iiS_S__param_3,
	.param .u32 _Z26propagationColouringNewestPiS_S_iiS_S__param_4,
	.param .u64 .ptr .align 1 _Z26propagationColouringNewestPiS_S_iiS_S__param_5,
	.param .u64 .ptr .align 1 _Z26propagationColouringNewestPiS_S_iiS_S__param_6
)
{
	.local .align 8 .b8 	__local_depot0[600];
	.reg .b64 	%SP;
	.reg .b64 	%SPL;
	.reg .pred 	%p<39>;
	.reg .b16 	%rs<10>;
	.reg .b32 	%r<84>;
	.reg .b64 	%rd<68>;

	mov.u64 	%SPL, __local_depot0;
	ld.param.u64 	%rd16, [_Z26propagationColouringNewestPiS_S_iiS_S__param_0];
	ld.param.u64 	%rd17, [_Z26propagationColouringNewestPiS_S_iiS_S__param_1];
	ld.param.u64 	%rd18, [_Z26propagationColouringNewestPiS_S_iiS_S__param_2];
	ld.param.u32 	%r52, [_Z26propagationColouringNewestPiS_S_iiS_S__param_3];
	ld.param.u64 	%rd19, [_Z26propagationColouringNewestPiS_S_iiS_S__param_5];
	ld.param.u64 	%rd20, [_Z26propagationColouringNewestPiS_S_iiS_S__param_6];
	cvta.to.global.u64 	%rd1, %rd17;
	cvta.to.global.u64 	%rd2, %rd19;
	cvta.to.global.u64 	%rd3, %rd18;
	cvta.to.global.u64 	%rd4, %rd20;
	add.u64 	%rd5, %SPL, 0;
	mov.u32 	%r53, %ntid.x;
	mov.u32 	%r54, %ctaid.x;
	mov.u32 	%r55, %tid.x;
	mad.lo.s32 	%r1, %r53, %r54, %r55;
	setp.ge.s32 	%p1, %r1, %r52;
	@%p1 bra 	$L__BB0_52;
	mul.wide.s32 	%rd22, %r1, 4;
	add.s64 	%rd6, %rd4, %rd22;
	ld.global.u32 	%r56, [%rd6];
	setp.ne.s32 	%p2, %r56, 0;
	@%p2 bra 	$L__BB0_52;
	add.s64 	%rd24, %rd3, %rd22;
	ld.global.u32 	%r2, [%rd24];
	cvta.to.global.u64 	%rd25, %rd16;
	add.s64 	%rd26, %rd25, %rd22;
	ld.global.u32 	%r3, [%rd26];
	ld.global.u32 	%r4, [%rd26+4];
	setp.ge.s32 	%p3, %r3, %r4;
	@%p3 bra 	$L__BB0_8;
	mov.u32 	%r71, %r3;
$L__BB0_4:
	mul.wide.s32 	%rd27, %r71, 4;
	add.s64 	%rd28, %rd1, %rd27;
	ld.global.u32 	%r6, [%rd28];
	mul.wide.s32 	%rd29, %r6, 4;
	add.s64 	%rd30, %rd4, %rd29;
	ld.global.u32 	%r57, [%rd30+-4];
	setp.ne.s32 	%p4, %r57, 0;
	@%p4 bra 	$L__BB0_7;
	add.s64 	%rd32, %rd3, %rd29;
	ld.global.u32 	%r7, [%rd32+-4];
	setp.lt.s32 	%p5, %r7, %r2;
	@%p5 bra 	$L__BB0_7;
	setp.ne.s32 	%p6, %r7, %r2;
	add.s32 	%r58, %r6, -1;
	setp.ge.s32 	%p7, %r1, %r58;
	or.pred  	%p8, %p7, %p6;
	@%p8 bra 	$L__BB0_52;
$L__BB0_7:
	add.s32 	%r71, %r71, 1;
	setp.ne.s32 	%p9, %r71, %r4;
	@%p9 bra 	$L__BB0_4;
$L__BB0_8:
	mov.b32 	%r59, 1;
	st.global.u32 	[%rd6], %r59;
	atom.global.add.u32 	%r60, [d_countNew], 1;
	add.s64 	%rd7, %rd2, %rd22;
	ld.global.u32 	%r9, [%rd7];
	add.s32 	%r10, %r9, -1;
	setp.lt.s32 	%p10, %r9, 2;
	@%p10 bra 	$L__BB0_21;
	add.s32 	%r62, %r9, -2;
	and.b32  	%r11, %r10, 15;
	setp.lt.u32 	%p11, %r62, 15;
	mov.b32 	%r72, 0;
	@%p11 bra 	$L__BB0_12;
	and.b32  	%r72, %r10, -16;
	neg.s32 	%r79, %r72;
	add.s64 	%rd67, %rd5, 8;
$L__BB0_11:
	.pragma "nounroll";
	mov.b32 	%r63, 16843009;
	st.local.v2.b32 	[%rd67+-8], {%r63, %r63};
	st.local.v2.b32 	[%rd67], {%r63, %r63};
	add.s32 	%r79, %r79, 16;
	add.s64 	%rd67, %rd67, 16;
	setp.eq.s32 	%p12, %r79, 0;
	@%p12 bra 	$L__BB0_12;
	bra.uni 	$L__BB0_11;
$L__BB0_12:
	setp.eq.s32 	%p13, %r11, 0;
	@%p13 bra 	$L__BB0_21;
	and.b32  	%r15, %r10, 7;
	setp.lt.u32 	%p14, %r11, 8;
	@%p14 bra 	$L__BB0_15;
	cvt.u64.u32 	%rd34, %r72;
	add.s64 	%rd35, %rd5, %rd34;
	mov.b16 	%rs1, 1;
	st.local.u8 	[%rd35], %rs1;
	st.local.u8 	[%rd35+1], %rs1;
	st.local.u8 	[%rd35+2], %rs1;
	st.local.u8 	[%rd35+3], %rs1;
	st.local.u8 	[%rd35+4], %rs1;
	st.local.u8 	[%rd35+5], %rs1;
	st.local.u8 	[%rd35+6], %rs1;
	st.local.u8 	[%rd35+7], %rs1;
	add.s32 	%r72, %r72, 8;
$L__BB0_15:
	setp.eq.s32 	%p15, %r15, 0;
	@%p15 bra 	$L__BB0_21;
	and.b32  	%r18, %r10, 3;
	setp.lt.u32 	%p16, %r15, 4;
	@%p16 bra 	$L__BB0_18;
	cvt.u64.u32 	%rd36, %r72;
	add.s64 	%rd37, %rd5, %rd36;
	mov.b16 	%rs2, 1;
	st.local.u8 	[%rd37], %rs2;
	st.local.u8 	[%rd37+1], %rs2;
	st.local.u8 	[%rd37+2], %rs2;
	st.local.u8 	[%rd37+3], %rs2;
	add.s32 	%r72, %r72, 4;
$L__BB0_18:
	setp.eq.s32 	%p17, %r18, 0;
	@%p17 bra 	$L__BB0_21;
	cvt.u64.u32 	%rd38, %r72;
	add.s64 	%rd66, %rd5, %rd38;
	neg.s32 	%r75, %r18;
$L__BB0_20:
	.pragma "nounroll";
	mov.b16 	%rs3, 1;
	st.local.u8 	[%rd66], %rs3;
	add.s64 	%rd66, %rd66, 1;
	add.s32 	%r75, %r75, 1;
	setp.ne.s32 	%p18, %r75, 0;
	@%p18 bra 	$L__BB0_20;
$L__BB0_21:
	setp.ge.s32 	%p19, %r3, %r4;
	@%p19 bra 	$L__BB0_43;
	sub.s32 	%r64, %r4, %r3;
	and.b32  	%r24, %r64, 3;
	setp.eq.s32 	%p20, %r24, 0;
	mov.u32 	%r78, %r3;
	@%p20 bra 	$L__BB0_28;
	neg.s32 	%r76, %r24;
	mov.u32 	%r78, %r3;
$L__BB0_24:
	.pragma "nounroll";
	mul.wide.s32 	%rd39, %r78, 4;
	add.s64 	%rd40, %rd1, %rd39;
	ld.global.u32 	%r28, [%rd40];
	setp.eq.s32 	%p21, %r28, 0;
	@%p21 bra 	$L__BB0_27;
	mul.wide.s32 	%rd41, %r28, 4;
	add.s64 	%rd42, %rd2, %rd41;
	ld.global.u32 	%r29, [%rd42+-4];
	setp.ge.s32 	%p22, %r29, %r9;
	@%p22 bra 	$L__BB0_27;
	cvt.s64.s32 	%rd43, %r29;
	add.s64 	%rd44, %rd5, %rd43;
	mov.b16 	%rs4, 0;
	st.local.u8 	[%rd44+-1], %rs4;
$L__BB0_27:
	add.s32 	%r78, %r78, 1;
	add.s32 	%r76, %r76, 1;
	setp.ne.s32 	%p23, %r76, 0;
	@%p23 bra 	$L__BB0_24;
$L__BB0_28:
	sub.s32 	%r65, %r3, %r4;
	setp.gt.u32 	%p24, %r65, -4;
	@%p24 bra 	$L__BB0_43;
	sub.s32 	%r80, %r78, %r4;
	add.s64 	%rd12, %rd1, 8;
$L__BB0_30:
	mul.wide.s32 	%rd45, %r78, 4;
	add.s64 	%rd15, %rd12, %rd45;
	ld.global.u32 	%r38, [%rd15+-8];
	setp.eq.s32 	%p25, %r38, 0;
	@%p25 bra 	$L__BB0_33;
	mul.wide.s32 	%rd46, %r38, 4;
	add.s64 	%rd47, %rd2, %rd46;
	ld.global.u32 	%r39, [%rd47+-4];
	setp.ge.s32 	%p26, %r39, %r9;
	@%p26 bra 	$L__BB0_33;
	cvt.s64.s32 	%rd48, %r39;
	add.s64 	%rd49, %rd5, %rd48;
	mov.b16 	%rs5, 0;
	st.local.u8 	[%rd49+-1], %rs5;
$L__BB0_33:
	ld.global.u32 	%r40, [%rd15+-4];
	setp.eq.s32 	%p27, %r40, 0;
	@%p27 bra 	$L__BB0_36;
	mul.wide.s32 	%rd50, %r40, 4;
	add.s64 	%rd51, %rd2, %rd50;
	ld.global.u32 	%r41, [%rd51+-4];
	setp.ge.s32 	%p28, %r41, %r9;
	@%p28 bra 	$L__BB0_36;
	cvt.s64.s32 	%rd52, %r41;
	add.s64 	%rd53, %rd5, %rd52;
	mov.b16 	%rs6, 0;
	st.local.u8 	[%rd53+-1], %rs6;
$L__BB0_36:
	ld.global.u32 	%r42, [%rd15];
	setp.eq.s32 	%p29, %r42, 0;
	@%p29 bra 	$L__BB0_39;
	mul.wide.s32 	%rd54, %r42, 4;
	add.s64 	%rd55, %rd2, %rd54;
	ld.global.u32 	%r43, [%rd55+-4];
	setp.ge.s32 	%p30, %r43, %r9;
	@%p30 bra 	$L__BB0_39;
	cvt.s64.s32 	%rd56, %r43;
	add.s64 	%rd57, %rd5, %rd56;
	mov.b16 	%rs7, 0;
	st.local.u8 	[%rd57+-1], %rs7;
$L__BB0_39:
	ld.global.u32 	%r44, [%rd15+4];
	setp.eq.s32 	%p31, %r44, 0;
	@%p31 bra 	$L__BB0_42;
	mul.wide.s32 	%rd58, %r44, 4;
	add.s64 	%rd59, %rd2, %rd58;
	ld.global.u32 	%r45, [%rd59+-4];
	setp.ge.s32 	%p32, %r45, %r9;
	@%p32 bra 	$L__BB0_42;
	cvt.s64.s32 	%rd60, %r45;
	add.s64 	%rd61, %rd5, %rd60;
	mov.b16 	%rs8, 0;
	st.local.u8 	[%rd61+-1], %rs8;
$L__BB0_42:
	add.s32 	%r78, %r78, 4;
	add.s32 	%r80, %r80, 4;
	setp.eq.s32 	%p33, %r80, 0;
	@%p33 bra 	$L__BB0_43;
	bra.uni 	$L__BB0_30;
$L__BB0_43:
	setp.lt.s32 	%p34, %r9, 2;
	mov.b32 	%r83, 0;
	@%p34 bra 	$L__BB0_48;
	mov.b32 	%r82, 0;
$L__BB0_45:
	cvt.u64.u32 	%rd62, %r82;
	add.s64 	%rd63, %rd5, %rd62;
	ld.local.u8 	%rs9, [%rd63];
	setp.eq.s16 	%p35, %rs9, 0;
	@%p35 bra 	$L__BB0_47;
	add.s32 	%r83, %r82, 1;
	bra.uni 	$L__BB0_48;
$L__BB0_47:
	add.s32 	%r82, %r82, 1;
	setp.ne.s32 	%p36, %r82, %r10;
	mov.b32 	%r83, 0;
	@%p36 bra 	$L__BB0_45;
$L__BB0_48:
	setp.lt.s32 	%p37, %r83, %r9;
	@%p37 bra 	$L__BB0_50;
	mov.u64 	%rd64, $str;
	cvta.global.u64 	%rd65, %rd64;
	{ // callseq 0, 0
	.param .b64 param0;
	st.param.b64 	[param0], %rd65;
	.param .b64 param1;
	st.param.b64 	[param1], 0;
	.param .b32 retval0;
	call.uni (retval0), 
	vprintf, 
	(
	param0, 
	param1
	);
	ld.param.b32 	%r69, [retval0];
	} // callseq 0
$L__BB0_50:
	setp.eq.s32 	%p38, %r83, 0;
	@%p38 bra 	$L__BB0_52;
	st.global.u32 	[%rd7], %r83;
$L__BB0_52:
	ret;

}
	// .globl	_Z20propagationColouringPiS_iiS_iii
.visible .entry _Z20propagationColouringPiS_iiS_iii(
	.param .u64 .ptr .align 1 _Z20propagationColouringPiS_iiS_iii_param_0,
	.param .u64 .ptr .align 1 _Z20propagationColouringPiS_iiS_iii_param_1,
	.param .u32 _Z20propagationColouringPiS_iiS_iii_param_2,
	.param .u32 _Z20propagationColouringPiS_iiS_iii_param_3,
	.param .u64 .ptr .align 1 _Z20propagationColouringPiS_iiS_iii_param_4,
	.param .u32 _Z20propagationColouringPiS_iiS_iii_param_5,
	.param .u32 _Z20propagationColouringPiS_iiS_iii_param_6,
	.param .u32 _Z20propagationColouringPiS_iiS_iii_param_7
)
{


	ret;

}
	// .globl	_Z20decrementalColouringPiS_iiS_ii
.visible .entry _Z20decrementalColouringPiS_iiS_ii(
	.param .u64 .ptr .align 1 _Z20decrementalColouringPiS_iiS_ii_param_0,
	.param .u64 .ptr .align 1 _Z20decrementalColouringPiS_iiS_ii_param_1,
	.param .u32 _Z20decrementalColouringPiS_iiS_ii_param_2,
	.param .u32 _Z20decrementalColouringPiS_iiS_ii_param_3,
	.param .u64 .ptr .align 1 _Z20decrementalColouringPiS_iiS_ii_param_4,
	.param .u32 _Z20decrementalColouringPiS_iiS_ii_param_5,
	.param .u32 _Z20decrementalColouringPiS_iiS_ii_param_6
)
{
	.local .align 8 .b8 	__local_depot2[600];
	.reg .b64 	%SP;
	.reg .b64 	%SPL;
	.reg .pred 	%p<32>;
	.reg .b16 	%rs<10>;
	.reg .b32 	%r<72>;
	.reg .b64 	%rd<55>;

	mov.u64 	%SPL, __local_depot2;
	ld.param.u64 	%rd14, [_Z20decrementalColouringPiS_iiS_ii_param_0];
	ld.param.u64 	%rd15, [_Z20decrementalColouringPiS_iiS_ii_param_1];
	ld.param.u64 	%rd16, [_Z20decrementalColouringPiS_iiS_ii_param_4];
	ld.param.u32 	%r48, [_Z20decrementalColouringPiS_iiS_ii_param_5];
	ld.param.u32 	%r49, [_Z20decrementalColouringPiS_iiS_ii_param_6];
	cvta.to.global.u64 	%rd1, %rd16;
	cvta.to.global.u64 	%rd2, %rd15;
	cvta.to.global.u64 	%rd17, %rd14;
	add.u64 	%rd3, %SPL, 0;
	mov.u32 	%r50, %tid.x;
	setp.eq.s32 	%p1, %r50, 0;
	selp.b32 	%r1, %r48, %r49, %p1;
	selp.b32 	%r2, %r49, %r48, %p1;
	mul.wide.s32 	%rd19, %r1, 4;
	add.s64 	%rd20, %rd17, %rd19;
	ld.global.u32 	%r3, [%rd20+-4];
	ld.global.u32 	%r4, [%rd20];
	setp.ge.s32 	%p2, %r3, %r4;
	mov.u32 	%r60, %r3;
	@%p2 bra 	$L__BB2_4;
	bra.uni 	$L__BB2_2;
$L__BB2_1:
	add.s32 	%r60, %r60, 1;
	setp.eq.s32 	%p4, %r60, %r4;
	@%p4 bra 	$L__BB2_4;
$L__BB2_2:
	mul.wide.s32 	%rd21, %r60, 4;
	add.s64 	%rd4, %rd2, %rd21;
	ld.global.u32 	%r51, [%rd4];
	setp.ne.s32 	%p3, %r51, %r2;
	@%p3 bra 	$L__BB2_1;
	mov.b32 	%r52, 0;
	st.global.u32 	[%rd4], %r52;
$L__BB2_4:
	bar.sync 	0;
	add.s64 	%rd5, %rd1, %rd19;
	ld.global.u32 	%r7, [%rd5+-4];
	add.s32 	%r8, %r7, -1;
	setp.lt.s32 	%p5, %r7, 2;
	@%p5 bra 	$L__BB2_17;
	add.s32 	%r54, %r7, -2;
	and.b32  	%r9, %r8, 15;
	setp.lt.u32 	%p6, %r54, 15;
	mov.b32 	%r61, 0;
	@%p6 bra 	$L__BB2_8;
	and.b32  	%r61, %r8, -16;
	neg.s32 	%r68, %r61;
	add.s64 	%rd54, %rd3, 8;
$L__BB2_7:
	.pragma "nounroll";
	mov.b32 	%r55, 16843009;
	st.local.v2.b32 	[%rd54+-8], {%r55, %r55};
	st.local.v2.b32 	[%rd54], {%r55, %r55};
	add.s32 	%r68, %r68, 16;
	add.s64 	%rd54, %rd54, 16;
	setp.eq.s32 	%p7, %r68, 0;
	@%p7 bra 	$L__BB2_8;
	bra.uni 	$L__BB2_7;
$L__BB2_8:
	setp.eq.s32 	%p8, %r9, 0;
	@%p8 bra 	$L__BB2_17;
	and.b32  	%r13, %r8, 7;
	setp.lt.u32 	%p9, %r9, 8;
	@%p9 bra 	$L__BB2_11;
	cvt.u64.u32 	%rd23, %r61;
	add.s64 	%rd24, %rd3, %rd23;
	mov.b16 	%rs1, 1;
	st.local.u8 	[%rd24], %rs1;
	st.local.u8 	[%rd24+1], %rs1;
	st.local.u8 	[%rd24+2], %rs1;
	st.local.u8 	[%rd24+3], %rs1;
	st.local.u8 	[%rd24+4], %rs1;
	st.local.u8 	[%rd24+5], %rs1;
	st.local.u8 	[%rd24+6], %rs1;
	st.local.u8 	[%rd24+7], %rs1;
	add.s32 	%r61, %r61, 8;
$L__BB2_11:
	setp.eq.s32 	%p10, %r13, 0;
	@%p10 bra 	$L__BB2_17;
	and.b32  	%r16, %r8, 3;
	setp.lt.u32 	%p11, %r13, 4;
	@%p11 bra 	$L__BB2_14;
	cvt.u64.u32 	%rd25, %r61;
	add.s64 	%rd26, %rd3, %rd25;
	mov.b16 	%rs2, 1;
	st.local.u8 	[%rd26], %rs2;
	st.local.u8 	[%rd26+1], %rs2;
	st.local.u8 	[%rd26+2], %rs2;
	st.local.u8 	[%rd26+3], %rs2;
	add.s32 	%r61, %r61, 4;
$L__BB2_14:
	setp.eq.s32 	%p12, %r16, 0;
	@%p12 bra 	$L__BB2_17;
	cvt.u64.u32 	%rd27, %r61;
	add.s64 	%rd53, %rd3, %rd27;
	neg.s32 	%r64, %r16;
$L__BB2_16:
	.pragma "nounroll";
	mov.b16 	%rs3, 1;
	st.local.u8 	[%rd53], %rs3;
	add.s64 	%rd53, %rd53, 1;
	add.s32 	%r64, %r64, 1;
	setp.ne.s32 	%p13, %r64, 0;
	@%p13 bra 	$L__BB2_16;
$L__BB2_17:
	setp.ge.s32 	%p14, %r3, %r4;
	@%p14 bra 	$L__BB2_39;
	sub.s32 	%r56, %r4, %r3;
	and.b32  	%r22, %r56, 3;
	setp.eq.s32 	%p15, %r22, 0;
	mov.u32 	%r67, %r3;
	@%p15 bra 	$L__BB2_24;
	neg.s32 	%r65, %r22;
	mov.u32 	%r67, %r3;
$L__BB2_20:
	.pragma "nounroll";
	mul.wide.s32 	%rd28, %r67, 4;
	add.s64 	%rd29, %rd2, %rd28;
	ld.global.u32 	%r26, [%rd29];
	setp.eq.s32 	%p16, %r26, 0;
	@%p16 bra 	$L__BB2_23;
	mul.wide.s32 	%rd30, %r26, 4;
	add.s64 	%rd31, %rd1, %rd30;
	ld.global.u32 	%r27, [%rd31+-4];
	setp.ge.s32 	%p17, %r27, %r7;
	@%p17 bra 	$L__BB2_23;
	cvt.s64.s32 	%rd32, %r27;
	add.s64 	%rd33, %rd3, %rd32;
	mov.b16 	%rs4, 0;
	st.local.u8 	[%rd33+-1], %rs4;
$L__BB2_23:
	add.s32 	%r67, %r67, 1;
	add.s32 	%r65, %r65, 1;
	setp.ne.s32 	%p18, %r65, 0;
	@%p18 bra 	$L__BB2_20;
$L__BB2_24:
	sub.s32 	%r57, %r3, %r4;
	setp.gt.u32 	%p19, %r57, -4;
	@%p19 bra 	$L__BB2_39;
	sub.s32 	%r69, %r67, %r4;
	add.s64 	%rd10, %rd2, 8;
$L__BB2_26:
	mul.wide.s32 	%rd34, %r67, 4;
	add.s64 	%rd13, %rd10, %rd34;
	ld.global.u32 	%r36, [%rd13+-8];
	setp.eq.s32 	%p20, %r36, 0;
	@%p20 bra 	$L__BB2_29;
	mul.wide.s32 	%rd35, %r36, 4;
	add.s64 	%rd36, %rd1, %rd35;
	ld.global.u32 	%r37, [%rd36+-4];
	setp.ge.s32 	%p21, %r37, %r7;
	@%p21 bra 	$L__BB2_29;
	cvt.s64.s32 	%rd37, %r37;
	add.s64 	%rd38, %rd3, %rd37;
	mov.b16 	%rs5, 0;
	st.local.u8 	[%rd38+-1], %rs5;
$L__BB2_29:
	ld.global.u32 	%r38, [%rd13+-4];
	setp.eq.s32 	%p22, %r38, 0;
	@%p22 bra 	$L__BB2_32;
	mul.wide.s32 	%rd39, %r38, 4;
	add.s64 	%rd40, %rd1, %rd39;
	ld.global.u32 	%r39, [%rd40+-4];
	setp.ge.s32 	%p23, %r39, %r7;
	@%p23 bra 	$L__BB2_32;
	cvt.s64.s32 	%rd41, %r39;
	add.s64 	%rd42, %rd3, %rd41;
	mov.b16 	%rs6, 0;
	st.local.u8 	[%rd42+-1], %rs6;
$L__BB2_32:
	ld.global.u32 	%r40, [%rd13];
	setp.eq.s32 	%p24, %r40, 0;
	@%p24 bra 	$L__BB2_35;
	mul.wide.s32 	%rd43, %r40, 4;
	add.s64 	%rd44, %rd1, %rd43;
	ld.global.u32 	%r41, [%rd44+-4];
	setp.ge.s32 	%p25, %r41, %r7;
	@%p25 bra 	$L__BB2_35;
	cvt.s64.s32 	%rd45, %r41;
	add.s64 	%rd46, %rd3, %rd45;
	mov.b16 	%rs7, 0;
	st.local.u8 	[%rd46+-1], %rs7;
$L__BB2_35:
	ld.global.u32 	%r42, [%rd13+4];
	setp.eq.s32 	%p26, %r42, 0;
	@%p26 bra 	$L__BB2_38;
	mul.wide.s32 	%rd47, %r42, 4;
	add.s64 	%rd48, %rd1, %rd47;
	ld.global.u32 	%r43, [%rd48+-4];
	setp.ge.s32 	%p27, %r43, %r7;
	@%p27 bra 	$L__BB2_38;
	cvt.s64.s32 	%rd49, %r43;
	add.s64 	%rd50, %rd3, %rd49;
	mov.b16 	%rs8, 0;
	st.local.u8 	[%rd50+-1], %rs8;
$L__BB2_38:
	add.s32 	%r67, %r67, 4;
	add.s32 	%r69, %r69, 4;
	setp.eq.s32 	%p28, %r69, 0;
	@%p28 bra 	$L__BB2_39;
	bra.uni 	$L__BB2_26;
$L__BB2_39:
	setp.lt.s32 	%p29, %r7, 2;
	@%p29 bra 	$L__BB2_44;
	mov.b32 	%r71, 0;
$L__BB2_41:
	cvt.u64.u32 	%rd51, %r71;
	add.s64 	%rd52, %rd3, %rd51;
	ld.local.u8 	%rs9, [%rd52];
	setp.eq.s16 	%p30, %rs9, 0;
	@%p30 bra 	$L__BB2_43;
	add.s32 	%r59, %r71, 1;
	st.global.u32 	[%rd5+-4], %r59;
	bra.uni 	$L__BB2_44;
$L__BB2_43:
	add.s32 	%r71, %r71, 1;
	setp.ne.s32 	%p31, %r71, %r8;
	@%p31 bra 	$L__BB2_41;
$L__BB2_44:
	ret;

}
	// .globl	_Z20incrementalColouringPiS_iiS_iii
.visible .entry _Z20incrementalColouringPiS_iiS_iii(
	.param .u64 .ptr .align 1 _Z20incrementalColouringPiS_iiS_iii_param_0,
	.param .u64 .ptr .align 1 _Z20incrementalColouringPiS_iiS_iii_param_1,
	.param .u32 _Z20incrementalColouringPiS_iiS_iii_param_2,
	.param .u32 _Z20incrementalColouringPiS_iiS_iii_param_3,
	.param .u64 .ptr .align 1 _Z20incrementalColouringPiS_iiS_iii_param_4,
	.param .u32 _Z20incrementalColouringPiS_iiS_iii_param_5,
	.param .u32 _Z20incrementalColouringPiS_iiS_iii_param_6,
	.param .u32 _Z20incrementalColouringPiS_iiS_iii_param_7
)
{
	.local .align 8 .b8 	__local_depot3[1400];
	.reg .b64 	%SP;
	.reg .b64 	%SPL;
	.reg .pred 	%p<39>;
	.reg .b16 	%rs<17>;
	.reg .b32 	%r<88>;
	.reg .b64 	%rd<61>;
	// demoted variable
	.shared .align 4 .b8 _ZZ20incrementalColouringPiS_iiS_iiiE7colours[8];
	// demoted variable
	.shared .align 4 .b8 _ZZ20incrementalColouringPiS_iiS_iiiE13coloursSecond[8];
	mov.u64 	%SPL, __local_depot3;
	ld.param.u64 	%rd15, [_Z20incrementalColouringPiS_iiS_iii_param_0];
	ld.param.u64 	%rd16, [_Z20incrementalColouringPiS_iiS_iii_param_1];
	ld.param.u64 	%rd17, [_Z20incrementalColouringPiS_iiS_iii_param_4];
	ld.param.u32 	%r50, [_Z20incrementalColouringPiS_iiS_iii_param_5];
	ld.param.u32 	%r51, [_Z20incrementalColouringPiS_iiS_iii_param_6];
	ld.param.u32 	%r52, [_Z20incrementalColouringPiS_iiS_iii_param_7];
	cvta.to.global.u64 	%rd1, %rd17;
	cvta.to.global.u64 	%rd2, %rd16;
	cvta.to.global.u64 	%rd18, %rd15;
	add.u64 	%rd3, %SPL, 0;
	mov.u32 	%r1, %tid.x;
	setp.eq.s32 	%p1, %r1, 0;
	selp.b32 	%r2, %r50, %r51, %p1;
	selp.b32 	%r3, %r51, %r50, %p1;
	mul.wide.s32 	%rd20, %r2, 4;
	add.s64 	%rd21, %rd18, %rd20;
	ld.global.u32 	%r4, [%rd21+-4];
	ld.global.u32 	%r5, [%rd21];
	setp.ge.s32 	%p2, %r4, %r5;
	mov.u32 	%r76, %r4;
	@%p2 bra 	$L__BB3_4;
	bra.uni 	$L__BB3_2;
$L__BB3_1:
	add.s32 	%r76, %r76, 1;
	setp.eq.s32 	%p4, %r76, %r5;
	@%p4 bra 	$L__BB3_4;
$L__BB3_2:
	mul.wide.s32 	%rd22, %r76, 4;
	add.s64 	%rd4, %rd2, %rd22;
	ld.global.u32 	%r53, [%rd4];
	setp.ne.s32 	%p3, %r53, 0;
	@%p3 bra 	$L__BB3_1;
	st.global.u32 	[%rd4], %r3;
$L__BB3_4:
	bar.sync 	0;
	mul.wide.s32 	%rd23, %r50, 4;
	add.s64 	%rd24, %rd1, %rd23;
	ld.global.u32 	%r54, [%rd24+-4];
	mul.wide.s32 	%rd25, %r51, 4;
	add.s64 	%rd26, %rd1, %rd25;
	ld.global.u32 	%r55, [%rd26+-4];
	setp.ne.s32 	%p5, %r54, %r55;
	@%p5 bra 	$L__BB3_58;
	shl.b32 	%r56, %r1, 2;
	mov.u32 	%r57, _ZZ20incrementalColouringPiS_iiS_iiiE7colours;
	add.s32 	%r8, %r57, %r56;
	mov.b32 	%r58, 0;
	st.shared.u32 	[%r8], %r58;
	mov.u32 	%r59, _ZZ20incrementalColouringPiS_iiS_iiiE13coloursSecond;
	add.s32 	%r9, %r59, %r56;
	st.shared.u32 	[%r9], %r58;
	setp.lt.s32 	%p6, %r52, 1;
	@%p6 bra 	$L__BB3_18;
	and.b32  	%r10, %r52, 15;
	setp.lt.u32 	%p7, %r52, 16;
	mov.b32 	%r77, 0;
	@%p7 bra 	$L__BB3_9;
	and.b32  	%r77, %r52, 2147483632;
	neg.s32 	%r84, %r77;
	add.s64 	%rd60, %rd3, 8;
$L__BB3_8:
	.pragma "nounroll";
	mov.b32 	%r61, 16843009;
	st.local.v2.b32 	[%rd60+-8], {%r61, %r61};
	st.local.v2.b32 	[%rd60], {%r61, %r61};
	add.s32 	%r84, %r84, 16;
	add.s64 	%rd60, %rd60, 16;
	setp.eq.s32 	%p8, %r84, 0;
	@%p8 bra 	$L__BB3_9;
	bra.uni 	$L__BB3_8;
$L__BB3_9:
	setp.eq.s32 	%p9, %r10, 0;
	@%p9 bra 	$L__BB3_18;
	and.b32  	%r14, %r52, 7;
	setp.lt.u32 	%p10, %r10, 8;
	@%p10 bra 	$L__BB3_12;
	cvt.u64.u32 	%rd27, %r77;
	add.s64 	%rd28, %rd3, %rd27;
	mov.b16 	%rs3, 1;
	st.local.u8 	[%rd28], %rs3;
	st.local.u8 	[%rd28+1], %rs3;
	st.local.u8 	[%rd28+2], %rs3;
	st.local.u8 	[%rd28+3], %rs3;
	st.local.u8 	[%rd28+4], %rs3;
	st.local.u8 	[%rd28+5], %rs3;
	st.local.u8 	[%rd28+6], %rs3;
	st.local.u8 	[%rd28+7], %rs3;
	add.s32 	%r77, %r77, 8;
$L__BB3_12:
	setp.eq.s32 	%p11, %r14, 0;
	@%p11 bra 	$L__BB3_18;
	and.b32  	%r17, %r52, 3;
	setp.lt.u32 	%p12, %r14, 4;
	@%p12 bra 	$L__BB3_15;
	cvt.u64.u32 	%rd29, %r77;
	add.s64 	%rd30, %rd3, %rd29;
	mov.b16 	%rs4, 1;
	st.local.u8 	[%rd30], %rs4;
	st.local.u8 	[%rd30+1], %rs4;
	st.local.u8 	[%rd30+2], %rs4;
	st.local.u8 	[%rd30+3], %rs4;
	add.s32 	%r77, %r77, 4;
$L__BB3_15:
	setp.eq.s32 	%p13, %r17, 0;
	@%p13 bra 	$L__BB3_18;
	cvt.u64.u32 	%rd31, %r77;
	add.s64 	%rd59, %rd3, %rd31;
	neg.s32 	%r80, %r17;
$L__BB3_17:
	.pragma "nounroll";
	mov.b16 	%rs5, 1;
	st.local.u8 	[%rd59], %rs5;
	add.s64 	%rd59, %rd59, 1;
	add.s32 	%r80, %r80, 1;
	setp.ne.s32 	%p14, %r80, 0;
	@%p14 bra 	$L__BB3_17;
$L__BB3_18:
	setp.ge.s32 	%p15, %r4, %r5;
	@%p15 bra 	$L__BB3_35;
	sub.s32 	%r62, %r5, %r4;
	and.b32  	%r23, %r62, 3;
	setp.eq.s32 	%p16, %r23, 0;
	mov.u32 	%r83, %r4;
	@%p16 bra 	$L__BB3_24;
	neg.s32 	%r81, %r23;
	mov.u32 	%r83, %r4;
$L__BB3_21:
	.pragma "nounroll";
	mul.wide.s32 	%rd32, %r83, 4;
	add.s64 	%rd33, %rd2, %rd32;
	ld.global.u32 	%r27, [%rd33];
	setp.eq.s32 	%p17, %r27, 0;
	@%p17 bra 	$L__BB3_23;
	mul.wide.s32 	%rd34, %r27, 4;
	add.s64 	%rd35, %rd1, %rd34;
	ld.global.s32 	%rd36, [%rd35+-4];
	add.s64 	%rd37, %rd3, %rd36;
	mov.b16 	%rs6, 0;
	st.local.u8 	[%rd37+-1], %rs6;
$L__BB3_23:
	add.s32 	%r83, %r83, 1;
	add.s32 	%r81, %r81, 1;
	setp.ne.s32 	%p18, %r81, 0;
	@%p18 bra 	$L__BB3_21;
$L__BB3_24:
	sub.s32 	%r63, %r4, %r5;
	setp.gt.u32 	%p19, %r63, -4;
	@%p19 bra 	$L__BB3_35;
	sub.s32 	%r85, %r83, %r5;
	add.s64 	%rd9, %rd2, 8;
$L__BB3_26:
	mul.wide.s32 	%rd38, %r83, 4;
	add.s64 	%rd12, %rd9, %rd38;
	ld.global.u32 	%r36, [%rd12+-8];
	setp.eq.s32 	%p20, %r36, 0;
	@%p20 bra 	$L__BB3_28;
	mul.wide.s32 	%rd39, %r36, 4;
	add.s64 	%rd40, %rd1, %rd39;
	ld.global.s32 	%rd41, [%rd40+-4];
	add.s64 	%rd42, %rd3, %rd41;
	mov.b16 	%rs7, 0;
	st.local.u8 	[%rd42+-1], %rs7;
$L__BB3_28:
	ld.global.u32 	%r37, [%rd12+-4];
	setp.eq.s32 	%p21, %r37, 0;
	@%p21 bra 	$L__BB3_30;
	mul.wide.s32 	%rd43, %r37, 4;
	add.s64 	%rd44, %rd1, %rd43;
	ld.global.s32 	%rd45, [%rd44+-4];
	add.s64 	%rd46, %rd3, %rd45;
	mov.b16 	%rs8, 0;
	st.local.u8 	[%rd46+-1], %rs8;
$L__BB3_30:
	ld.global.u32 	%r38, [%rd12];
	setp.eq.s32 	%p22, %r38, 0;
	@%p22 bra 	$L__BB3_32;
	mul.wide.s32 	%rd47, %r38, 4;
	add.s64 	%rd48, %rd1, %rd47;
	ld.global.s32 	%rd49, [%rd48+-4];
	add.s64 	%rd50, %rd3, %rd49;
	mov.b16 	%rs9, 0;
	st.local.u8 	[%rd50+-1], %rs9;
$L__BB3_32:
	ld.global.u32 	%r39, [%rd12+4];
	setp.eq.s32 	%p23, %r39, 0;
	@%p23 bra 	$L__BB3_34;
	mul.wide.s32 	%rd51, %r39, 4;
	add.s64 	%rd52, %rd1, %rd51;
	ld.global.s32 	%rd53, [%rd52+-4];
	add.s64 	%rd54, %rd3, %rd53;
	mov.b16 	%rs10, 0;
	st.local.u8 	[%rd54+-1], %rs10;
$L__BB3_34:
	add.s32 	%r83, %r83, 4;
	add.s32 	%r85, %r85, 4;
	setp.eq.s32 	%p24, %r85, 0;
	@%p24 bra 	$L__BB3_35;
	bra.uni 	$L__BB3_26;
$L__BB3_35:
	setp.lt.s32 	%p25, %r52, 1;
	@%p25 bra 	$L__BB3_41;
	mov.b16 	%rs16, 1;
	mov.b32 	%r87, 0;
$L__BB3_37:
	cvt.u64.u32 	%rd55, %r87;
	add.s64 	%rd56, %rd3, %rd55;
	ld.local.u8 	%rs12, [%rd56];
	setp.eq.s16 	%p26, %rs12, 0;
	@%p26 bra 	$L__BB3_40;
	and.b16  	%rs13, %rs16, 255;
	setp.eq.s16 	%p27, %rs13, 0;
	@%p27 bra 	$L__BB3_59;
	add.s32 	%r65, %r87, 1;
	st.shared.u32 	[%r8], %r65;
	mov.b16 	%rs16, 0;
$L__BB3_40:
	add.s32 	%r87, %r87, 1;
	setp.ne.s32 	%p28, %r87, %r52;
	@%p28 bra 	$L__BB3_37;
$L__BB3_41:
	bar.sync 	0;
	ld.shared.u32 	%r44, [%r8];
	neg.s32 	%r45, %r1;
	sub.s32 	%r69, %r57, %r56;
	ld.shared.u32 	%r46, [%r69+4];
	setp.ne.s32 	%p29, %r44, %r46;
	@%p29 bra 	$L__BB3_54;
	add.s64 	%rd13, %rd1, %rd20;
	ld.global.u32 	%r47, [%rd13+-4];
	setp.ge.s32 	%p32, %r44, %r47;
	@%p32 bra 	$L__BB3_52;
	ld.shared.u32 	%r48, [%r9];
	shl.b32 	%r72, %r45, 2;
	add.s32 	%r74, %r59, %r72;
	ld.shared.u32 	%r49, [%r74+4];
	setp.ge.s32 	%p34, %r48, %r49;
	@%p34 bra 	$L__BB3_46;
	setp.ge.s32 	%p38, %r48, %r47;
	@%p38 bra 	$L__BB3_58;
	st.global.u32 	[%rd13+-4], %r48;
	bra.uni 	$L__BB3_58;
$L__BB3_46:
	setp.ne.s32 	%p35, %r48, %r49;
	@%p35 bra 	$L__BB3_51;
	setp.ne.s32 	%p36, %r1, 0;
	@%p36 bra 	$L__BB3_49;
	ld.shared.u32 	%r75, [_ZZ20incrementalColouringPiS_iiS_iiiE7colours];
	st.global.u32 	[%rd13+-4], %r75;
	bra.uni 	$L__BB3_58;
$L__BB3_49:
	setp.ge.s32 	%p37, %r48, %r47;
	@%p37 bra 	$L__BB3_58;
	st.global.u32 	[%rd13+-4], %r48;
	bra.uni 	$L__BB3_58;
$L__BB3_51:
	st.global.u32 	[%rd13+-4], %r44;
	bra.uni 	$L__BB3_58;
$L__BB3_52:
	setp.ne.s32 	%p33, %r1, 1;
	@%p33 bra 	$L__BB3_58;
	ld.shared.u32 	%r71, [_ZZ20incrementalColouringPiS_iiS_iiiE7colours+4];
	st.global.u32 	[%rd13+-4], %r71;
	bra.uni 	$L__BB3_58;
$L__BB3_54:
	add.s64 	%rd14, %rd1, %rd20;
	ld.global.u32 	%r70, [%rd14+-4];
	setp.ge.s32 	%p30, %r44, %r70;
	@%p30 bra 	$L__BB3_56;
	st.global.u32 	[%rd14+-4], %r44;
	bra.uni 	$L__BB3_58;
$L__BB3_56:
	setp.ge.s32 	%p31, %r44, %r46;
	@%p31 bra 	$L__BB3_58;
	st.global.u32 	[%rd14+-4], %r44;
$L__BB3_58:
	ret;
$L__BB3_59:
	add.s32 	%r66, %r87, 1;
	st.shared.u32 	[%r9], %r66;
	bra.uni 	$L__BB3_41;

}
	// .globl	_Z12colourMinMaxPiS_S_iiS_i
.visible .entry _Z12colourMinMaxPiS_S_iiS_i(
	.param .u64 .ptr .align 1 _Z12colourMinMaxPiS_S_iiS_i_param_0,
	.param .u64 .ptr .align 1 _Z12colourMinMaxPiS_S_iiS_i_param_1,
	.param .u64 .ptr .align 1 _Z12colourMinMaxPiS_S_iiS_i_param_2,
	.param .u32 _Z12colourMinMaxPiS_S_iiS_i_param_3,
	.param .u32 _Z12colourMinMaxPiS_S_iiS_i_param_4,
	.param .u64 .ptr .align 1 _Z12colourMinMaxPiS_S_iiS_i_param_5,
	.param .u32 _Z12colourMinMaxPiS_S_iiS_i_param_6
)
{
	.reg .pred 	%p<34>;
	.reg .b16 	%rs<29>;
	.reg .b32 	%r<22>;
	.reg .b64 	%rd<19>;

	ld.param.u64 	%rd7, [_Z12colourMinMaxPiS_S_iiS_i_param_0];
	ld.param.u64 	%rd8, [_Z12colourMinMaxPiS_S_iiS_i_param_1];
	ld.param.u64 	%rd9, [_Z12colourMinMaxPiS_S_iiS_i_param_2];
	ld.param.u32 	%r11, [_Z12colourMinMaxPiS_S_iiS_i_param_3];
	ld.param.u64 	%rd10, [_Z12colourMinMaxPiS_S_iiS_i_param_5];
	ld.param.u32 	%r10, [_Z12colourMinMaxPiS_S_iiS_i_param_6];
	cvta.to.global.u64 	%rd1, %rd9;
	cvta.to.global.u64 	%rd2, %rd10;
	mov.u32 	%r12, %ntid.x;
	mov.u32 	%r13, %ctaid.x;
	mov.u32 	%r14, %tid.x;
	mad.lo.s32 	%r1, %r12, %r13, %r14;
	setp.ge.s32 	%p9, %r1, %r11;
	@%p9 bra 	$L__BB4_22;
	mul.wide.s32 	%rd11, %r1, 4;
	add.s64 	%rd3, %rd2, %rd11;
	ld.global.u32 	%r15, [%rd3];
	setp.ne.s32 	%p10, %r15, 0;
	@%p10 bra 	$L__BB4_22;
	add.s64 	%rd13, %rd1, %rd11;
	ld.global.u32 	%r2, [%rd13];
	cvta.to.global.u64 	%rd14, %rd7;
	add.s64 	%rd15, %rd14, %rd11;
	ld.global.u32 	%r21, [%rd15];
	ld.global.u32 	%r4, [%rd15+4];
	setp.ge.s32 	%p12, %r21, %r4;
	mov.pred 	%p32, 0;
	mov.pred 	%p33, %p32;
	@%p12 bra 	$L__BB4_17;
	cvta.to.global.u64 	%rd4, %rd8;
	mov.b16 	%rs28, 1;
	mov.u16 	%rs27, %rs28;
$L__BB4_4:
	mul.wide.s32 	%rd16, %r21, 4;
	add.s64 	%rd17, %rd4, %rd16;
	ld.global.u32 	%r6, [%rd17];
	setp.eq.s32 	%p13, %r6, 0;
	@%p13 bra 	$L__BB4_15;
	and.b16  	%rs11, %rs27, 255;
	setp.eq.s16 	%p31, %rs11, 0;
	mul.wide.s32 	%rd18, %r6, 4;
	add.s64 	%rd5, %rd2, %rd18;
	add.s64 	%rd6, %rd1, %rd18;
	mov.b16 	%rs27, 0;
	@%p31 bra 	$L__BB4_10;
	ld.global.u32 	%r16, [%rd5+-4];
	setp.ne.s32 	%p14, %r16, 0;
	mov.b16 	%rs27, 1;
	@%p14 bra 	$L__BB4_10;
	ld.global.u32 	%r7, [%rd6+-4];
	setp.lt.s32 	%p15, %r7, %r2;
	@%p15 bra 	$L__BB4_10;
	setp.eq.s32 	%p16, %r7, %r2;
	add.s32 	%r17, %r6, -1;
	setp.lt.s32 	%p17, %r1, %r17;
	and.pred  	%p18, %p16, %p17;
	mov.b16 	%rs27, 1;
	@%p18 bra 	$L__BB4_15;
	and.b16  	%rs16, %rs28, 255;
	setp.eq.s16 	%p20, %rs16, 0;
	mov.b16 	%rs27, 0;
	mov.pred 	%p30, -1;
	mov.pred 	%p31, %p30;
	@%p20 bra 	$L__BB4_22;
	bra.uni 	$L__BB4_12;
$L__BB4_10:
	and.b16  	%rs18, %rs28, 255;
	setp.eq.s16 	%p21, %rs18, 0;
	mov.b16 	%rs28, 0;
	@%p21 bra 	$L__BB4_15;
	ld.global.u32 	%r18, [%rd5+-4];
	setp.eq.s32 	%p30, %r18, 0;
$L__BB4_12:
	mov.b16 	%rs28, 1;
	not.pred 	%p22, %p30;
	@%p22 bra 	$L__BB4_15;
	ld.global.u32 	%r8, [%rd6+-4];
	setp.gt.s32 	%p23, %r8, %r2;
	@%p23 bra 	$L__BB4_15;
	setp.ne.s32 	%p24, %r8, %r2;
	setp.lt.s32 	%p25, %r1, %r6;
	or.pred  	%p26, %p25, %p24;
	and.pred  	%p27, %p31, %p26;
	selp.b16 	%rs27, 1, %rs27, %p26;
	not.pred 	%p28, %p26;
	selp.u16 	%rs28, 1, 0, %p28;
	@%p27 bra 	$L__BB4_22;
$L__BB4_15:
	add.s32 	%r21, %r21, 1;
	setp.ne.s32 	%p29, %r21, %r4;
	@%p29 bra 	$L__BB4_4;
	and.b16  	%rs21, %rs27, 255;
	setp.eq.s16 	%p32, %rs21, 0;
	and.b16  	%rs22, %rs28, 255;
	setp.eq.s16 	%p33, %rs22, 0;
$L__BB4_17:
	@%p32 bra 	$L__BB4_19;
	st.global.u32 	[%rd3], %r10;
	bra.uni 	$L__BB4_21;
$L__BB4_19:
	@%p33 bra 	$L__BB4_21;
	add.s32 	%r19, %r10, 1;
	st.global.u32 	[%rd3], %r19;
$L__BB4_21:
	atom.global.add.u32 	%r20, [d_count], 1;
$L__BB4_22:
	ret;

}
	// .globl	_Z12setup_kernelP17curandStateXORWOWm
.visible .entry _Z12setup_kernelP17curandStateXORWOWm(
	.param .u64 .ptr .align 1 _Z12setup_kernelP17curandStateXORWOWm_param_0,
	.param .u64 _Z12setup_kernelP17curandStateXORWOWm_param_1
)
{
	.reg .pred 	%p<24>;
	.reg .b32 	%r<413>;
	.reg .b64 	%rd<19>;

	ld.param.u64 	%rd8, [_Z12setup_kernelP17curandStateXORWOWm_param_0];
	ld.param.u64 	%rd9, [_Z12setup_kernelP17curandStateXORWOWm_param_1];
	cvta.to.global.u64 	%rd10, %rd8;
	mov.u32 	%r182, %ntid.x;
	mov.u32 	%r183, %ctaid.x;
	mov.u32 	%r184, %tid.x;
	mad.lo.s32 	%r185, %r182, %r183, %r184;
	cvt.s64.s32 	%rd18, %r185;
	mul.wide.s32 	%rd11, %r185, 48;
	add.s64 	%rd2, %rd10, %rd11;
	cvt.u32.u64 	%r186, %rd9;
	xor.b32  	%r187, %r186, -1429050551;
	mul.lo.s32 	%r188, %r187, 1099087573;
	{ .reg .b32 tmp; mov.b64 {tmp, %r189}, %rd9; }
	xor.b32  	%r190, %r189, -136515619;
	mul.lo.s32 	%r191, %r190, -1703105765;
	add.s32 	%r192, %r188, %r191;
	add.s32 	%r193, %r192, 6615241;
	add.s32 	%r194, %r188, 123456789;
	st.global.v2.u32 	[%rd2], {%r193, %r194};
	xor.b32  	%r195, %r188, 362436069;
	add.s32 	%r196, %r191, 521288629;
	st.global.v2.u32 	[%rd2+8], {%r195, %r196};
	xor.b32  	%r197, %r191, 88675123;
	add.s32 	%r198, %r188, 5783321;
	st.global.v2.u32 	[%rd2+16], {%r197, %r198};
	setp.eq.s32 	%p1, %r185, 0;
	@%p1 bra 	$L__BB5_42;
	mov.b32 	%r319, 0;
$L__BB5_2:
	and.b64  	%rd4, %rd18, 3;
	setp.eq.s64 	%p2, %rd4, 0;
	@%p2 bra 	$L__BB5_41;
	mul.wide.u32 	%rd12, %r319, 3200;
	mov.u64 	%rd13, precalc_xorwow_matrix;
	add.s64 	%rd5, %rd13, %rd12;
	cvt.u32.u64 	%r2, %rd4;
	mov.b32 	%r320, 0;
$L__BB5_4:
	mov.b32 	%r333, 0;
	mov.u32 	%r334, %r333;
	mov.u32 	%r335, %r333;
	mov.u32 	%r336, %r333;
	mov.u32 	%r337, %r333;
	mov.u32 	%r326, %r333;
$L__BB5_5:
	mul.wide.u32 	%rd14, %r326, 4;
	add.s64 	%rd15, %rd2, %rd14;
	ld.global.u32 	%r10, [%rd15+4];
	shl.b32 	%r11, %r326, 5;
	mov.b32 	%r332, 0;
$L__BB5_6:
	.pragma "nounroll";
	shr.u32 	%r203, %r10, %r332;
	and.b32  	%r204, %r203, 1;
	setp.eq.b32 	%p3, %r204, 1;
	not.pred 	%p4, %p3;
	add.s32 	%r205, %r11, %r332;
	mul.lo.s32 	%r206, %r205, 5;
	mul.wide.u32 	%rd16, %r206, 4;
	add.s64 	%rd6, %rd5, %rd16;
	@%p4 bra 	$L__BB5_8;
	ld.global.u32 	%r207, [%rd6];
	xor.b32  	%r337, %r337, %r207;
	ld.global.u32 	%r208, [%rd6+4];
	xor.b32  	%r336, %r336, %r208;
	ld.global.u32 	%r209, [%rd6+8];
	xor.b32  	%r335, %r335, %r209;
	ld.global.u32 	%r210, [%rd6+12];
	xor.b32  	%r334, %r334, %r210;
	ld.global.u32 	%r211, [%rd6+16];
	xor.b32  	%r333, %r333, %r211;
$L__BB5_8:
	and.b32  	%r213, %r203, 2;
	setp.eq.s32 	%p5, %r213, 0;
	@%p5 bra 	$L__BB5_10;
	ld.global.u32 	%r214, [%rd6+20];
	xor.b32  	%r337, %r337, %r214;
	ld.global.u32 	%r215, [%rd6+24];
	xor.b32  	%r336, %r336, %r215;
	ld.global.u32 	%r216, [%rd6+28];
	xor.b32  	%r335, %r335, %r216;
	ld.global.u32 	%r217, [%rd6+32];
	xor.b32  	%r334, %r334, %r217;
	ld.global.u32 	%r218, [%rd6+36];
	xor.b32  	%r333, %r333, %r218;
$L__BB5_10:
	and.b32  	%r220, %r203, 4;
	setp.eq.s32 	%p6, %r220, 0;
	@%p6 bra 	$L__BB5_12;
	ld.global.u32 	%r221, [%rd6+40];
	xor.b32  	%r337, %r337, %r221;
	ld.global.u32 	%r222, [%rd6+44];
	xor.b32  	%r336, %r336, %r222;
	ld.global.u32 	%r223, [%rd6+48];
	xor.b32  	%r335, %r335, %r223;
	ld.global.u32 	%r224, [%rd6+52];
	xor.b32  	%r334, %r334, %r224;
	ld.global.u32 	%r225, [%rd6+56];
	xor.b32  	%r333, %r333, %r225;
$L__BB5_12:
	and.b32  	%r227, %r203, 8;
	setp.eq.s32 	%p7, %r227, 0;
	@%p7 bra 	$L__BB5_14;
	ld.global.u32 	%r228, [%rd6+60];
	xor.b32  	%r337, %r337, %r228;
	ld.global.u32 	%r229, [%rd6+64];
	xor.b32  	%r336, %r336, %r229;
	ld.global.u32 	%r230, [%rd6+68];
	xor.b32  	%r335, %r335, %r230;
	ld.global.u32 	%r231, [%rd6+72];
	xor.b32  	%r334, %r334, %r231;
	ld.global.u32 	%r232, [%rd6+76];
	xor.b32  	%r333, %r333, %r232;
$L__BB5_14:
	and.b32  	%r234, %r203, 16;
	setp.eq.s32 	%p8, %r234, 0;
	@%p8 bra 	$L__BB5_16;
	ld.global.u32 	%r235, [%rd6+80];
	xor.b32  	%r337, %r337, %r235;
	ld.global.u32 	%r236, [%rd6+84];
	xor.b32  	%r336, %r336, %r236;
	ld.global.u32 	%r237, [%rd6+88];
	xor.b32  	%r335, %r335, %r237;
	ld.global.u32 	%r238, [%rd6+92];
	xor.b32  	%r334, %r334, %r238;
	ld.global.u32 	%r239, [%rd6+96];
	xor.b32  	%r333, %r333, %r239;
$L__BB5_16:
	and.b32  	%r241, %r203, 32;
	setp.eq.s32 	%p9, %r241, 0;
	@%p9 bra 	$L__BB5_18;
	ld.global.u32 	%r242, [%rd6+100];
	xor.b32  	%r337, %r337, %r242;
	ld.global.u32 	%r243, [%rd6+104];
	xor.b32  	%r336, %r336, %r243;
	ld.global.u32 	%r244, [%rd6+108];
	xor.b32  	%r335, %r335, %r244;
	ld.global.u32 	%r245, [%rd6+112];
	xor.b32  	%r334, %r334, %r245;
	ld.global.u32 	%r246, [%rd6+116];
	xor.b32  	%r333, %r333, %r246;
$L__BB5_18:
	and.b32  	%r248, %r203, 64;
	setp.eq.s32 	%p10, %r248, 0;
	@%p10 bra 	$L__BB5_20;
	ld.global.u32 	%r249, [%rd6+120];
	xor.b32  	%r337, %r337, %r249;
	ld.global.u32 	%r250, [%rd6+124];
	xor.b32  	%r336, %r336, %r250;
	ld.global.u32 	%r251, [%rd6+128];
	xor.b32  	%r335, %r335, %r251;
	ld.global.u32 	%r252, [%rd6+132];
	xor.b32  	%r334, %r334, %r252;
	ld.global.u32 	%r253, [%rd6+136];
	xor.b32  	%r333, %r333, %r253;
$L__BB5_20:
	and.b32  	%r255, %r203, 128;
	setp.eq.s32 	%p11, %r255, 0;
	@%p11 bra 	$L__BB5_22;
	ld.global.u32 	%r256, [%rd6+140];
	xor.b32  	%r337, %r337, %r256;
	ld.global.u32 	%r257, [%rd6+144];
	xor.b32  	%r336, %r336, %r257;
	ld.global.u32 	%r258, [%rd6+148];
	xor.b32  	%r335, %r335, %r258;
	ld.global.u32 	%r259, [%rd6+152];
	xor.b32  	%r334, %r334, %r259;
	ld.global.u32 	%r260, [%rd6+156];
	xor.b32  	%r333, %r333, %r260;
$L__BB5_22:
	and.b32  	%r262, %r203, 256;
	setp.eq.s32 	%p12, %r262, 0;
	@%p12 bra 	$L__BB5_24;
	ld.global.u32 	%r263, [%rd6+160];
	xor.b32  	%r337, %r337, %r263;
	ld.global.u32 	%r264, [%rd6+164];
	xor.b32  	%r336, %r336, %r264;
	ld.global.u32 	%r265, [%rd6+168];
	xor.b32  	%r335, %r335, %r265;
	ld.global.u32 	%r266, [%rd6+172];
	xor.b32  	%r334, %r334, %r266;
	ld.global.u32 	%r267, [%rd6+176];
	xor.b32  	%r333, %r333, %r267;
$L__BB5_24:
	and.b32  	%r269, %r203, 512;
	setp.eq.s32 	%p13, %r269, 0;
	@%p13 bra 	$L__BB5_26;
	ld.global.u32 	%r270, [%rd6+180];
	xor.b32  	%r337, %r337, %r270;
	ld.global.u32 	%r271, [%rd6+184];
	xor.b32  	%r336, %r336, %r271;
	ld.global.u32 	%r272, [%rd6+188];
	xor.b32  	%r335, %r335, %r272;
	ld.global.u32 	%r273, [%rd6+192];
	xor.b32  	%r334, %r334, %r273;
	ld.global.u32 	%r274, [%rd6+196];
	xor.b32  	%r333, %r333, %r274;
$L__BB5_26:
	and.b32  	%r276, %r203, 1024;
	setp.eq.s32 	%p14, %r276, 0;
	@%p14 bra 	$L__BB5_28;
	ld.global.u32 	%r277, [%rd6+200];
	xor.b32  	%r337, %r337, %r277;
	ld.global.u32 	%r278, [%rd6+204];
	xor.b32  	%r336, %r336, %r278;
	ld.global.u32 	%r279, [%rd6+208];
	xor.b32  	%r335, %r335, %r279;
	ld.global.u32 	%r280, [%rd6+212];
	xor.b32  	%r334, %r334, %r280;
	ld.global.u32 	%r281, [%rd6+216];
	xor.b32  	%r333, %r333, %r281;
$L__BB5_28:
	and.b32  	%r283, %r203, 2048;
	setp.eq.s32 	%p15, %r283, 0;
	@%p15 bra 	$L__BB5_30;
	ld.global.u32 	%r284, [%rd6+220];
	xor.b32  	%r337, %r337, %r284;
	ld.global.u32 	%r285, [%rd6+224];
	xor.b32  	%r336, %r336, %r285;
	ld.global.u32 	%r286, [%rd6+228];
	xor.b32  	%r335, %r335, %r286;
	ld.global.u32 	%r287, [%rd6+232];
	xor.b32  	%r334, %r334, %r287;
	ld.global.u32 	%r288, [%rd6+236];
	xor.b32  	%r333, %r333, %r288;
$L__BB5_30:
	and.b32  	%r290, %r203, 4096;
	setp.eq.s32 	%p16, %r290, 0;
	@%p16 bra 	$L__BB5_32;
	ld.global.u32 	%r291, [%rd6+240];
	xor.b32  	%r337, %r337, %r291;
	ld.global.u32 	%r292, [%rd6+244];
	xor.b32  	%r336, %r336, %r292;
	ld.global.u32 	%r293, [%rd6+248];
	xor.b32  	%r335, %r335, %r293;
	ld.global.u32 	%r294, [%rd6+252];
	xor.b32  	%r334, %r334, %r294;
	ld.global.u32 	%r295, [%rd6+256];
	xor.b32  	%r333, %r333, %r295;
$L__BB5_32:
	and.b32  	%r297, %r203, 8192;
	setp.eq.s32 	%p17, %r297, 0;
	@%p17 bra 	$L__BB5_34;
	ld.global.u32 	%r298, [%rd6+260];
	xor.b32  	%r337, %r337, %r298;
	ld.global.u32 	%r299, [%rd6+264];
	xor.b32  	%r336, %r336, %r299;
	ld.global.u32 	%r300, [%rd6+268];
	xor.b32  	%r335, %r335, %r300;
	ld.global.u32 	%r301, [%rd6+272];
	xor.b32  	%r334, %r334, %r301;
	ld.global.u32 	%r302, [%rd6+276];
	xor.b32  	%r333, %r333, %r302;
$L__BB5_34:
	and.b32  	%r304, %r203, 16384;
	setp.eq.s32 	%p18, %r304, 0;
	@%p18 bra 	$L__BB5_36;
	ld.global.u32 	%r305, [%rd6+280];
	xor.b32  	%r337, %r337, %r305;
	ld.global.u32 	%r306, [%rd6+284];
	xor.b32  	%r336, %r336, %r306;
	ld.global.u32 	%r307, [%rd6+288];
	xor.b32  	%r335, %r335, %r307;
	ld.global.u32 	%r308, [%rd6+292];
	xor.b32  	%r334, %r334, %r308;
	ld.global.u32 	%r309, [%rd6+296];
	xor.b32  	%r333, %r333, %r309;
$L__BB5_36:
	and.b32  	%r311, %r203, 32768;
	setp.eq.s32 	%p19, %r311, 0;
	@%p19 bra 	$L__BB5_38;
	ld.global.u32 	%r312, [%rd6+300];
	xor.b32  	%r337, %r337, %r312;
	ld.global.u32 	%r313, [%rd6+304];
	xor.b32  	%r336, %r336, %r313;
	ld.global.u32 	%r314, [%rd6+308];
	xor.b32  	%r335, %r335, %r314;
	ld.global.u32 	%r315, [%rd6+312];
	xor.b32  	%r334, %r334, %r315;
	ld.global.u32 	%r316, [%rd6+316];
	xor.b32  	%r333, %r333, %r316;
$L__BB5_38:
	add.s32 	%r332, %r332, 16;
	setp.ne.s32 	%p20, %r332, 32;
	@%p20 bra 	$L__BB5_6;
	mad.lo.s32 	%r317, %r326, -31, %r11;
	add.s32 	%r326, %r317, 1;
	setp.ne.s32 	%p21, %r326, 5;
	@%p21 bra 	$L__BB5_5;
	st.global.u32 	[%rd2+4], %r337;
	st.global.u32 	[%rd2+8], %r336;
	st.global.u32 	[%rd2+12], %r335;
	st.global.u32 	[%rd2+16], %r334;
	st.global.u32 	[%rd2+20], %r333;
	add.s32 	%r320, %r320, 1;
	setp.lt.u32 	%p22, %r320, %r2;
	@%p22 bra 	$L__BB5_4;
$L__BB5_41:
	shr.u64 	%rd7, %rd18, 2;
	add.s32 	%r319, %r319, 1;
	setp.gt.u64 	%p23, %rd18, 3;
	mov.u64 	%rd18, %rd7;
	@%p23 bra 	$L__BB5_2;
$L__BB5_42:
	mov.b32 	%r318, 0;
	st.global.v2.u32 	[%rd2+24], {%r318, %r318};
	st.global.u32 	[%rd2+32], %r318;
	mov.b64 	%rd17, 0;
	st.global.u64 	[%rd2+40], %rd17;
	ret;

}
	// .globl	_Z15randomNumberingP17curandStateXORWOWPiii
.visible .entry _Z15randomNumberingP17curandStateXORWOWPiii(
	.param .u64 .ptr .align 1 _Z15randomNumberingP17curandStateXORWOWPiii_param_0,
	.param .u64 .ptr .align 1 _Z15randomNumberingP17curandStateXORWOWPiii_param_1,
	.param .u32 _Z15randomNumberingP17curandStateXORWOWPiii_param_2,
	.param .u32 _Z15randomNumberingP17curandStateXORWOWPiii_param_3
)
{
	.reg .b32 	%r<23>;
	.reg .b32 	%f<5>;
	.reg .b64 	%rd<9>;
	.reg .b64 	%fd<5>;

	ld.param.u64 	%rd1, [_Z15randomNumberingP17curandStateXORWOWPiii_param_0];
	ld.param.u64 	%rd2, [_Z15randomNumberingP17curandStateXORWOWPiii_param_1];
	ld.param.u32 	%r1, [_Z15randomNumberingP17curandStateXORWOWPiii_param_3];
	cvta.to.global.u64 	%rd3, %rd2;
	cvta.to.global.u64 	%rd4, %rd1;
	mov.u32 	%r2, %ntid.x;
	mov.u32 	%r3, %ctaid.x;
	mov.u32 	%r4, %tid.x;
	mad.lo.s32 	%r5, %r2, %r3, %r4;
	mul.wide.s32 	%rd5, %r5, 48;
	add.s64 	%rd6, %rd4, %rd5;
	ld.global.v2.u32 	{%r6, %r7}, [%rd6];
	ld.global.v2.u32 	{%r8, %r9}, [%rd6+8];
	ld.global.v2.u32 	{%r10, %r11}, [%rd6+16];
	shr.u32 	%r12, %r7, 2;
	xor.b32  	%r13, %r12, %r7;
	shl.b32 	%r14, %r11, 4;
	shl.b32 	%r15, %r13, 1;
	xor.b32  	%r16, %r14, %r15;
	xor.b32  	%r17, %r16, %r11;
	xor.b32  	%r18, %r17, %r13;
	add.s32 	%r19, %r6, 362437;
	add.s32 	%r20, %r18, %r19;
	cvt.rn.f32.u32 	%f1, %r20;
	fma.rn.f32 	%f2, %f1, 0f2F800000, 0f2F000000;
	st.global.v2.u32 	[%rd6], {%r19, %r8};
	st.global.v2.u32 	[%rd6+8], {%r9, %r10};
	st.global.v2.u32 	[%rd6+16], {%r11, %r18};
	add.s32 	%r21, %r1, -1;
	cvt.rn.f64.s32 	%fd1, %r21;
	add.f64 	%fd2, %fd1, 0d3FEFFFFDE7210BE9;
	cvt.f64.f32 	%fd3, %f2;
	mul.f64 	%fd4, %fd2, %fd3;
	cvt.rn.f32.f64 	%f3, %fd4;
	add.f32 	%f4, %f3, 0f3F800000;
	cvt.rzi.s32.f32 	%r22, %f4;
	mul.wide.s32 	%rd7, %r5, 4;
	add.s64 	%rd8, %rd3, %rd7;
	st.global.u32 	[%rd8], %r22;
	ret;

}
	// .globl	_Z10degreeCalcPiS_S_ii
.visible .entry _Z10degreeCalcPiS_S_ii(
	.param .u64 .ptr .align 1 _Z10degreeCalcPiS_S_ii_param_0,
	.param .u64 .ptr .align 1 _Z10degreeCalcPiS_S_ii_param_1,
	.param .u64 .ptr .align 1 _Z10degreeCalcPiS_S_ii_param_2,
	.param .u32 _Z10degreeCalcPiS_S_ii_param_3,
	.param .u32 _Z10degreeCalcPiS_S_ii_param_4
)
{
	.reg .pred 	%p<2>;
	.reg .b32 	%r<9>;
	.reg .b64 	%rd<8>;

	ld.param.u64 	%rd1, [_Z10degreeCalcPiS_S_ii_param_0];
	ld.param.u64 	%rd2, [_Z10degreeCalcPiS_S_ii_param_2];
	ld.param.u32 	%r2, [_Z10degreeCalcPiS_S_ii_param_3];
	mov.u32 	%r3, %ntid.x;
	mov.u32 	%r4, %ctaid.x;
	mov.u32 	%r5, %tid.x;
	mad.lo.s32 	%r1, %r3, %r4, %r5;
	setp.ge.s32 	%p1, %r1, %r2;
	@%p1 bra 	$L__BB7_2;
	cvta.to.global.u64 	%rd3, %rd1;
	cvta.to.global.u64 	%rd4, %rd2;
	mul.wide.s32 	%rd5, %r1, 4;
	add.s64 	%rd6, %rd3, %rd5;
	ld.global.u32 	%r6, [%rd6];
	ld.global.u32 	%r7, [%rd6+4];
	sub.s32 	%r8, %r7, %r6;
	add.s64 	%rd7, %rd4, %rd5;
	st.global.u32 	[%rd7], %r8;
$L__BB7_2:
	ret;

}
	// .globl	_ZN6thrust24THRUST_300001_SM_1000_NS8cuda_cub4core6detail13_kernel_agentINS1_8__reduce11ReduceAgentINS0_12zip_iteratorIN4cuda3std3__45tupleIJNS0_10device_ptrIiEENS0_17counting_iteratorIlNS0_11use_defaultESF_SF_EEEEEEEPNSB_IJilEEESJ_iNS1_9__extrema9arg_max_fIilNSA_4lessIiEEEEEEJSI_SK_iSP_EEEvDpT0_
.visible .entry _ZN6thrust24THRUST_300001_SM_1000_NS8cuda_cub4core6detail13_kernel_agentINS1_8__reduce11ReduceAgentINS0_12zip_iteratorIN4cuda3std3__45tupleIJNS0_10device_ptrIiEENS0_17counting_iteratorIlNS0_11use_defaultESF_SF_EEEEEEEPNSB_IJilEEESJ_iNS1_9__extrema9arg_max_fIilNSA_4lessIiEEEEEEJSI_SK_iSP_EEEvDpT0_(
	.param .align 8 .b8 _ZN6thrust24THRUST_300001_SM_1000_NS8cuda_cub4core6detail13_kernel_agentINS1_8__reduce11ReduceAgentINS0_12zip_iteratorIN4cuda3std3__45tupleIJNS0_10device_ptrIiEENS0_17counting_iteratorIlNS0_11use_defaultESF_SF_EEEEEEEPNSB_IJilEEESJ_iNS1_9__extrema9arg_max_fIilNSA_4lessIiEEEEEEJSI_SK_iSP_EEEvDpT0__param_0[16],
	.param .u64 .ptr .align 1 _ZN6thrust24THRUST_300001_SM_1000_NS8cuda_cub4core6detail13_kernel_agentINS1_8__reduce11ReduceAgentINS0_12zip_iteratorIN4cuda3std3__45tupleIJNS0_10device_ptrIiEENS0_17counting_iteratorIlNS0_11use_defaultESF_SF_EEEEEEEPNSB_IJilEEESJ_iNS1_9__extrema9arg_max_fIilNSA_4lessIiEEEEEEJSI_SK_iSP_EEEvDpT0__param_1,
	.param .u32 _ZN6thrust24THRUST_300001_SM_1000_NS8cuda_cub4core6detail13_kernel_agentINS1_8__reduce11ReduceAgentINS0_12zip_iteratorIN4cuda3std3__45tupleIJNS0_10device_ptrIiEENS0_17counting_iteratorIlNS0_11use_defaultESF_SF_EEEEEEEPNSB_IJilEEESJ_iNS1_9__extrema9arg_max_fIilNSA_4lessIiEEEEEEJSI_SK_iSP_EEEvDpT0__param_2,
	.param .align 1 .b8 _ZN6thrust24THRUST_300001_SM_1000_NS8cuda_cub4core6detail13_kernel_agentINS1_8__reduce11ReduceAgentINS0_12zip_iteratorIN4cuda3std3__45tupleIJNS0_10device_ptrIiEENS0_17counting_iteratorIlNS0_11use_defaultESF_SF_EEEEEEEPNSB_IJilEEESJ_iNS1_9__extrema9arg_max_fIilNSA_4lessIiEEEEEEJSI_SK_iSP_EEEvDpT0__param_3[1]
)
.maxntid 256
{
	.reg .pred 	%p<213>;
	.reg .b32 	%r<641>;
	.reg .b64 	%rd<305>;

	ld.param.u64 	%rd195, [_ZN6thrust24THRUST_300001_SM_1000_NS8cuda_cub4core6detail13_kernel_agentINS1_8__reduce11ReduceAgentINS0_12zip_iteratorIN4cuda3std3__45tupleIJNS0_10device_ptrIiEENS0_17counting_iteratorIlNS0_11use_defaultESF_SF_EEEEEEEPNSB_IJilEEESJ_iNS1_9__extrema9arg_max_fIilNSA_4lessIiEEEEEEJSI_SK_iSP_EEEvDpT0__param_0+8];
	ld.param.u64 	%rd194, [_ZN6thrust24THRUST_300001_SM_1000_NS8cuda_cub4core6detail13_kernel_agentINS1_8__reduce11ReduceAgentINS0_12zip_iteratorIN4cuda3std3__45tupleIJNS0_10device_ptrIiEENS0_17counting_iteratorIlNS0_11use_defaultESF_SF_EEEEEEEPNSB_IJilEEESJ_iNS1_9__extrema9arg_max_fIilNSA_4lessIiEEEEEEJSI_SK_iSP_EEEvDpT0__param_0];
	ld.param.u32 	%r205, [_ZN6thrust24THRUST_300001_SM_1000_NS8cuda_cub4core6detail13_kernel_agentINS1_8__reduce11ReduceAgentINS0_12zip_iteratorIN4cuda3std3__45tupleIJNS0_10device_ptrIiEENS0_17counting_iteratorIlNS0_11use_defaultESF_SF_EEEEEEEPNSB_IJilEEESJ_iNS1_9__extrema9arg_max_fIilNSA_4lessIiEEEEEEJSI_SK_iSP_EEEvDpT0__param_2];
	setp.eq.s32 	%p1, %r205, 0;
	@%p1 bra 	$L__BB8_206;
	cvta.to.global.u64 	%rd1, %rd194;
	setp.gt.s32 	%p2, %r205, 1279;
	@%p2 bra 	$L__BB8_122;
	mov.u32 	%r1, %tid.x;
	setp.ge.s32 	%p96, %r1, %r205;
	mov.b32 	%r580, 0;
	mov.b64 	%rd246, 0;
	mov.u32 	%r572, %r1;
	@%p96 bra 	$L__BB8_4;
	cvt.u64.u32 	%rd222, %r1;
	mul.wide.u32 	%rd223, %r1, 4;
	add.s64 	%rd224, %rd1, %rd223;
	add.s64 	%rd246, %rd195, %rd222;
	ld.global.u32 	%r580, [%rd224];
	add.s32 	%r572, %r1, 256;
$L__BB8_4:
	setp.ge.s32 	%p97, %r572, %r205;
	@%p97 bra 	$L__BB8_26;
	not.b32 	%r338, %r572;
	add.s32 	%r6, %r205, %r338;
	and.b32  	%r339, %r6, 768;
	setp.eq.s32 	%p98, %r339, 768;
	@%p98 bra 	$L__BB8_11;
	cvt.u64.u32 	%rd226, %r572;
	add.s64 	%rd237, %rd195, %rd226;
	mul.wide.u32 	%rd227, %r572, 4;
	add.s64 	%rd236, %rd1, %rd227;
	shr.u32 	%r340, %r6, 8;
	add.s32 	%r341, %r340, 1;
	and.b32  	%r342, %r341, 3;
	neg.s32 	%r568, %r342;
$L__BB8_7:
	.pragma "nounroll";
	mov.u64 	%rd9, %rd246;
	mov.u32 	%r10, %r580;
	ld.global.u32 	%r11, [%rd236];
	setp.lt.s32 	%p99, %r10, %r11;
	mov.u64 	%rd246, %rd237;
	mov.u32 	%r580, %r11;
	@%p99 bra 	$L__BB8_10;
	setp.lt.s32 	%p100, %r11, %r10;
	mov.u64 	%rd246, %rd9;
	mov.u32 	%r580, %r10;
	@%p100 bra 	$L__BB8_10;
	setp.lt.s64 	%p101, %rd9, %rd237;
	min.s64 	%rd246, %rd9, %rd237;
	selp.b32 	%r580, %r10, %r11, %p101;
$L__BB8_10:
	add.s32 	%r572, %r572, 256;
	add.s64 	%rd237, %rd237, 256;
	add.s64 	%rd236, %rd236, 1024;
	add.s32 	%r568, %r568, 1;
	setp.ne.s32 	%p102, %r568, 0;
	@%p102 bra 	$L__BB8_7;
$L__BB8_11:
	setp.lt.u32 	%p103, %r6, 768;
	@%p103 bra 	$L__BB8_26;
	add.s32 	%r575, %r572, 512;
$L__BB8_13:
	mov.u32 	%r20, %r575;
	add.s32 	%r343, %r20, -512;
	cvt.s64.s32 	%rd228, %r343;
	mul.wide.s32 	%rd229, %r343, 4;
	add.s64 	%rd17, %rd1, %rd229;
	add.s64 	%rd18, %rd195, %rd228;
	ld.global.u32 	%r22, [%rd17];
	setp.lt.s32 	%p104, %r580, %r22;
	mov.u64 	%rd243, %rd18;
	mov.u32 	%r577, %r22;
	@%p104 bra 	$L__BB8_16;
	setp.lt.s32 	%p105, %r22, %r580;
	mov.u64 	%rd243, %rd246;
	mov.u32 	%r577, %r580;
	@%p105 bra 	$L__BB8_16;
	setp.lt.s64 	%p106, %rd246, %rd18;
	min.s64 	%rd243, %rd246, %rd18;
	selp.b32 	%r577, %r580, %r22, %p106;
$L__BB8_16:
	add.s32 	%r344, %r20, -256;
	cvt.s64.s32 	%rd230, %r344;
	add.s64 	%rd21, %rd195, %rd230;
	ld.global.u32 	%r25, [%rd17+1024];
	setp.lt.s32 	%p107, %r577, %r25;
	mov.u64 	%rd244, %rd21;
	mov.u32 	%r578, %r25;
	@%p107 bra 	$L__BB8_19;
	setp.lt.s32 	%p108, %r25, %r577;
	mov.u64 	%rd244, %rd243;
	mov.u32 	%r578, %r577;
	@%p108 bra 	$L__BB8_19;
	setp.lt.s64 	%p109, %rd243, %rd21;
	min.s64 	%rd244, %rd243, %rd21;
	selp.b32 	%r578, %r577, %r25, %p109;
$L__BB8_19:
	cvt.s64.s32 	%rd231, %r20;
	add.s64 	%rd24, %rd195, %rd231;
	ld.global.u32 	%r28, [%rd17+2048];
	setp.lt.s32 	%p110, %r578, %r28;
	mov.u64 	%rd245, %rd24;
	mov.u32 	%r579, %r28;
	@%p110 bra 	$L__BB8_22;
	setp.lt.s32 	%p111, %r28, %r578;
	mov.u64 	%rd245, %rd244;
	mov.u32 	%r579, %r578;
	@%p111 bra 	$L__BB8_22;
	setp.lt.s64 	%p112, %rd244, %rd24;
	min.s64 	%rd245, %rd244, %rd24;
	selp.b32 	%r579, %r578, %r28, %p112;
$L__BB8_22:
	add.s32 	%r345, %r20, 256;
	cvt.s64.s32 	%rd232, %r345;
	add.s64 	%rd27, %rd195, %rd232;
	ld.global.u32 	%r31, [%rd17+3072];
	setp.lt.s32 	%p113, %r579, %r31;
	mov.u64 	%rd246, %rd27;
	mov.u32 	%r580, %r31;
	@%p113 bra 	$L__BB8_25;
	setp.lt.s32 	%p114, %r31, %r579;
	mov.u64 	%rd246, %rd245;
	mov.u32 	%r580, %r579;
	@%p114 bra 	$L__BB8_25;
	setp.lt.s64 	%p115, %rd245, %rd27;
	min.s64 	%rd246, %rd245, %rd27;
	selp.b32 	%r580, %r579, %r31, %p115;
$L__BB8_25:
	add.s32 	%r575, %r20, 1024;
	add.s32 	%r346, %r20, 512;
	setp.lt.s32 	%p116, %r346, %r205;
	@%p116 bra 	$L__BB8_13;
$L__BB8_26:
	setp.lt.s32 	%p117, %r205, 256;
	@%p117 bra 	$L__BB8_71;
	// begin inline asm
	mov.u32 %r460, %laneid;
	// end inline asm
	mov.b32 	%r478, 1;
	mov.b32 	%r479, 31;
	mov.b32 	%r480, -1;
	// begin inline asm
	shfl.sync.down.b32 %r461, %r580, %r478, %r479, %r480;
	// end inline asm
	// begin inline asm
	shfl.sync.down.b32 %r466, %r467, %r478, %r479, %r480;
	// end inline asm
	mov.b64 	{%r472, %r477}, %rd246;
	// begin inline asm
	shfl.sync.down.b32 %r471, %r472, %r478, %r479, %r480;
	// end inline asm
	// begin inline asm
	shfl.sync.down.b32 %r476, %r477, %r478, %r479, %r480;
	// end inline asm
	mov.b64 	%rd31, {%r471, %r476};
	setp.gt.s32 	%p169, %r460, 30;
	mov.u64 	%rd248, %rd246;
	mov.u32 	%r582, %r580;
	@%p169 bra 	$L__BB8_31;
	setp.lt.s32 	%p170, %r580, %r461;
	mov.u64 	%rd248, %rd31;
	mov.u32 	%r582, %r461;
	@%p170 bra 	$L__BB8_31;
	setp.lt.s32 	%p171, %r461, %r580;
	mov.u64 	%rd248, %rd246;
	mov.u32 	%r582, %r580;
	@%p171 bra 	$L__BB8_31;
	setp.lt.s64 	%p172, %rd246, %rd31;
	min.s64 	%rd248, %rd246, %rd31;
	selp.b32 	%r582, %r580, %r461, %p172;
$L__BB8_31:
	mov.b32 	%r498, 2;
	mov.b32 	%r499, 31;
	mov.b32 	%r500, -1;
	// begin inline asm
	shfl.sync.down.b32 %r481, %r582, %r498, %r499, %r500;
	// end inline asm
	// begin inline asm
	shfl.sync.down.b32 %r486, %r487, %r498, %r499, %r500;
	// end inline asm
	mov.b64 	{%r492, %r497}, %rd248;
	// begin inline asm
	shfl.sync.down.b32 %r491, %r492, %r498, %r499, %r500;
	// end inline asm
	// begin inline asm
	shfl.sync.down.b32 %r496, %r497, %r498, %r499, %r500;
	// end inline asm
	mov.b64 	%rd34, {%r491, %r496};
	setp.gt.s32 	%p173, %r460, 29;
	mov.u64 	%rd249, %rd248;
	mov.u32 	%r583, %r582;
	@%p173 bra 	$L__BB8_35;
	setp.lt.s32 	%p174, %r582, %r481;
	mov.u64 	%rd249, %rd34;
	mov.u32 	%r583, %r481;
	@%p174 bra 	$L__BB8_35;
	setp.lt.s32 	%p175, %r481, %r582;
	mov.u64 	%rd249, %rd248;
	mov.u32 	%r583, %r582;
	@%p175 bra 	$L__BB8_35;
	setp.lt.s64 	%p176, %rd248, %rd34;
	min.s64 	%rd249, %rd248, %rd34;
	selp.b32 	%r583, %r582, %r481, %p176;
$L__BB8_35:
	mov.b32 	%r518, 4;
	mov.b32 	%r519, 31;
	mov.b32 	%r520, -1;
	// begin inline asm
	shfl.sync.down.b32 %r501, %r583, %r518, %r519, %r520;
	// end inline asm
	// begin inline asm
	shfl.sync.down.b32 %r506, %r507, %r518, %r519, %r520;
	// end inline asm
	mov.b64 	{%r512, %r517}, %rd249;
	// begin inline asm
	shfl.sync.down.b32 %r511, %r512, %r518, %r519, %r520;
	// end inline asm
	// begin inline asm
	shfl.sync.down.b32 %r516, %r517, %r518, %r519, %r520;
	// end inline asm
	mov.b64 	%rd37, {%r511, %r516};
	setp.gt.s32 	%p177, %r460, 27;
	mov.u64 	%rd250, %rd249;
	mov.u32 	%r584, %r583;
	@%p177 bra 	$L__BB8_39;
	setp.lt.s32 	%p178, %r583, %r501;
	mov.u64 	%rd250, %rd37;
	mov.u32 	%r584, %r501;
	@%p178 bra 	$L__BB8_39;
	setp.lt.s32 	%p179, %r501, %r583;
	mov.u64 	%rd250, %rd249;
	mov.u32 	%r584, %r583;
	@%p179 bra 	$L__BB8_39;
	setp.lt.s64 	%p180, %rd249, %rd37;
	min.s64 	%rd250, %rd249, %rd37;
	selp.b32 	%r584, %r583, %r501, %p180;
$L__BB8_39:
	mov.b32 	%r538, 8;
	mov.b32 	%r539, 31;
	mov.b32 	%r540, -1;
	// begin inline asm
	shfl.sync.down.b32 %r521, %r584, %r538, %r539, %r540;
	// end inline asm
	// begin inline asm
	shfl.sync.down.b32 %r526, %r527, %r538, %r539, %r540;
	// end inline asm
	mov.b64 	{%r532, %r537}, %rd250;
	// begin inline asm
	shfl.sync.down.b32 %r531, %r532, %r538, %r539, %r540;
	// end inline asm
	// begin inline asm
	shfl.sync.down.b32 %r536, %r537, %r538, %r539, %r540;
	// end inline asm
	mov.b64 	%rd40, {%r531, %r536};
	setp.gt.s32 	%p181, %r460, 23;
	mov.u64 	%rd251, %rd250;
	mov.u32 	%r585, %r584;
	@%p181 bra 	$L__BB8_43;
	setp.lt.s32 	%p182, %r584, %r521;
	mov.u64 	%rd251, %rd40;
	mov.u32 	%r585, %r521;
	@%p182 bra 	$L__BB8_43;
	setp.lt.s32 	%p183, %r521, %r584;
	mov.u64 	%rd251, %rd250;
	mov.u32 	%r585, %r584;
	@%p183 bra 	$L__BB8_43;
	setp.lt.s64 	%p184, %rd250, %rd40;
	min.s64 	%rd251, %rd250, %rd40;
	selp.b32 	%r585, %r584, %r521, %p184;
$L__BB8_43:
	mov.b32 	%r558, 16;
	mov.b32 	%r559, 31;
	mov.b32 	%r560, -1;
	// begin inline asm
	shfl.sync.down.b32 %r541, %r585, %r558, %r559, %r560;
	// end inline asm
	// begin inline asm
	shfl.sync.down.b32 %r546, %r547, %r558, %r559, %r560;
	// end inline asm
	mov.b64 	{%r552, %r557}, %rd251;
	// begin inline asm
	shfl.sync.down.b32 %r551, %r552, %r558, %r559, %r560;
	// end inline asm
	// begin inline asm
	shfl.sync.down.b32 %r556, %r557, %r558, %r559, %r560;
	// end inline asm
	mov.b64 	%rd43, {%r551, %r556};
	setp.gt.s32 	%p185, %r460, 15;
	mov.u64 	%rd304, %rd251;
	mov.u32 	%r640, %r585;
	@%p185 bra 	$L__BB8_47;
	setp.lt.s32 	%p186, %r585, %r541;
	mov.u64 	%rd304, %rd43;
	mov.u32 	%r640, %r541;
	@%p186 bra 	$L__BB8_47;
	setp.lt.s32 	%p187, %r541, %r585;
	mov.u64 	%rd304, %rd251;
	mov.u32 	%r640, %r585;
	@%p187 bra 	$L__BB8_47;
	setp.lt.s64 	%p188, %rd251, %rd43;
	min.s64 	%rd304, %rd251, %rd43;
	selp.b32 	%r640, %r585, %r541, %p188;
$L__BB8_47:
	setp.ne.s32 	%p189, %r460, 0;
	@%p189 bra 	$L__BB8_49;
	shr.u32 	%r561, %r1, 1;
	and.b32  	%r562, %r561, 496;
	mov.u32 	%r563, _ZN6thrust24THRUST_300001_SM_1000_NS8cuda_cub4core6detail5shmemE;
	add.s32 	%r564, %r563, %r562;
	st.shared.u32 	[%r564+8], %r640;
	st.shared.u64 	[%r564+16], %rd304;
$L__BB8_49:
	bar.sync 	0;
	setp.ne.s32 	%p190, %r1, 0;
	@%p190 bra 	$L__BB8_204;
	ld.shared.u32 	%r52, [_ZN6thrust24THRUST_300001_SM_1000_NS8cuda_cub4core6detail5shmemE+24];
	ld.shared.u64 	%rd46, [_ZN6thrust24THRUST_300001_SM_1000_NS8cuda_cub4core6detail5shmemE+32];
	setp.lt.s32 	%p191, %r640, %r52;
	mov.u64 	%rd253, %rd46;
	mov.u32 	%r587, %r52;
	@%p191 bra 	$L__BB8_53;
	setp.lt.s32 	%p192, %r52, %r640;
	mov.u64 	%rd253, %rd304;
	mov.u32 	%r587, %r640;
	@%p192 bra 	$L__BB8_53;
	setp.lt.s64 	%p193, %rd304, %rd46;
	min.s64 	%rd253, %rd304, %rd46;
	selp.b32 	%r587, %r640, %r52, %p193;
$L__BB8_53:
	ld.shared.u32 	%r55, [_ZN6thrust24THRUST_300001_SM_1000_NS8cuda_cub4core6detail5shmemE+40];
	ld.shared.u64 	%rd49, [_ZN6thrust24THRUST_300001_SM_1000_NS8cuda_cub4core6detail5shmemE+48];
	setp.lt.s32 	%p194, %r587, %r55;
	mov.u64 	%rd254, %rd49;
	mov.u32 	%r588, %r55;
	@%p194 bra 	$L__BB8_56;
	setp.lt.s32 	%p195, %r55, %r587;
	mov.u64 	%rd254, %rd253;
	mov.u32 	%r588, %r587;
	@%p195 bra 	$L__BB8_56;
	setp.lt.s64 	%p196, %rd253, %rd49;
	min.s64 	%rd254, %rd253, %rd49;
	selp.b32 	%r588, %r587, %r55, %p196;
$L__BB8_56:
	ld.shared.u32 	%r58, [_ZN6thrust24THRUST_300001_SM_1000_NS8cuda_cub4core6detail5shmemE+56];
	ld.shared.u64 	%rd52, [_ZN6thrust24THRUST_300001_SM_1000_NS8cuda_cub4core6detail5shmemE+64];
	setp.lt.s32 	%p197, %r588, %r58;
	mov.u64 	%rd255, %rd52;
	mov.u32 	%r589, %r58;
	@%p197 bra 	$L__BB8_59;
	setp.lt.s32 	%p198, %r58, %r588;
	mov.u64 	%rd255, %rd254;
	mov.u32 	%r589, %r588;
	@%p198 bra 	$L__BB8_59;
	setp.lt.s64 	%p199, %rd254, %rd52;
	min.s64 	%rd255, %rd254, %rd52;
	selp.b32 	%r589, %r588, %r58, %p199;
$L__BB8_59:
	ld.shared.u32 	%r61, [_ZN6thrust24THRUST_300001_SM_1000_NS8cuda_cub4core6detail5shmemE+72];
	ld.shared.u64 	%rd55, [_ZN6thrust24THRUST_300001_SM_1000_NS8cuda_cub4core6detail5shmemE+80];
	setp.lt.s32 	%p200, %r589, %r61;
	mov.u64 	%rd256, %rd55;
	mov.u32 	%r590, %r61;
	@%p200 bra 	$L__BB8_62;
	setp.lt.s32 	%p201, %r61, %r589;
	mov.u64 	%rd256, %rd255;
	mov.u32 	%r590, %r589;
	@%p201 bra 	$L__BB8_62;
	setp.lt.s64 	%p202, %rd255, %rd55;
	min.s64 	%rd256, %rd255, %rd55;
	selp.b32 	%r590, %r589, %r61, %p202;
$L__BB8_62:
	ld.shared.u32 	%r64, [_ZN6thrust24THRUST_300001_SM_1000_NS8cuda_cub4core6detail5shmemE+88];
	ld.shared.u64 	%rd58, [_ZN6thrust24THRUST_300001_SM_1000_NS8cuda_cub4core6detail5shmemE+96];
	setp.lt.s32 	%p203, %r590, %r64;
	mov.u64 	%rd257, %rd58;
	mov.u32 	%r591, %r64;
	@%p203 bra 	$L__BB8_65;
	setp.lt.s32 	%p204, %r64, %r590;
	mov.u64 	%rd257, %rd256;
	mov.u32 	%r591, %r590;
	@%p204 bra 	$L__BB8_65;
	setp.lt.s64 	%p205, %rd256, %rd58;
	min.s64 	%rd257, %rd256, %rd58;
	selp.b32 	%r591, %r590, %r64, %p205;
$L__BB8_65:
	ld.shared.u32 	%r67, [_ZN6thrust24THRUST_300001_SM_1000_NS8cuda_cub4core6detail5shmemE+104];
	ld.shared.u64 	%rd61, [_ZN6thrust24THRUST_300001_SM_1000_NS8cuda_cub4core6detail5shmemE+112];
	setp.lt.s32 	%p206, %r591, %r67;
	mov.u64 	%rd258, %rd61;
	mov.u32 	%r592, %r67;
	@%p206 bra 	$L__BB8_68;
	setp.lt.s32 	%p207, %r67, %r591;
	mov.u64 	%rd258, %rd257;
	mov.u32 	%r592, %r591;
	@%p207 bra 	$L__BB8_68;
	setp.lt.s64 	%p208, %rd257, %rd61;
	min.s64 	%rd258, %rd257, %rd61;
	selp.b32 	%r592, %r591, %r67, %p208;
$L__BB8_68:
	ld.shared.u32 	%r70, [_ZN6thrust24THRUST_300001_SM_1000_NS8cuda_cub4core6detail5shmemE+120];
	ld.shared.u64 	%rd64, [_ZN6thrust24THRUST_300001_SM_1000_NS8cuda_cub4core6detail5shmemE+128];
	setp.lt.s32 	%p209, %r592, %r70;
	mov.u32 	%r640, %r70;
	mov.u64 	%rd304, %rd64;
	@%p209 bra 	$L__BB8_204;
	setp.lt.s32 	%p210, %r70, %r592;
	mov.u32 	%r640, %r592;
	mov.u64 	%rd304, %rd258;
	@%p210 bra 	$L__BB8_204;
	setp.lt.s64 	%p211, %rd258, %rd64;
	min.s64 	%rd304, %rd258, %rd64;
	selp.b32 	%r640, %r592, %r70, %p211;
	bra.uni 	$L__BB8_204;
$L__BB8_71:
	// begin inline asm
	mov.u32 %r347, %laneid;
	// end inline asm
	and.b32  	%r368, %r1, 992;
	add.s32 	%r369, %r368, 32;
	setp.gt.s32 	%p118, %r369, %r205;
	not.b32 	%r370, %r368;
	add.s32 	%r371, %r205, %r370;
	selp.b32 	%r366, %r371, 31, %p118;
	mov.b32 	%r365, 1;
	mov.b32 	%r367, -1;
	// begin inline asm
	shfl.sync.down.b32 %r348, %r580, %r365, %r366, %r367;
	// end inline asm
	// begin inline asm
	shfl.sync.down.b32 %r353, %r354, %r365, %r366, %r367;
	// end inline asm
	mov.b64 	{%r359, %r364}, %rd246;
	// begin inline asm
	shfl.sync.down.b32 %r358, %r359, %r365, %r366, %r367;
	// end inline asm
	// begin inline asm
	shfl.sync.down.b32 %r363, %r364, %r365, %r366, %r367;
	// end inline asm
	mov.b64 	%rd66, {%r358, %r363};
	setp.ge.s32 	%p119, %r347, %r366;
	mov.u32 	%r593, %r580;
	mov.u64 	%rd259, %rd246;
	@%p119 bra 	$L__BB8_75;
	setp.lt.s32 	%p120, %r580, %r348;
	mov.u32 	%r593, %r348;
	mov.u64 	%rd259, %rd66;
	@%p120 bra 	$L__BB8_75;
	setp.lt.s32 	%p121, %r348, %r580;
	mov.u32 	%r593, %r580;
	mov.u64 	%rd259, %rd246;
	@%p121 bra 	$L__BB8_75;
	setp.lt.s64 	%p122, %rd246, %rd66;
	selp.b32 	%r593, %r580, %r348, %p122;
	min.s64 	%rd259, %rd246, %rd66;
$L__BB8_75:
	mov.b32 	%r389, 2;
	mov.b32 	%r391, -1;
	// begin inline asm
	shfl.sync.down.b32 %r372, %r593, %r389, %r366, %r391;
	// end inline asm
	// begin inline asm
	shfl.sync.down.b32 %r377, %r378, %r389, %r366, %r391;
	// end inline asm
	mov.b64 	{%r383, %r388}, %rd259;
	// begin inline asm
	shfl.sync.down.b32 %r382, %r383, %r389, %r366, %r391;
	// end inline asm
	// begin inline asm
	shfl.sync.down.b32 %r387, %r388, %r389, %r366, %r391;
	// end inline asm
	mov.b64 	%rd69, {%r382, %r387};
	add.s32 	%r392, %r347, 2;
	setp.gt.s32 	%p123, %r392, %r366;
	mov.u32 	%r594, %r593;
	mov.u64 	%rd260, %rd259;
	@%p123 bra 	$L__BB8_79;
	setp.lt.s32 	%p124, %r593, %r372;
	mov.u32 	%r594, %r372;
	mov.u64 	%rd260, %rd69;
	@%p124 bra 	$L__BB8_79;
	setp.lt.s32 	%p125, %r372, %r593;
	mov.u32 	%r594, %r593;
	mov.u64 	%rd260, %rd259;
	@%p125 bra 	$L__BB8_79;
	setp.lt.s64 	%p126, %rd259, %rd69;
	selp.b32 	%r594, %r593, %r372, %p126;
	min.s64 	%rd260, %rd259, %rd69;
$L__BB8_79:
	mov.b32 	%r410, 4;
	mov.b32 	%r412, -1;
	// begin inline asm
	shfl.sync.down.b32 %r393, %r594, %r410, %r366, %r412;
	// end inline asm
	// begin inline asm
	shfl.sync.down.b32 %r398, %r399, %r410, %r366, %r412;
	// end inline asm
	mov.b64 	{%r404, %r409}, %rd260;
	// begin inline asm
	shfl.sync.down.b32 %r403, %r404, %r410, %r366, %r412;
	// end inline asm
	// begin inline asm
	shfl.sync.down.b32 %r408, %r409, %r410, %r366, %r412;
	// end inline asm
	mov.b64 	%rd72, {%r403, %r408};
	add.s32 	%r413, %r347, 4;
	setp.gt.s32 	%p127, %r413, %r366;
	mov.u32 	%r595, %r594;
	mov.u64 	%rd261, %rd260;
	@%p127 bra 	$L__BB8_83;
	setp.lt.s32 	%p128, %r594, %r393;
	mov.u32 	%r595, %r393;
	mov.u64 	%rd261, %rd72;
	@%p128 bra 	$L__BB8_83;
	setp.lt.s32 	%p129, %r393, %r594;
	mov.u32 	%r595, %r594;
	mov.u64 	%rd261, %rd260;
	@%p129 bra 	$L__BB8_83;
	setp.lt.s64 	%p130, %rd260, %rd72;
	selp.b32 	%r595, %r594, %r393, %p130;
	min.s64 	%rd261, %rd260, %rd72;
$L__BB8_83:
	mov.b32 	%r431, 8;
	mov.b32 	%r433, -1;
	// begin inline asm
	shfl.sync.down.b32 %r414, %r595, %r431, %r366, %r433;
	// end inline asm
	// begin inline asm
	shfl.sync.down.b32 %r419, %r420, %r431, %r366, %r433;
	// end inline asm
	mov.b64 	{%r425, %r430}, %rd261;
	// begin inline asm
	shfl.sync.down.b32 %r424, %r425, %r431, %r366, %r433;
	// end inline asm
	// begin inline asm
	shfl.sync.down.b32 %r429, %r430, %r431, %r366, %r433;
	// end inline asm
	mov.b64 	%rd75, {%r424, %r429};
	add.s32 	%r434, %r347, 8;
	setp.gt.s32 	%p131, %r434, %r366;
	mov.u32 	%r596, %r595;
	mov.u64 	%rd262, %rd261;
	@%p131 bra 	$L__BB8_87;
	setp.lt.s32 	%p132, %r595, %r414;
	mov.u32 	%r596, %r414;
	mov.u64 	%rd262, %rd75;
	@%p132 bra 	$L__BB8_87;
	setp.lt.s32 	%p133, %r414, %r595;
	mov.u32 	%r596, %r595;
	mov.u64 	%rd262, %rd261;
	@%p133 bra 	$L__BB8_87;
	setp.lt.s64 	%p134, %rd261, %rd75;
	selp.b32 	%r596, %r595, %r414, %p134;
	min.s64 	%rd262, %rd261, %rd75;
$L__BB8_87:
	mov.b32 	%r452, 16;
	mov.b32 	%r454, -1;
	// begin inline asm
	shfl.sync.down.b32 %r435, %r596, %r452, %r366, %r454;
	// end inline asm
	// begin inline asm
	shfl.sync.down.b32 %r440, %r441, %r452, %r366, %r454;
	// end inline asm
	mov.b64 	{%r446, %r451}, %rd262;
	// begin inline asm
	shfl.sync.down.b32 %r445, %r446, %r452, %r366, %r454;
	// end inline asm
	// begin inline asm
	shfl.sync.down.b32 %r450, %r451, %r452, %r366, %r454;
	// end inline asm
	mov.b64 	%rd78, {%r445, %r450};
	add.s32 	%r455, %r347, 16;
	setp.gt.s32 	%p135, %r455, %r366;
	mov.u32 	%r640, %r596;
	mov.u64 	%rd304, %rd262;
	@%p135 bra 	$L__BB8_91;
	setp.lt.s32 	%p136, %r596, %r435;
	mov.u32 	%r640, %r435;
	mov.u64 	%rd304, %rd78;
	@%p136 bra 	$L__BB8_91;
	setp.lt.s32 	%p137, %r435, %r596;
	mov.u32 	%r640, %r596;
	mov.u64 	%rd304, %rd262;
	@%p137 bra 	$L__BB8_91;
	setp.lt.s64 	%p138, %rd262, %rd78;
	selp.b32 	%r640, %r596, %r435, %p138;
	min.s64 	%rd304, %rd262, %rd78;
$L__BB8_91:
	setp.ne.s32 	%p139, %r347, 0;
	@%p139 bra 	$L__BB8_93;
	shr.u32 	%r456, %r1, 1;
	and.b32  	%r457, %r456, 496;
	mov.u32 	%r458, _ZN6thrust24THRUST_300001_SM_1000_NS8cuda_cub4core6detail5shmemE;
	add.s32 	%r459, %r458, %r457;
	st.shared.u32 	[%r459+8], %r640;
	st.shared.u64 	[%r459+16], %rd304;
$L__BB8_93:
	bar.sync 	0;
	setp.ne.s32 	%p140, %r1, 0;
	@%p140 bra 	$L__BB8_204;
	setp.lt.s32 	%p141, %r205, 33;
	mov.u32 	%r598, %r640;
	mov.u64 	%rd264, %rd304;
	@%p141 bra 	$L__BB8_98;
	ld.shared.u32 	%r89, [_ZN6thrust24THRUST_300001_SM_1000_NS8cuda_cub4core6detail5shmemE+24];
	ld.shared.u64 	%rd81, [_ZN6thrust24THRUST_300001_SM_1000_NS8cuda_cub4core6detail5shmemE+32];
	setp.lt.s32 	%p142, %r640, %r89;
	mov.u32 	%r598, %r89;
	mov.u64 	%rd264, %rd81;
	@%p142 bra 	$L__BB8_98;
	setp.lt.s32 	%p143, %r89, %r640;
	mov.u32 	%r598, %r640;
	mov.u64 	%rd264, %rd304;
	@%p143 bra 	$L__BB8_98;
	setp.lt.s64 	%p144, %rd304, %rd81;
	selp.b32 	%r598, %r640, %r89, %p144;
	min.s64 	%rd264, %rd304, %rd81;
$L__BB8_98:
	setp.lt.s32 	%p145, %r205, 65;
	mov.u32 	%r599, %r598;
	mov.u64 	%rd265, %rd264;
	@%p145 bra 	$L__BB8_102;
	ld.shared.u32 	%r92, [_ZN6thrust24THRUST_300001_SM_1000_NS8cuda_cub4core6detail5shmemE+40];
	ld.shared.u64 	%rd84, [_ZN6thrust24THRUST_300001_SM_1000_NS8cuda_cub4core6detail5shmemE+48];
	setp.lt.s32 	%p146, %r598, %r92;
	mov.u32 	%r599, %r92;
	mov.u64 	%rd265, %rd84;
	@%p146 bra 	$L__BB8_102;
	setp.lt.s32 	%p147, %r92, %r598;
	mov.u32 	%r599, %r598;
	mov.u64 	%rd265, %rd264;
	@%p147 bra 	$L__BB8_102;
	setp.lt.s64 	%p148, %rd264, %rd84;
	selp.b32 	%r599, %r598, %r92, %p148;
	min.s64 	%rd265, %rd264, %rd84;
$L__BB8_102:
	setp.lt.s32 	%p149, %r205, 97;
	mov.u32 	%r600, %r599;
	mov.u64 	%rd266, %rd265;
	@%p149 bra 	$L__BB8_106;
	ld.shared.u32 	%r95, [_ZN6thrust24THRUST_300001_SM_1000_NS8cuda_cub4core6detail5shmemE+56];
	ld.shared.u64 	%rd87, [_ZN6thrust24THRUST_300001_SM_1000_NS8cuda_cub4core6detail5shmemE+64];
	setp.lt.s32 	%p150, %r599, %r95;
	mov.u32 	%r600, %r95;
	mov.u64 	%rd266, %rd87;
	@%p150 bra 	$L__BB8_106;
	setp.lt.s32 	%p151, %r95, %r599;
	mov.u32 	%r600, %r599;
	mov.u64 	%rd266, %rd265;
	@%p151 bra 	$L__BB8_106;
	setp.lt.s64 	%p152, %rd265, %rd87;
	selp.b32 	%r600, %r599, %r95, %p152;
	min.s64 	%rd266, %rd265, %rd87;
$L__BB8_106:
	setp.lt.s32 	%p153, %r205, 129;
	mov.u32 	%r601, %r600;
	mov.u64 	%rd267, %rd266;
	@%p153 bra 	$L__BB8_110;
	ld.shared.u32 	%r98, [_ZN6thrust24THRUST_300001_SM_1000_NS8cuda_cub4core6detail5shmemE+72];
	ld.shared.u64 	%rd90, [_ZN6thrust24THRUST_300001_SM_1000_NS8cuda_cub4core6detail5shmemE+80];
	setp.lt.s32 	%p154, %r600, %r98;
	mov.u32 	%r601, %r98;
	mov.u64 	%rd267, %rd90;
	@%p154 bra 	$L__BB8_110;
	setp.lt.s32 	%p155, %r98, %r600;
	mov.u32 	%r601, %r600;
	mov.u64 	%rd267, %rd266;
	@%p155 bra 	$L__BB8_110;
	setp.lt.s64 	%p156, %rd266, %rd90;
	selp.b32 	%r601, %r600, %r98, %p156;
	min.s64 	%rd267, %rd266, %rd90;
$L__BB8_110:
	setp.lt.s32 	%p157, %r205, 161;
	mov.u32 	%r602, %r601;
	mov.u64 	%rd268, %rd267;
	@%p157 bra 	$L__BB8_114;
	ld.shared.u32 	%r101, [_ZN6thrust24THRUST_300001_SM_1000_NS8cuda_cub4core6detail5shmemE+88];
	ld.shared.u64 	%rd93, [_ZN6thrust24THRUST_300001_SM_1000_NS8cuda_cub4core6detail5shmemE+96];
	setp.lt.s32 	%p158, %r601, %r101;
	mov.u32 	%r602, %r101;
	mov.u64 	%rd268, %rd93;
	@%p158 bra 	$L__BB8_114;
	setp.lt.s32 	%p159, %r101, %r601;
	mov.u32 	%r602, %r601;
	mov.u64 	%rd268, %rd267;
	@%p159 bra 	$L__BB8_114;
	setp.lt.s64 	%p160, %rd267, %rd93;
	selp.b32 	%r602, %r601, %r101, %p160;
	min.s64 	%rd268, %rd267, %rd93;
$L__BB8_114:
	setp.lt.s32 	%p161, %r205, 193;
	mov.u32 	%r603, %r602;
	mov.u64 	%rd269, %rd268;
	@%p161 bra 	$L__BB8_118;
	ld.shared.u32 	%r104, [_ZN6thrust24THRUST_300001_SM_1000_NS8cuda_cub4core6detail5shmemE+104];
	ld.shared.u64 	%rd96, [_ZN6thrust24THRUST_300001_SM_1000_NS8cuda_cub4core6detail5shmemE+112];
	setp.lt.s32 	%p162, %r602, %r104;
	mov.u32 	%r603, %r104;
	mov.u64 	%rd269, %rd96;
	@%p162 bra 	$L__BB8_118;
	setp.lt.s32 	%p163, %r104, %r602;
	mov.u32 	%r603, %r602;
	mov.u64 	%rd269, %rd268;
	@%p163 bra 	$L__BB8_118;
	setp.lt.s64 	%p164, %rd268, %rd96;
	selp.b32 	%r603, %r602, %r104, %p164;
	min.s64 	%rd269, %rd268, %rd96;
$L__BB8_118:
	setp.lt.s32 	%p165, %r205, 225;
	mov.u32 	%r640, %r603;
	mov.u64 	%rd304, %rd269;
	@%p165 bra 	$L__BB8_204;
	ld.shared.u32 	%r107, [_ZN6thrust24THRUST_300001_SM_1000_NS8cuda_cub4core6detail5shmemE+120];
	ld.shared.u64 	%rd99, [_ZN6thrust24THRUST_300001_SM_1000_NS8cuda_cub4core6detail5shmemE+128];
	setp.lt.s32 	%p166, %r603, %r107;
	mov.u32 	%r640, %r107;
	mov.u64 	%rd304, %rd99;
	@%p166 bra 	$L__BB8_204;
	setp.lt.s32 	%p167, %r107, %r603;
	mov.u32 	%r640, %r603;
	mov.u64 	%rd304, %rd269;
	@%p167 bra 	$L__BB8_204;
	setp.lt.s64 	%p168, %rd269, %rd99;
	selp.b32 	%r640, %r603, %r107, %p168;
	min.s64 	%rd304, %rd269, %rd99;
	bra.uni 	$L__BB8_204;
$L__BB8_122:
	mov.u32 	%r109, %tid.x;
	cvt.u64.u32 	%rd101, %r109;
	mul.wide.u32 	%rd197, %r109, 4;
	add.s64 	%rd102, %rd1, %rd197;
	ld.global.u32 	%r206, [%rd102];
	add.s32 	%r207, %r109, 256;
	cvt.u64.u32 	%rd198, %r207;
	ld.global.u32 	%r208, [%rd102+1024];
	add.s32 	%r209, %r109, 512;
	cvt.u64.u32 	%rd199, %r209;
	ld.global.u32 	%r210, [%rd102+2048];
	add.s32 	%r211, %r109, 768;
	cvt.u64.u32 	%rd200, %r211;
	ld.global.u32 	%r212, [%rd102+3072];
	or.b32  	%r213, %r109, 1024;
	cvt.u64.u32 	%rd103, %r213;
	add.s64 	%rd291, %rd195, %rd103;
	ld.global.u32 	%r627, [%rd102+4096];
	setp.lt.s32 	%p3, %r206, %r208;
	max.s32 	%r214, %r206, %r208;
	selp.b64 	%rd201, %rd198, %rd101, %p3;
	setp.lt.s32 	%p4, %r214, %r210;
	max.s32 	%r215, %r214, %r210;
	selp.b64 	%rd202, %rd199, %rd201, %p4;
	setp.lt.s32 	%p5, %r215, %r212;
	max.s32 	%r111, %r215, %r212;
	selp.b64 	%rd105, %rd200, %rd202, %p5;
	setp.lt.s32 	%p6, %r111, %r627;
	@%p6 bra 	$L__BB8_124;
	setp.lt.s32 	%p7, %r627, %r111;
	setp.lt.u64 	%p8, %rd105, %rd103;
	or.pred  	%p9, %p7, %p8;
	selp.b32 	%r627, %r111, %r627, %p9;
	add.s64 	%rd203, %rd195, %rd105;
	selp.b64 	%rd291, %rd203, %rd291, %p9;
$L__BB8_124:
	setp.lt.u32 	%p10, %r205, 2560;
	mov.b32 	%r613, 1280;
	@%p10 bra 	$L__BB8_137;
	mov.b32 	%r605, 1280;
	mov.u32 	%r606, %r627;
	mov.u64 	%rd271, %rd291;
$L__BB8_126:
	cvt.u64.u32 	%rd204, %r605;
	add.s64 	%rd205, %rd101, %rd204;
	mul.wide.u32 	%rd206, %r605, 4;
	add.s64 	%rd207, %rd102, %rd206;
	add.s64 	%rd272, %rd205, %rd195;
	ld.global.u32 	%r607, [%rd207];
	add.s64 	%rd273, %rd272, 256;
	ld.global.u32 	%r608, [%rd207+1024];
	add.s64 	%rd274, %rd272, 512;
	ld.global.u32 	%r609, [%rd207+2048];
	add.s64 	%rd275, %rd272, 768;
	ld.global.u32 	%r610, [%rd207+3072];
	add.s64 	%rd291, %rd272, 1024;
	ld.global.u32 	%r627, [%rd207+4096];
	setp.lt.s32 	%p11, %r606, %r607;
	@%p11 bra 	$L__BB8_128;
	setp.lt.s32 	%p12, %r607, %r606;
	setp.lt.s64 	%p13, %rd271, %rd272;
	or.pred  	%p14, %p12, %p13;
	selp.b32 	%r607, %r606, %r607, %p14;
	selp.b64 	%rd272, %rd271, %rd272, %p14;
$L__BB8_128:
	setp.lt.s32 	%p15, %r607, %r608;
	@%p15 bra 	$L__BB8_130;
	setp.lt.s32 	%p16, %r608, %r607;
	setp.lt.s64 	%p17, %rd272, %rd273;
	or.pred  	%p18, %p16, %p17;
	selp.b32 	%r608, %r607, %r608, %p18;
	selp.b64 	%rd273, %rd272, %rd273, %p18;
$L__BB8_130:
	setp.lt.s32 	%p19, %r608, %r609;
	@%p19 bra 	$L__BB8_132;
	setp.lt.s32 	%p20, %r609, %r608;
	setp.lt.s64 	%p21, %rd273, %rd274;
	or.pred  	%p22, %p20, %p21;
	selp.b32 	%r609, %r608, %r609, %p22;
	selp.b64 	%rd274, %rd273, %rd274, %p22;
$L__BB8_132:
	setp.lt.s32 	%p23, %r609, %r610;
	@%p23 bra 	$L__BB8_134;
	setp.lt.s32 	%p24, %r610, %r609;
	setp.lt.s64 	%p25, %rd274, %rd275;
	or.pred  	%p26, %p24, %p25;
	selp.b32 	%r610, %r609, %r610, %p26;
	selp.b64 	%rd275, %rd274, %rd275, %p26;
$L__BB8_134:
	setp.lt.s32 	%p27, %r610, %r627;
	@%p27 bra 	$L__BB8_136;
	setp.lt.s32 	%p28, %r627, %r610;
	setp.lt.s64 	%p29, %rd275, %rd291;
	or.pred  	%p30, %p28, %p29;
	selp.b32 	%r627, %r610, %r627, %p30;
	selp.b64 	%rd291, %rd275, %rd291, %p30;
$L__BB8_136:
	add.s32 	%r613, %r605, 1280;
	add.s32 	%r218, %r605, 2560;
	setp.le.s32 	%p31, %r218, %r205;
	mov.u32 	%r605, %r613;
	mov.u32 	%r606, %r627;
	mov.u64 	%rd271, %rd291;
	@%p31 bra 	$L__BB8_126;
$L__BB8_137:
	setp.le.s32 	%p32, %r205, %r613;
	@%p32 bra 	$L__BB8_160;
	sub.s32 	%r134, %r205, %r613;
	setp.ge.s32 	%p33, %r109, %r134;
	@%p33 bra 	$L__BB8_160;
	not.b32 	%r220, %r109;
	add.s32 	%r221, %r205, %r220;
	sub.s32 	%r135, %r221, %r613;
	and.b32  	%r222, %r135, 768;
	setp.eq.s32 	%p34, %r222, 768;
	mov.u32 	%r618, %r109;
	@%p34 bra 	$L__BB8_145;
	add.s32 	%r223, %r109, %r613;
	cvt.u64.u32 	%rd209, %r223;
	add.s64 	%rd279, %rd195, %rd209;
	mul.wide.u32 	%rd210, %r223, 4;
	add.s64 	%rd278, %rd1, %rd210;
	shr.u32 	%r224, %r135, 8;
	add.s32 	%r225, %r224, 1;
	and.b32  	%r226, %r225, 3;
	neg.s32 	%r614, %r226;
	mov.u32 	%r618, %r109;
$L__BB8_141:
	.pragma "nounroll";
	mov.u64 	%rd129, %rd291;
	mov.u32 	%r139, %r627;
	ld.global.u32 	%r140, [%rd278];
	setp.lt.s32 	%p35, %r139, %r140;
	mov.u32 	%r627, %r140;
	mov.u64 	%rd291, %rd279;
	@%p35 bra 	$L__BB8_144;
	setp.lt.s32 	%p36, %r140, %r139;
	mov.u32 	%r627, %r139;
	mov.u64 	%rd291, %rd129;
	@%p36 bra 	$L__BB8_144;
	setp.lt.s64 	%p37, %rd129, %rd279;
	selp.b32 	%r627, %r139, %r140, %p37;
	min.s64 	%rd291, %rd129, %rd279;
$L__BB8_144:
	add.s32 	%r618, %r618, 256;
	add.s64 	%rd279, %rd279, 256;
	add.s64 	%rd278, %rd278, 1024;
	add.s32 	%r614, %r614, 1;
	setp.ne.s32 	%p38, %r614, 0;
	@%p38 bra 	$L__BB8_141;
$L__BB8_145:
	setp.lt.u32 	%p39, %r135, 768;
	@%p39 bra 	$L__BB8_160;
	add.s32 	%r621, %r618, %r613;
	cvt.u64.u32 	%rd211, %r621;
	add.s64 	%rd286, %rd195, %rd211;
	cvt.u64.u32 	%rd212, %r618;
	cvt.u64.u32 	%rd213, %r613;
	add.s64 	%rd214, %rd212, %rd213;
	shl.b64 	%rd215, %rd214, 2;
	add.s64 	%rd216, %rd215, %rd1;
	add.s64 	%rd285, %rd216, 3072;
	mul.wide.u32 	%rd217, %r621, 4;
	add.s64 	%rd284, %rd1, %rd217;
	add.s32 	%r622, %r618, 512;
$L__BB8_147:
	mov.u32 	%r151, %r622;
	ld.global.u32 	%r153, [%rd284];
	setp.lt.s32 	%p40, %r627, %r153;
	mov.u32 	%r624, %r153;
	mov.u64 	%rd288, %rd286;
	@%p40 bra 	$L__BB8_150;
	setp.lt.s32 	%p41, %r153, %r627;
	mov.u32 	%r624, %r627;
	mov.u64 	%rd288, %rd291;
	@%p41 bra 	$L__BB8_150;
	setp.lt.s64 	%p42, %rd291, %rd286;
	selp.b32 	%r624, %r627, %r153, %p42;
	min.s64 	%rd288, %rd291, %rd286;
$L__BB8_150:
	add.s32 	%r227, %r621, 256;
	cvt.u64.u32 	%rd218, %r227;
	add.s64 	%rd145, %rd195, %rd218;
	ld.global.u32 	%r156, [%rd285+-2048];
	setp.lt.s32 	%p43, %r624, %r156;
	mov.u32 	%r625, %r156;
	mov.u64 	%rd289, %rd145;
	@%p43 bra 	$L__BB8_153;
	setp.lt.s32 	%p44, %r156, %r624;
	mov.u32 	%r625, %r624;
	mov.u64 	%rd289, %rd288;
	@%p44 bra 	$L__BB8_153;
	setp.lt.s64 	%p45, %rd288, %rd145;
	selp.b32 	%r625, %r624, %r156, %p45;
	min.s64 	%rd289, %rd288, %rd145;
$L__BB8_153:
	add.s32 	%r228, %r621, 512;
	cvt.u64.u32 	%rd219, %r228;
	add.s64 	%rd148, %rd195, %rd219;
	ld.global.u32 	%r159, [%rd285+-1024];
	setp.lt.s32 	%p46, %r625, %r159;
	mov.u32 	%r626, %r159;
	mov.u64 	%rd290, %rd148;
	@%p46 bra 	$L__BB8_156;
	setp.lt.s32 	%p47, %r159, %r625;
	mov.u32 	%r626, %r625;
	mov.u64 	%rd290, %rd289;
	@%p47 bra 	$L__BB8_156;
	setp.lt.s64 	%p48, %rd289, %rd148;
	selp.b32 	%r626, %r625, %r159, %p48;
	min.s64 	%rd290, %rd289, %rd148;
$L__BB8_156:
	add.s32 	%r229, %r621, 768;
	cvt.u64.u32 	%rd220, %r229;
	add.s64 	%rd151, %rd195, %rd220;
	ld.global.u32 	%r162, [%rd285];
	setp.lt.s32 	%p49, %r626, %r162;
	mov.u32 	%r627, %r162;
	mov.u64 	%rd291, %rd151;
	@%p49 bra 	$L__BB8_159;
	setp.lt.s32 	%p50, %r162, %r626;
	mov.u32 	%r627, %r626;
	mov.u64 	%rd291, %rd290;
	@%p50 bra 	$L__BB8_159;
	setp.lt.s64 	%p51, %rd290, %rd151;
	selp.b32 	%r627, %r626, %r162, %p51;
	min.s64 	%rd291, %rd290, %rd151;
$L__BB8_159:
	add.s64 	%rd286, %rd286, 1024;
	add.s64 	%rd285, %rd285, 4096;
	add.s64 	%rd284, %rd284, 4096;
	add.s32 	%r622, %r151, 1024;
	add.s32 	%r230, %r151, 512;
	add.s32 	%r621, %r621, 1024;
	setp.lt.s32 	%p52, %r230, %r134;
	@%p52 bra 	$L__BB8_147;
$L__BB8_160:
	// begin inline asm
	mov.u32 %r231, %laneid;
	// end inline asm
	mov.b32 	%r249, 1;
	mov.b32 	%r250, 31;
	mov.b32 	%r251, -1;
	// begin inline asm
	shfl.sync.down.b32 %r232, %r627, %r249, %r250, %r251;
	// end inline asm
	// begin inline asm
	shfl.sync.down.b32 %r237, %r238, %r249, %r250, %r251;
	// end inline asm
	mov.b64 	{%r243, %r248}, %rd291;
	// begin inline asm
	shfl.sync.down.b32 %r242, %r243, %r249, %r250, %r251;
	// end inline asm
	// begin inline asm
	shfl.sync.down.b32 %r247, %r248, %r249, %r250, %r251;
	// end inline asm
	mov.b64 	%rd158, {%r242, %r247};
	setp.gt.s32 	%p53, %r231, 30;
	mov.u32 	%r629, %r627;
	mov.u64 	%rd293, %rd291;
	@%p53 bra 	$L__BB8_164;
	setp.lt.s32 	%p54, %r627, %r232;
	mov.u32 	%r629, %r232;
	mov.u64 	%rd293, %rd158;
	@%p54 bra 	$L__BB8_164;
	setp.lt.s32 	%p55, %r232, %r627;
	mov.u32 	%r629, %r627;
	mov.u64 	%rd293, %rd291;
	@%p55 bra 	$L__BB8_164;
	setp.lt.s64 	%p56, %rd291, %rd158;
	selp.b32 	%r629, %r627, %r232, %p56;
	min.s64 	%rd293, %rd291, %rd158;
$L__BB8_164:
	mov.b32 	%r269, 2;
	mov.b32 	%r270, 31;
	mov.b32 	%r271, -1;
	// begin inline asm
	shfl.sync.down.b32 %r252, %r629, %r269, %r270, %r271;
	// end inline asm
	// begin inline asm
	shfl.sync.down.b32 %r257, %r258, %r269, %r270, %r271;
	// end inline asm
	mov.b64 	{%r263, %r268}, %rd293;
	// begin inline asm
	shfl.sync.down.b32 %r262, %r263, %r269, %r270, %r271;
	// end inline asm
	// begin inline asm
	shfl.sync.down.b32 %r267, %r268, %r269, %r270, %r271;
	// end inline asm
	mov.b64 	%rd161, {%r262, %r267};
	setp.gt.s32 	%p57, %r231, 29;
	mov.u32 	%r630, %r629;
	mov.u64 	%rd294, %rd293;
	@%p57 bra 	$L__BB8_168;
	setp.lt.s32 	%p58, %r629, %r252;
	mov.u32 	%r630, %r252;
	mov.u64 	%rd294, %rd161;
	@%p58 bra 	$L__BB8_168;
	setp.lt.s32 	%p59, %r252, %r629;
	mov.u32 	%r630, %r629;
	mov.u64 	%rd294, %rd293;
	@%p59 bra 	$L__BB8_168;
	setp.lt.s64 	%p60, %rd293, %rd161;
	selp.b32 	%r630, %r629, %r252, %p60;
	min.s64 	%rd294, %rd293, %rd161;
$L__BB8_168:
	mov.b32 	%r289, 4;
	mov.b32 	%r290, 31;
	mov.b32 	%r291, -1;
	// begin inline asm
	shfl.sync.down.b32 %r272, %r630, %r289, %r290, %r291;
	// end inline asm
	// begin inline asm
	shfl.sync.down.b32 %r277, %r278, %r289, %r290, %r291;
	// end inline asm
	mov.b64 	{%r283, %r288}, %rd294;
	// begin inline asm
	shfl.sync.down.b32 %r282, %r283, %r289, %r290, %r291;
	// end inline asm
	// begin inline asm
	shfl.sync.down.b32 %r287, %r288, %r289, %r290, %r291;
	// end inline asm
	mov.b64 	%rd164, {%r282, %r287};
	setp.gt.s32 	%p61, %r231, 27;
	mov.u32 	%r631, %r630;
	mov.u64 	%rd295, %rd294;
	@%p61 bra 	$L__BB8_172;
	setp.lt.s32 	%p62, %r630, %r272;
	mov.u32 	%r631, %r272;
	mov.u64 	%rd295, %rd164;
	@%p62 bra 	$L__BB8_172;
	setp.lt.s32 	%p63, %r272, %r630;
	mov.u32 	%r631, %r630;
	mov.u64 	%rd295, %rd294;
	@%p63 bra 	$L__BB8_172;
	setp.lt.s64 	%p64, %rd294, %rd164;
	selp.b32 	%r631, %r630, %r272, %p64;
	min.s64 	%rd295, %rd294, %rd164;
$L__BB8_172:
	mov.b32 	%r309, 8;
	mov.b32 	%r310, 31;
	mov.b32 	%r311, -1;
	// begin inline asm
	shfl.sync.down.b32 %r292, %r631, %r309, %r310, %r311;
	// end inline asm
	// begin inline asm
	shfl.sync.down.b32 %r297, %r298, %r309, %r310, %r311;
	// end inline asm
	mov.b64 	{%r303, %r308}, %rd295;
	// begin inline asm
	shfl.sync.down.b32 %r302, %r303, %r309, %r310, %r311;
	// end inline asm
	// begin inline asm
	shfl.sync.down.b32 %r307, %r308, %r309, %r310, %r311;
	// end inline asm
	mov.b64 	%rd167, {%r302, %r307};
	setp.gt.s32 	%p65, %r231, 23;
	mov.u32 	%r632, %r631;
	mov.u64 	%rd296, %rd295;
	@%p65 bra 	$L__BB8_176;
	setp.lt.s32 	%p66, %r631, %r292;
	mov.u32 	%r632, %r292;
	mov.u64 	%rd296, %rd167;
	@%p66 bra 	$L__BB8_176;
	setp.lt.s32 	%p67, %r292, %r631;
	mov.u32 	%r632, %r631;
	mov.u64 	%rd296, %rd295;
	@%p67 bra 	$L__BB8_176;
	setp.lt.s64 	%p68, %rd295, %rd167;
	selp.b32 	%r632, %r631, %r292, %p68;
	min.s64 	%rd296, %rd295, %rd167;
$L__BB8_176:
	mov.b32 	%r329, 16;
	mov.b32 	%r330, 31;
	mov.b32 	%r331, -1;
	// begin inline asm
	shfl.sync.down.b32 %r312, %r632, %r329, %r330, %r331;
	// end inline asm
	// begin inline asm
	shfl.sync.down.b32 %r317, %r318, %r329, %r330, %r331;
	// end inline asm
	mov.b64 	{%r323, %r328}, %rd296;
	// begin inline asm
	shfl.sync.down.b32 %r322, %r323, %r329, %r330, %r331;
	// end inline asm
	// begin inline asm
	shfl.sync.down.b32 %r327, %r328, %r329, %r330, %r331;
	// end inline asm
	mov.b64 	%rd170, {%r322, %r327};
	setp.gt.s32 	%p69, %r231, 15;
	mov.u32 	%r640, %r632;
	mov.u64 	%rd304, %rd296;
	@%p69 bra 	$L__BB8_180;
	setp.lt.s32 	%p70, %r632, %r312;
	mov.u32 	%r640, %r312;
	mov.u64 	%rd304, %rd170;
	@%p70 bra 	$L__BB8_180;
	setp.lt.s32 	%p71, %r312, %r632;
	mov.u32 	%r640, %r632;
	mov.u64 	%rd304, %rd296;
	@%p71 bra 	$L__BB8_180;
	setp.lt.s64 	%p72, %rd296, %rd170;
	selp.b32 	%r640, %r632, %r312, %p72;
	min.s64 	%rd304, %rd296, %rd170;
$L__BB8_180:
	setp.ne.s32 	%p73, %r231, 0;
	@%p73 bra 	$L__BB8_182;
	shr.u32 	%r332, %r109, 1;
	and.b32  	%r333, %r332, 496;
	mov.u32 	%r334, _ZN6thrust24THRUST_300001_SM_1000_NS8cuda_cub4core6detail5shmemE;
	add.s32 	%r335, %r334, %r333;
	st.shared.u32 	[%r335+8], %r640;
	st.shared.u64 	[%r335+16], %rd304;
$L__BB8_182:
	bar.sync 	0;
	setp.ne.s32 	%p74, %r109, 0;
	@%p74 bra 	$L__BB8_204;
	ld.shared.u32 	%r184, [_ZN6thrust24THRUST_300001_SM_1000_NS8cuda_cub4core6detail5shmemE+24];
	ld.shared.u64 	%rd173, [_ZN6thrust24THRUST_300001_SM_1000_NS8cuda_cub4core6detail5shmemE+32];
	setp.lt.s32 	%p75, %r640, %r184;
	mov.u32 	%r634, %r184;
	mov.u64 	%rd298, %rd173;
	@%p75 bra 	$L__BB8_186;
	setp.lt.s32 	%p76, %r184, %r640;
	mov.u32 	%r634, %r640;
	mov.u64 	%rd298, %rd304;
	@%p76 bra 	$L__BB8_186;
	setp.lt.s64 	%p77, %rd304, %rd173;
	selp.b32 	%r634, %r640, %r184, %p77;
	min.s64 	%rd298, %rd304, %rd173;
$L__BB8_186:
	ld.shared.u32 	%r187, [_ZN6thrust24THRUST_300001_SM_1000_NS8cuda_cub4core6detail5shmemE+40];
	ld.shared.u64 	%rd176, [_ZN6thrust24THRUST_300001_SM_1000_NS8cuda_cub4core6detail5shmemE+48];
	setp.lt.s32 	%p78, %r634, %r187;
	mov.u32 	%r635, %r187;
	mov.u64 	%rd299, %rd176;
	@%p78 bra 	$L__BB8_189;
	setp.lt.s32 	%p79, %r187, %r634;
	mov.u32 	%r635, %r634;
	mov.u64 	%rd299, %rd298;
	@%p79 bra 	$L__BB8_189;
	setp.lt.s64 	%p80, %rd298, %rd176;
	selp.b32 	%r635, %r634, %r187, %p80;
	min.s64 	%rd299, %rd298, %rd176;
$L__BB8_189:
	ld.shared.u32 	%r190, [_ZN6thrust24THRUST_300001_SM_1000_NS8cuda_cub4core6detail5shmemE+56];
	ld.shared.u64 	%rd179, [_ZN6thrust24THRUST_300001_SM_1000_NS8cuda_cub4core6detail5shmemE+64];
	setp.lt.s32 	%p81, %r635, %r190;
	mov.u32 	%r636, %r190;
	mov.u64 	%rd300, %rd179;
	@%p81 bra 	$L__BB8_192;
	setp.lt.s32 	%p82, %r190, %r635;
	mov.u32 	%r636, %r635;
	mov.u64 	%rd300, %rd299;
	@%p82 bra 	$L__BB8_192;
	setp.lt.s64 	%p83, %rd299, %rd179;
	selp.b32 	%r636, %r635, %r190, %p83;
	min.s64 	%rd300, %rd299, %rd179;
$L__BB8_192:
	ld.shared.u32 	%r193, [_ZN6thrust24THRUST_300001_SM_1000_NS8cuda_cub4core6detail5shmemE+72];
	ld.shared.u64 	%rd182, [_ZN6thrust24THRUST_300001_SM_1000_NS8cuda_cub4core6detail5shmemE+80];
	setp.lt.s32 	%p84, %r636, %r193;
	mov.u32 	%r637, %r193;
	mov.u64 	%rd301, %rd182;
	@%p84 bra 	$L__BB8_195;
	setp.lt.s32 	%p85, %r193, %r636;
	mov.u32 	%r637, %r636;
	mov.u64 	%rd301, %rd300;
	@%p85 bra 	$L__BB8_195;
	setp.lt.s64 	%p86, %rd300, %rd182;
	selp.b32 	%r637, %r636, %r193, %p86;
	min.s64 	%rd301, %rd300, %rd182;
$L__BB8_195:
	ld.shared.u32 	%r196, [_ZN6thrust24THRUST_300001_SM_1000_NS8cuda_cub4core6detail5shmemE+88];
	ld.shared.u64 	%rd185, [_ZN6thrust24THRUST_300001_SM_1000_NS8cuda_cub4core6detail5shmemE+96];
	setp.lt.s32 	%p87, %r637, %r196;
	mov.u32 	%r638, %r196;
	mov.u64 	%rd302, %rd185;
	@%p87 bra 	$L__BB8_198;
	setp.lt.s32 	%p88, %r196, %r637;
	mov.u32 	%r638, %r637;
	mov.u64 	%rd302, %rd301;
	@%p88 bra 	$L__BB8_198;
	setp.lt.s64 	%p89, %rd301, %rd185;
	selp.b32 	%r638, %r637, %r196, %p89;
	min.s64 	%rd302, %rd301, %rd185;
$L__BB8_198:
	ld.shared.u32 	%r199, [_ZN6thrust24THRUST_300001_SM_1000_NS8cuda_cub4core6detail5shmemE+104];
	ld.shared.u64 	%rd188, [_ZN6thrust24THRUST_300001_SM_1000_NS8cuda_cub4core6detail5shmemE+112];
	setp.lt.s32 	%p90, %r638, %r199;
	mov.u32 	%r639, %r199;
	mov.u64 	%rd303, %rd188;
	@%p90 bra 	$L__BB8_201;
	setp.lt.s32 	%p91, %r199, %r638;
	mov.u32 	%r639, %r638;
	mov.u64 	%rd303, %rd302;
	@%p91 bra 	$L__BB8_201;
	setp.lt.s64 	%p92, %rd302, %rd188;
	selp.b32 	%r639, %r638, %r199, %p92;
	min.s64 	%rd303, %rd302, %rd188;
$L__BB8_201:
	ld.shared.u32 	%r202, [_ZN6thrust24THRUST_300001_SM_1000_NS8cuda_cub4core6detail5shmemE+120];
	ld.shared.u64 	%rd191, [_ZN6thrust24THRUST_300001_SM_1000_NS8cuda_cub4core6detail5shmemE+128];
	setp.lt.s32 	%p93, %r639, %r202;
	mov.u32 	%r640, %r202;
	mov.u64 	%rd304, %rd191;
	@%p93 bra 	$L__BB8_204;
	setp.lt.s32 	%p94, %r202, %r639;
	mov.u32 	%r640, %r639;
	mov.u64 	%rd304, %rd303;
	@%p94 bra 	$L__BB8_204;
	setp.lt.s64 	%p95, %rd303, %rd191;
	selp.b32 	%r640, %r639, %r202, %p95;
	min.s64 	%rd304, %rd303, %rd191;
$L__BB8_204:
	mov.u32 	%r565, %tid.x;
	setp.ne.s32 	%p212, %r565, 0;
	@%p212 bra 	$L__BB8_206;
	ld.param.u64 	%rd234, [_ZN6thrust24THRUST_300001_SM_1000_NS8cuda_cub4core6detail13_kernel_agentINS1_8__reduce11ReduceAgentINS0_12zip_iteratorIN4cuda3std3__45tupleIJNS0_10device_ptrIiEENS0_17counting_iteratorIlNS0_11use_defaultESF_SF_EEEEEEEPNSB_IJilEEESJ_iNS1_9__extrema9arg_max_fIilNSA_4lessIiEEEEEEJSI_SK_iSP_EEEvDpT0__param_1];
	cvta.to.global.u64 	%rd233, %rd234;
	st.global.u32 	[%rd233], %r640;
	st.global.u64 	[%rd233+8], %rd304;
$L__BB8_206:
	ret;

}
	// .globl	_ZN6thrust24THRUST_300001_SM_1000_NS8cuda_cub4core6detail13_kernel_agentINS1_8__reduce11ReduceAgentINS0_12zip_iteratorIN4cuda3std3__45tupleIJNS0_10device_ptrIiEENS0_17counting_iteratorIlNS0_11use_defaultESF_SF_EEEEEEEPNSB_IJilEEESJ_iNS1_9__extrema9arg_max_fIilNSA_4lessIiEEEEEEJSI_SK_iN3cub18CUB_300001_SM_100013GridEvenShareIiEENSS_9GridQueueIjEESP_EEEvDpT0_
.visible .entry _ZN6thrust24THRUST_300001_SM_1000_NS8cuda_cub4core6detail13_kernel_agentINS1_8__reduce11ReduceAgentINS0_12zip_iteratorIN4cuda3std3__45tupleIJNS0_10device_ptrIiEENS0_17counting_iteratorIlNS0_11use_defaultESF_SF_EEEEEEEPNSB_IJilEEESJ_iNS1_9__extrema9arg_max_fIilNSA_4lessIiEEEEEEJSI_SK_iN3cub18CUB_300001_SM_100013GridEvenShareIiEENSS_9GridQueueIjEESP_EEEvDpT0_(
	.param .align 8 .b8 _ZN6thrust24THRUST_300001_SM_1000_NS8cuda_cub4core6detail13_kernel_agentINS1_8__reduce11ReduceAgentINS0_12zip_iteratorIN4cuda3std3__45tupleIJNS0_10device_ptrIiEENS0_17counting_iteratorIlNS0_11use_defaultESF_SF_EEEEEEEPNSB_IJilEEESJ_iNS1_9__extrema9arg_max_fIilNSA_4lessIiEEEEEEJSI_SK_iN3cub18CUB_300001_SM_100013GridEvenShareIiEENSS_9GridQueueIjEESP_EEEvDpT0__param_0[16],
	.param .u64 .ptr .align 1 _ZN6thrust24THRUST_300001_SM_1000_NS8cuda_cub4core6detail13_kernel_agentINS1_8__reduce11ReduceAgentINS0_12zip_iteratorIN4cuda3std3__45tupleIJNS0_10device_ptrIiEENS0_17counting_iteratorIlNS0_11use_defaultESF_SF_EEEEEEEPNSB_IJilEEESJ_iNS1_9__extrema9arg_max_fIilNSA_4lessIiEEEEEEJSI_SK_iN3cub18CUB_300001_SM_100013GridEvenShareIiEENSS_9GridQueueIjEESP_EEEvDpT0__param_1,
	.param .u32 _ZN6thrust24THRUST_300001_SM_1000_NS8cuda_cub4core6detail13_kernel_agentINS1_8__reduce11ReduceAgentINS0_12zip_iteratorIN4cuda3std3__45tupleIJNS0_10device_ptrIiEENS0_17counting_iteratorIlNS0_11use_defaultESF_SF_EEEEEEEPNSB_IJilEEESJ_iNS1_9__extrema9arg_max_fIilNSA_4lessIiEEEEEEJSI_SK_iN3cub18CUB_300001_SM_100013GridEvenShareIiEENSS_9GridQueueIjEESP_EEEvDpT0__param_2,
	.param .align 4 .b8 _ZN6thrust24THRUST_300001_SM_1000_NS8cuda_cub4core6detail13_kernel_agentINS1_8__reduce11ReduceAgentINS0_12zip_iteratorIN4cuda3std3__45tupleIJNS0_10device_ptrIiEENS0_17counting_iteratorIlNS0_11use_defaultESF_SF_EEEEEEEPNSB_IJilEEESJ_iNS1_9__extrema9arg_max_fIilNSA_4lessIiEEEEEEJSI_SK_iN3cub18CUB_300001_SM_100013GridEvenShareIiEENSS_9GridQueueIjEESP_EEEvDpT0__param_3[40],
	.param .align 8 .b8 _ZN6thrust24THRUST_300001_SM_1000_NS8cuda_cub4core6detail13_kernel_agentINS1_8__reduce11ReduceAgentINS0_12zip_iteratorIN4cuda3std3__45tupleIJNS0_10device_ptrIiEENS0_17counting_iteratorIlNS0_11use_defaultESF_SF_EEEEEEEPNSB_IJilEEESJ_iNS1_9__extrema9arg_max_fIilNSA_4lessIiEEEEEEJSI_SK_iN3cub18CUB_300001_SM_100013GridEvenShareIiEENSS_9GridQueueIjEESP_EEEvDpT0__param_4[8],
	.param .align 1 .b8 _ZN6thrust24THRUST_300001_SM_1000_NS8cuda_cub4core6detail13_kernel_agentINS1_8__reduce11ReduceAgentINS0_12zip_iteratorIN4cuda3std3__45tupleIJNS0_10device_ptrIiEENS0_17counting_iteratorIlNS0_11use_defaultESF_SF_EEEEEEEPNSB_IJilEEESJ_iNS1_9__extrema9arg_max_fIilNSA_4lessIiEEEEEEJSI_SK_iN3cub18CUB_300001_SM_100013GridEvenShareIiEENSS_9GridQueueIjEESP_EEEvDpT0__param_5[1]
)
.maxntid 256
{
	.reg .pred 	%p<215>;
	.reg .b32 	%r<678>;
	.reg .b64 	%rd<286>;

	ld.param.u64 	%rd3, [_ZN6thrust24THRUST_300001_SM_1000_NS8cuda_cub4core6detail13_kernel_agentINS1_8__reduce11ReduceAgentINS0_12zip_iteratorIN4cuda3std3__45tupleIJNS0_10device_ptrIiEENS0_17counting_iteratorIlNS0_11use_defaultESF_SF_EEEEEEEPNSB_IJilEEESJ_iNS1_9__extrema9arg_max_fIilNSA_4lessIiEEEEEEJSI_SK_iN3cub18CUB_300001_SM_100013GridEvenShareIiEENSS_9GridQueueIjEESP_EEEvDpT0__param_0+8];
	ld.param.u64 	%rd181, [_ZN6thrust24THRUST_300001_SM_1000_NS8cuda_cub4core6detail13_kernel_agentINS1_8__reduce11ReduceAgentINS0_12zip_iteratorIN4cuda3std3__45tupleIJNS0_10device_ptrIiEENS0_17counting_iteratorIlNS0_11use_defaultESF_SF_EEEEEEEPNSB_IJilEEESJ_iNS1_9__extrema9arg_max_fIilNSA_4lessIiEEEEEEJSI_SK_iN3cub18CUB_300001_SM_100013GridEvenShareIiEENSS_9GridQueueIjEESP_EEEvDpT0__param_0];
	ld.param.u64 	%rd182, [_ZN6thrust24THRUST_300001_SM_1000_NS8cuda_cub4core6detail13_kernel_agentINS1_8__reduce11ReduceAgentINS0_12zip_iteratorIN4cuda3std3__45tupleIJNS0_10device_ptrIiEENS0_17counting_iteratorIlNS0_11use_defaultESF_SF_EEEEEEEPNSB_IJilEEESJ_iNS1_9__extrema9arg_max_fIilNSA_4lessIiEEEEEEJSI_SK_iN3cub18CUB_300001_SM_100013GridEvenShareIiEENSS_9GridQueueIjEESP_EEEvDpT0__param_4];
	ld.param.u32 	%r235, [_ZN6thrust24THRUST_300001_SM_1000_NS8cuda_cub4core6detail13_kernel_agentINS1_8__reduce11ReduceAgentINS0_12zip_iteratorIN4cuda3std3__45tupleIJNS0_10device_ptrIiEENS0_17counting_iteratorIlNS0_11use_defaultESF_SF_EEEEEEEPNSB_IJilEEESJ_iNS1_9__extrema9arg_max_fIilNSA_4lessIiEEEEEEJSI_SK_iN3cub18CUB_300001_SM_100013GridEvenShareIiEENSS_9GridQueueIjEESP_EEEvDpT0__param_2];
	cvta.to.global.u64 	%rd1, %rd182;
	cvta.to.global.u64 	%rd2, %rd181;
	mov.u32 	%r1, %ctaid.x;
	mul.lo.s32 	%r2, %r1, 1280;
	mov.u32 	%r236, %nctaid.x;
	mul.lo.s32 	%r3, %r236, 1280;
	add.s32 	%r237, %r2, 1280;
	setp.le.s32 	%p1, %r237, %r235;
	@%p1 bra 	$L__BB9_121;
	sub.s32 	%r4, %r235, %r2;
	mov.u32 	%r5, %tid.x;
	setp.ge.s32 	%p98, %r5, %r4;
	mov.b32 	%r613, 0;
	mov.b64 	%rd232, 0;
	mov.u32 	%r601, %r5;
	@%p98 bra 	$L__BB9_3;
	add.s32 	%r367, %r2, %r5;
	cvt.s64.s32 	%rd207, %r367;
	mul.wide.s32 	%rd208, %r367, 4;
	add.s64 	%rd209, %rd2, %rd208;
	add.s64 	%rd232, %rd3, %rd207;
	ld.global.u32 	%r613, [%rd209];
	add.s32 	%r601, %r5, 256;
$L__BB9_3:
	setp.ge.s32 	%p99, %r601, %r4;
	@%p99 bra 	$L__BB9_25;
	not.b32 	%r369, %r601;
	add.s32 	%r370, %r235, %r369;
	sub.s32 	%r10, %r370, %r2;
	and.b32  	%r371, %r10, 768;
	setp.eq.s32 	%p100, %r371, 768;
	@%p100 bra 	$L__BB9_10;
	add.s32 	%r597, %r601, %r2;
	shr.u32 	%r372, %r10, 8;
	add.s32 	%r373, %r372, 1;
	and.b32  	%r374, %r373, 3;
	neg.s32 	%r596, %r374;
$L__BB9_6:
	.pragma "nounroll";
	mov.u64 	%rd6, %rd232;
	mov.u32 	%r16, %r613;
	cvt.s64.s32 	%rd211, %r597;
	add.s64 	%rd7, %rd3, %rd211;
	mul.wide.s32 	%rd212, %r597, 4;
	add.s64 	%rd213, %rd2, %rd212;
	ld.global.u32 	%r17, [%rd213];
	setp.lt.s32 	%p101, %r16, %r17;
	mov.u64 	%rd232, %rd7;
	mov.u32 	%r613, %r17;
	@%p101 bra 	$L__BB9_9;
	setp.lt.s32 	%p102, %r17, %r16;
	mov.u64 	%rd232, %rd6;
	mov.u32 	%r613, %r16;
	@%p102 bra 	$L__BB9_9;
	setp.lt.s64 	%p103, %rd6, %rd7;
	min.s64 	%rd232, %rd6, %rd7;
	selp.b32 	%r613, %r16, %r17, %p103;
$L__BB9_9:
	add.s32 	%r601, %r601, 256;
	add.s32 	%r597, %r597, 256;
	add.s32 	%r596, %r596, 1;
	setp.ne.s32 	%p104, %r596, 0;
	@%p104 bra 	$L__BB9_6;
$L__BB9_10:
	setp.lt.u32 	%p105, %r10, 768;
	@%p105 bra 	$L__BB9_25;
	add.s32 	%r604, %r601, %r2;
	add.s32 	%r607, %r604, 256;
	add.s32 	%r606, %r604, 512;
	add.s32 	%r605, %r604, 768;
	add.s64 	%rd12, %rd2, 2048;
$L__BB9_12:
	cvt.s64.s32 	%rd214, %r607;
	add.s64 	%rd14, %rd3, %rd214;
	cvt.s64.s32 	%rd215, %r606;
	add.s64 	%rd15, %rd3, %rd215;
	cvt.s64.s32 	%rd216, %r605;
	add.s64 	%rd16, %rd3, %rd216;
	cvt.s64.s32 	%rd217, %r604;
	mul.wide.s32 	%rd218, %r604, 4;
	add.s64 	%rd17, %rd12, %rd218;
	add.s64 	%rd18, %rd3, %rd217;
	ld.global.u32 	%r36, [%rd17+-2048];
	setp.lt.s32 	%p106, %r613, %r36;
	mov.u64 	%rd229, %rd18;
	mov.u32 	%r610, %r36;
	@%p106 bra 	$L__BB9_15;
	setp.lt.s32 	%p107, %r36, %r613;
	mov.u64 	%rd229, %rd232;
	mov.u32 	%r610, %r613;
	@%p107 bra 	$L__BB9_15;
	setp.lt.s64 	%p108, %rd232, %rd18;
	min.s64 	%rd229, %rd232, %rd18;
	selp.b32 	%r610, %r613, %r36, %p108;
$L__BB9_15:
	ld.global.u32 	%r39, [%rd17+-1024];
	setp.lt.s32 	%p109, %r610, %r39;
	mov.u64 	%rd230, %rd14;
	mov.u32 	%r611, %r39;
	@%p109 bra 	$L__BB9_18;
	setp.lt.s32 	%p110, %r39, %r610;
	mov.u64 	%rd230, %rd229;
	mov.u32 	%r611, %r610;
	@%p110 bra 	$L__BB9_18;
	setp.lt.s64 	%p111, %rd229, %rd14;
	min.s64 	%rd230, %rd229, %rd14;
	selp.b32 	%r611, %r610, %r39, %p111;
$L__BB9_18:
	ld.global.u32 	%r42, [%rd17];
	setp.lt.s32 	%p112, %r611, %r42;
	mov.u64 	%rd231, %rd15;
	mov.u32 	%r612, %r42;
	@%p112 bra 	$L__BB9_21;
	setp.lt.s32 	%p113, %r42, %r611;
	mov.u64 	%rd231, %rd230;
	mov.u32 	%r612, %r611;
	@%p113 bra 	$L__BB9_21;
	setp.lt.s64 	%p114, %rd230, %rd15;
	min.s64 	%rd231, %rd230, %rd15;
	selp.b32 	%r612, %r611, %r42, %p114;
$L__BB9_21:
	ld.global.u32 	%r45, [%rd17+1024];
	setp.lt.s32 	%p115, %r612, %r45;
	mov.u64 	%rd232, %rd16;
	mov.u32 	%r613, %r45;
	@%p115 bra 	$L__BB9_24;
	setp.lt.s32 	%p116, %r45, %r612;
	mov.u64 	%rd232, %rd231;
	mov.u32 	%r613, %r612;
	@%p116 bra 	$L__BB9_24;
	setp.lt.s64 	%p117, %rd231, %rd16;
	min.s64 	%rd232, %rd231, %rd16;
	selp.b32 	%r613, %r612, %r45, %p117;
$L__BB9_24:
	add.s32 	%r601, %r601, 1024;
	add.s32 	%r607, %r607, 1024;
	add.s32 	%r606, %r606, 1024;
	add.s32 	%r605, %r605, 1024;
	add.s32 	%r604, %r604, 1024;
	setp.lt.s32 	%p118, %r601, %r4;
	@%p118 bra 	$L__BB9_12;
$L__BB9_25:
	setp.lt.s32 	%p119, %r4, 256;
	@%p119 bra 	$L__BB9_70;
	// begin inline asm
	mov.u32 %r488, %laneid;
	// end inline asm
	mov.b32 	%r506, 1;
	mov.b32 	%r507, 31;
	mov.b32 	%r508, -1;
	// begin inline asm
	shfl.sync.down.b32 %r489, %r613, %r506, %r507, %r508;
	// end inline asm
	// begin inline asm
	shfl.sync.down.b32 %r494, %r495, %r506, %r507, %r508;
	// end inline asm
	mov.b64 	{%r500, %r505}, %rd232;
	// begin inline asm
	shfl.sync.down.b32 %r499, %r500, %r506, %r507, %r508;
	// end inline asm
	// begin inline asm
	shfl.sync.down.b32 %r504, %r505, %r506, %r507, %r508;
	// end inline asm
	mov.b64 	%rd28, {%r499, %r504};
	setp.gt.s32 	%p171, %r488, 30;
	mov.u64 	%rd234, %rd232;
	mov.u32 	%r615, %r613;
	@%p171 bra 	$L__BB9_30;
	setp.lt.s32 	%p172, %r613, %r489;
	mov.u64 	%rd234, %rd28;
	mov.u32 	%r615, %r489;
	@%p172 bra 	$L__BB9_30;
	setp.lt.s32 	%p173, %r489, %r613;
	mov.u64 	%rd234, %rd232;
	mov.u32 	%r615, %r613;
	@%p173 bra 	$L__BB9_30;
	setp.lt.s64 	%p174, %rd232, %rd28;
	min.s64 	%rd234, %rd232, %rd28;
	selp.b32 	%r615, %r613, %r489, %p174;
$L__BB9_30:
	mov.b32 	%r526, 2;
	mov.b32 	%r527, 31;
	mov.b32 	%r528, -1;
	// begin inline asm
	shfl.sync.down.b32 %r509, %r615, %r526, %r527, %r528;
	// end inline asm
	// begin inline asm
	shfl.sync.down.b32 %r514, %r515, %r526, %r527, %r528;
	// end inline asm
	mov.b64 	{%r520, %r525}, %rd234;
	// begin inline asm
	shfl.sync.down.b32 %r519, %r520, %r526, %r527, %r528;
	// end inline asm
	// begin inline asm
	shfl.sync.down.b32 %r524, %r525, %r526, %r527, %r528;
	// end inline asm
	mov.b64 	%rd31, {%r519, %r524};
	setp.gt.s32 	%p175, %r488, 29;
	mov.u64 	%rd235, %rd234;
	mov.u32 	%r616, %r615;
	@%p175 bra 	$L__BB9_34;
	setp.lt.s32 	%p176, %r615, %r509;
	mov.u64 	%rd235, %rd31;
	mov.u32 	%r616, %r509;
	@%p176 bra 	$L__BB9_34;
	setp.lt.s32 	%p177, %r509, %r615;
	mov.u64 	%rd235, %rd234;
	mov.u32 	%r616, %r615;
	@%p177 bra 	$L__BB9_34;
	setp.lt.s64 	%p178, %rd234, %rd31;
	min.s64 	%rd235, %rd234, %rd31;
	selp.b32 	%r616, %r615, %r509, %p178;
$L__BB9_34:
	mov.b32 	%r546, 4;
	mov.b32 	%r547, 31;
	mov.b32 	%r548, -1;
	// begin inline asm
	shfl.sync.down.b32 %r529, %r616, %r546, %r547, %r548;
	// end inline asm
	// begin inline asm
	shfl.sync.down.b32 %r534, %r535, %r546, %r547, %r548;
	// end inline asm
	mov.b64 	{%r540, %r545}, %rd235;
	// begin inline asm
	shfl.sync.down.b32 %r539, %r540, %r546, %r547, %r548;
	// end inline asm
	// begin inline asm
	shfl.sync.down.b32 %r544, %r545, %r546, %r547, %r548;
	// end inline asm
	mov.b64 	%rd34, {%r539, %r544};
	setp.gt.s32 	%p179, %r488, 27;
	mov.u64 	%rd236, %rd235;
	mov.u32 	%r617, %r616;
	@%p179 bra 	$L__BB9_38;
	setp.lt.s32 	%p180, %r616, %r529;
	mov.u64 	%rd236, %rd34;
	mov.u32 	%r617, %r529;
	@%p180 bra 	$L__BB9_38;
	setp.lt.s32 	%p181, %r529, %r616;
	mov.u64 	%rd236, %rd235;
	mov.u32 	%r617, %r616;
	@%p181 bra 	$L__BB9_38;
	setp.lt.s64 	%p182, %rd235, %rd34;
	min.s64 	%rd236, %rd235, %rd34;
	selp.b32 	%r617, %r616, %r529, %p182;
$L__BB9_38:
	mov.b32 	%r566, 8;
	mov.b32 	%r567, 31;
	mov.b32 	%r568, -1;
	// begin inline asm
	shfl.sync.down.b32 %r549, %r617, %r566, %r567, %r568;
	// end inline asm
	// begin inline asm
	shfl.sync.down.b32 %r554, %r555, %r566, %r567, %r568;
	// end inline asm
	mov.b64 	{%r560, %r565}, %rd236;
	// begin inline asm
	shfl.sync.down.b32 %r559, %r560, %r566, %r567, %r568;
	// end inline asm
	// begin inline asm
	shfl.sync.down.b32 %r564, %r565, %r566, %r567, %r568;
	// end inline asm
	mov.b64 	%rd37, {%r559, %r564};
	setp.gt.s32 	%p183, %r488, 23;
	mov.u64 	%rd237, %rd236;
	mov.u32 	%r618, %r617;
	@%p183 bra 	$L__BB9_42;
	setp.lt.s32 	%p184, %r617, %r549;
	mov.u64 	%rd237, %rd37;
	mov.u32 	%r618, %r549;
	@%p184 bra 	$L__BB9_42;
	setp.lt.s32 	%p185, %r549, %r617;
	mov.u64 	%rd237, %rd236;
	mov.u32 	%r618, %r617;
	@%p185 bra 	$L__BB9_42;
	setp.lt.s64 	%p186, %rd236, %rd37;
	min.s64 	%rd237, %rd236, %rd37;
	selp.b32 	%r618, %r617, %r549, %p186;
$L__BB9_42:
	mov.b32 	%r586, 16;
	mov.b32 	%r587, 31;
	mov.b32 	%r588, -1;
	// begin inline asm
	shfl.sync.down.b32 %r569, %r618, %r586, %r587, %r588;
	// end inline asm
	// begin inline asm
	shfl.sync.down.b32 %r574, %r575, %r586, %r587, %r588;
	// end inline asm
	mov.b64 	{%r580, %r585}, %rd237;
	// begin inline asm
	shfl.sync.down.b32 %r579, %r580, %r586, %r587, %r588;
	// end inline asm
	// begin inline asm
	shfl.sync.down.b32 %r584, %r585, %r586, %r587, %r588;
	// end inline asm
	mov.b64 	%rd40, {%r579, %r584};
	setp.gt.s32 	%p187, %r488, 15;
	mov.u64 	%rd285, %rd237;
	mov.u32 	%r677, %r618;
	@%p187 bra 	$L__BB9_46;
	setp.lt.s32 	%p188, %r618, %r569;
	mov.u64 	%rd285, %rd40;
	mov.u32 	%r677, %r569;
	@%p188 bra 	$L__BB9_46;
	setp.lt.s32 	%p189, %r569, %r618;
	mov.u64 	%rd285, %rd237;
	mov.u32 	%r677, %r618;
	@%p189 bra 	$L__BB9_46;
	setp.lt.s64 	%p190, %rd237, %rd40;
	min.s64 	%rd285, %rd237, %rd40;
	selp.b32 	%r677, %r618, %r569, %p190;
$L__BB9_46:
	setp.ne.s32 	%p191, %r488, 0;
	@%p191 bra 	$L__BB9_48;
	shr.u32 	%r589, %r5, 1;
	and.b32  	%r590, %r589, 496;
	mov.u32 	%r591, _ZN6thrust24THRUST_300001_SM_1000_NS8cuda_cub4core6detail5shmemE;
	add.s32 	%r592, %r591, %r590;
	st.shared.u32 	[%r592+8], %r677;
	st.shared.u64 	[%r592+16], %rd285;
$L__BB9_48:
	bar.sync 	0;
	setp.ne.s32 	%p192, %r5, 0;
	@%p192 bra 	$L__BB9_208;
	ld.shared.u32 	%r70, [_ZN6thrust24THRUST_300001_SM_1000_NS8cuda_cub4core6detail5shmemE+24];
	ld.shared.u64 	%rd43, [_ZN6thrust24THRUST_300001_SM_1000_NS8cuda_cub4core6detail5shmemE+32];
	setp.lt.s32 	%p193, %r677, %r70;
	mov.u64 	%rd239, %rd43;
	mov.u32 	%r620, %r70;
	@%p193 bra 	$L__BB9_52;
	setp.lt.s32 	%p194, %r70, %r677;
	mov.u64 	%rd239, %rd285;
	mov.u32 	%r620, %r677;
	@%p194 bra 	$L__BB9_52;
	setp.lt.s64 	%p195, %rd285, %rd43;
	min.s64 	%rd239, %rd285, %rd43;
	selp.b32 	%r620, %r677, %r70, %p195;
$L__BB9_52:
	ld.shared.u32 	%r73, [_ZN6thrust24THRUST_300001_SM_1000_NS8cuda_cub4core6detail5shmemE+40];
	ld.shared.u64 	%rd46, [_ZN6thrust24THRUST_300001_SM_1000_NS8cuda_cub4core6detail5shmemE+48];
	setp.lt.s32 	%p196, %r620, %r73;
	mov.u64 	%rd240, %rd46;
	mov.u32 	%r621, %r73;
	@%p196 bra 	$L__BB9_55;
	setp.lt.s32 	%p197, %r73, %r620;
	mov.u64 	%rd240, %rd239;
	mov.u32 	%r621, %r620;
	@%p197 bra 	$L__BB9_55;
	setp.lt.s64 	%p198, %rd239, %rd46;
	min.s64 	%rd240, %rd239, %rd46;
	selp.b32 	%r621, %r620, %r73, %p198;
$L__BB9_55:
	ld.shared.u32 	%r76, [_ZN6thrust24THRUST_300001_SM_1000_NS8cuda_cub4core6detail5shmemE+56];
	ld.shared.u64 	%rd49, [_ZN6thrust24THRUST_300001_SM_1000_NS8cuda_cub4core6detail5shmemE+64];
	setp.lt.s32 	%p199, %r621, %r76;
	mov.u64 	%rd241, %rd49;
	mov.u32 	%r622, %r76;
	@%p199 bra 	$L__BB9_58;
	setp.lt.s32 	%p200, %r76, %r621;
	mov.u64 	%rd241, %rd240;
	mov.u32 	%r622, %r621;
	@%p200 bra 	$L__BB9_58;
	setp.lt.s64 	%p201, %rd240, %rd49;
	min.s64 	%rd241, %rd240, %rd49;
	selp.b32 	%r622, %r621, %r76, %p201;
$L__BB9_58:
	ld.shared.u32 	%r79, [_ZN6thrust24THRUST_300001_SM_1000_NS8cuda_cub4core6detail5shmemE+72];
	ld.shared.u64 	%rd52, [_ZN6thrust24THRUST_300001_SM_1000_NS8cuda_cub4core6detail5shmemE+80];
	setp.lt.s32 	%p202, %r622, %r79;
	mov.u64 	%rd242, %rd52;
	mov.u32 	%r623, %r79;
	@%p202 bra 	$L__BB9_61;
	setp.lt.s32 	%p203, %r79, %r622;
	mov.u64 	%rd242, %rd241;
	mov.u32 	%r623, %r622;
	@%p203 bra 	$L__BB9_61;
	setp.lt.s64 	%p204, %rd241, %rd52;
	min.s64 	%rd242, %rd241, %rd52;
	selp.b32 	%r623, %r622, %r79, %p204;
$L__BB9_61:
	ld.shared.u32 	%r82, [_ZN6thrust24THRUST_300001_SM_1000_NS8cuda_cub4core6detail5shmemE+88];
	ld.shared.u64 	%rd55, [_ZN6thrust24THRUST_300001_SM_1000_NS8cuda_cub4core6detail5shmemE+96];
	setp.lt.s32 	%p205, %r623, %r82;
	mov.u32 	%r624, %r82;
	mov.u64 	%rd243, %rd55;
	@%p205 bra 	$L__BB9_64;
	setp.lt.s32 	%p206, %r82, %r623;
	mov.u32 	%r624, %r623;
	mov.u64 	%rd243, %rd242;
	@%p206 bra 	$L__BB9_64;
	setp.lt.s64 	%p207, %rd242, %rd55;
	selp.b32 	%r624, %r623, %r82, %p207;
	min.s64 	%rd243, %rd242, %rd55;
$L__BB9_64:
	ld.shared.u32 	%r85, [_ZN6thrust24THRUST_300001_SM_1000_NS8cuda_cub4core6detail5shmemE+104];
	ld.shared.u64 	%rd58, [_ZN6thrust24THRUST_300001_SM_1000_NS8cuda_cub4core6detail5shmemE+112];
	setp.lt.s32 	%p208, %r624, %r85;
	mov.u32 	%r625, %r85;
	mov.u64 	%rd244, %rd58;
	@%p208 bra 	$L__BB9_67;
	setp.lt.s32 	%p209, %r85, %r624;
	mov.u32 	%r625, %r624;
	mov.u64 	%rd244, %rd243;
	@%p209 bra 	$L__BB9_67;
	setp.lt.s64 	%p210, %rd243, %rd58;
	selp.b32 	%r625, %r624, %r85, %p210;
	min.s64 	%rd244, %rd243, %rd58;
$L__BB9_67:
	ld.shared.u32 	%r88, [_ZN6thrust24THRUST_300001_SM_1000_NS8cuda_cub4core6detail5shmemE+120];
	ld.shared.u64 	%rd61, [_ZN6thrust24THRUST_300001_SM_1000_NS8cuda_cub4core6detail5shmemE+128];
	setp.lt.s32 	%p211, %r625, %r88;
	mov.u32 	%r677, %r88;
	mov.u64 	%rd285, %rd61;
	@%p211 bra 	$L__BB9_208;
	setp.lt.s32 	%p212, %r88, %r625;
	mov.u32 	%r677, %r625;
	mov.u64 	%rd285, %rd244;
	@%p212 bra 	$L__BB9_208;
	setp.lt.s64 	%p213, %rd244, %rd61;
	selp.b32 	%r677, %r625, %r88, %p213;
	min.s64 	%rd285, %rd244, %rd61;
	bra.uni 	$L__BB9_208;
$L__BB9_70:
	// begin inline asm
	mov.u32 %r375, %laneid;
	// end inline asm
	and.b32  	%r396, %r5, 992;
	add.s32 	%r397, %r396, 32;
	setp.gt.s32 	%p120, %r397, %r4;
	not.b32 	%r398, %r396;
	add.s32 	%r399, %r4, %r398;
	selp.b32 	%r394, %r399, 31, %p120;
	mov.b32 	%r393, 1;
	mov.b32 	%r395, -1;
	// begin inline asm
	shfl.sync.down.b32 %r376, %r613, %r393, %r394, %r395;
	// end inline asm
	// begin inline asm
	shfl.sync.down.b32 %r381, %r382, %r393, %r394, %r395;
	// end inline asm
	mov.b64 	{%r387, %r392}, %rd232;
	// begin inline asm
	shfl.sync.down.b32 %r386, %r387, %r393, %r394, %r395;
	// end inline asm
	// begin inline asm
	shfl.sync.down.b32 %r391, %r392, %r393, %r394, %r395;
	// end inline asm
	mov.b64 	%rd63, {%r386, %r391};
	setp.ge.s32 	%p121, %r375, %r394;
	mov.u32 	%r626, %r613;
	mov.u64 	%rd245, %rd232;
	@%p121 bra 	$L__BB9_74;
	setp.lt.s32 	%p122, %r613, %r376;
	mov.u32 	%r626, %r376;
	mov.u64 	%rd245, %rd63;
	@%p122 bra 	$L__BB9_74;
	setp.lt.s32 	%p123, %r376, %r613;
	mov.u32 	%r626, %r613;
	mov.u64 	%rd245, %rd232;
	@%p123 bra 	$L__BB9_74;
	setp.lt.s64 	%p124, %rd232, %rd63;
	selp.b32 	%r626, %r613, %r376, %p124;
	min.s64 	%rd245, %rd232, %rd63;
$L__BB9_74:
	mov.b32 	%r417, 2;
	mov.b32 	%r419, -1;
	// begin inline asm
	shfl.sync.down.b32 %r400, %r626, %r417, %r394, %r419;
	// end inline asm
	// begin inline asm
	shfl.sync.down.b32 %r405, %r406, %r417, %r394, %r419;
	// end inline asm
	mov.b64 	{%r411, %r416}, %rd245;
	// begin inline asm
	shfl.sync.down.b32 %r410, %r411, %r417, %r394, %r419;
	// end inline asm
	// begin inline asm
	shfl.sync.down.b32 %r415, %r416, %r417, %r394, %r419;
	// end inline asm
	mov.b64 	%rd66, {%r410, %r415};
	add.s32 	%r420, %r375, 2;
	setp.gt.s32 	%p125, %r420, %r394;
	mov.u32 	%r627, %r626;
	mov.u64 	%rd246, %rd245;
	@%p125 bra 	$L__BB9_78;
	setp.lt.s32 	%p126, %r626, %r400;
	mov.u32 	%r627, %r400;
	mov.u64 	%rd246, %rd66;
	@%p126 bra 	$L__BB9_78;
	setp.lt.s32 	%p127, %r400, %r626;
	mov.u32 	%r627, %r626;
	mov.u64 	%rd246, %rd245;
	@%p127 bra 	$L__BB9_78;
	setp.lt.s64 	%p128, %rd245, %rd66;
	selp.b32 	%r627, %r626, %r400, %p128;
	min.s64 	%rd246, %rd245, %rd66;
$L__BB9_78:
	mov.b32 	%r438, 4;
	mov.b32 	%r440, -1;
	// begin inline asm
	shfl.sync.down.b32 %r421, %r627, %r438, %r394, %r440;
	// end inline asm
	// begin inline asm
	shfl.sync.down.b32 %r426, %r427, %r438, %r394, %r440;
	// end inline asm
	mov.b64 	{%r432, %r437}, %rd246;
	// begin inline asm
	shfl.sync.down.b32 %r431, %r432, %r438, %r394, %r440;
	// end inline asm
	// begin inline asm
	shfl.sync.down.b32 %r436, %r437, %r438, %r394, %r440;
	// end inline asm
	mov.b64 	%rd69, {%r431, %r436};
	add.s32 	%r441, %r375, 4;
	setp.gt.s32 	%p129, %r441, %r394;
	mov.u32 	%r628, %r627;
	mov.u64 	%rd247, %rd246;
	@%p129 bra 	$L__BB9_82;
	setp.lt.s32 	%p130, %r627, %r421;
	mov.u32 	%r628, %r421;
	mov.u64 	%rd247, %rd69;
	@%p130 bra 	$L__BB9_82;
	setp.lt.s32 	%p131, %r421, %r627;
	mov.u32 	%r628, %r627;
	mov.u64 	%rd247, %rd246;
	@%p131 bra 	$L__BB9_82;
	setp.lt.s64 	%p132, %rd246, %rd69;
	selp.b32 	%r628, %r627, %r421, %p132;
	min.s64 	%rd247, %rd246, %rd69;
$L__BB9_82:
	mov.b32 	%r459, 8;
	mov.b32 	%r461, -1;
	// begin inline asm
	shfl.sync.down.b32 %r442, %r628, %r459, %r394, %r461;
	// end inline asm
	// begin inline asm
	shfl.sync.down.b32 %r447, %r448, %r459, %r394, %r461;
	// end inline asm
	mov.b64 	{%r453, %r458}, %rd247;
	// begin inline asm
	shfl.sync.down.b32 %r452, %r453, %r459, %r394, %r461;
	// end inline asm
	// begin inline asm
	shfl.sync.down.b32 %r457, %r458, %r459, %r394, %r461;
	// end inline asm
	mov.b64 	%rd72, {%r452, %r457};
	add.s32 	%r462, %r375, 8;
	setp.gt.s32 	%p133, %r462, %r394;
	mov.u32 	%r629, %r628;
	mov.u64 	%rd248, %rd247;
	@%p133 bra 	$L__BB9_86;
	setp.lt.s32 	%p134, %r628, %r442;
	mov.u32 	%r629, %r442;
	mov.u64 	%rd248, %rd72;
	@%p134 bra 	$L__BB9_86;
	setp.lt.s32 	%p135, %r442, %r628;
	mov.u32 	%r629, %r628;
	mov.u64 	%rd248, %rd247;
	@%p135 bra 	$L__BB9_86;
	setp.lt.s64 	%p136, %rd247, %rd72;
	selp.b32 	%r629, %r628, %r442, %p136;
	min.s64 	%rd248, %rd247, %rd72;
$L__BB9_86:
	mov.b32 	%r480, 16;
	mov.b32 	%r482, -1;
	// begin inline asm
	shfl.sync.down.b32 %r463, %r629, %r480, %r394, %r482;
	// end inline asm
	// begin inline asm
	shfl.sync.down.b32 %r468, %r469, %r480, %r394, %r482;
	// end inline asm
	mov.b64 	{%r474, %r479}, %rd248;
	// begin inline asm
	shfl.sync.down.b32 %r473, %r474, %r480, %r394, %r482;
	// end inline asm
	// begin inline asm
	shfl.sync.down.b32 %r478, %r479, %r480, %r394, %r482;
	// end inline asm
	mov.b64 	%rd75, {%r473, %r478};
	add.s32 	%r483, %r375, 16;
	setp.gt.s32 	%p137, %r483, %r394;
	mov.u32 	%r677, %r629;
	mov.u64 	%rd285, %rd248;
	@%p137 bra 	$L__BB9_90;
	setp.lt.s32 	%p138, %r629, %r463;
	mov.u32 	%r677, %r463;
	mov.u64 	%rd285, %rd75;
	@%p138 bra 	$L__BB9_90;
	setp.lt.s32 	%p139, %r463, %r629;
	mov.u32 	%r677, %r629;
	mov.u64 	%rd285, %rd248;
	@%p139 bra 	$L__BB9_90;
	setp.lt.s64 	%p140, %rd248, %rd75;
	selp.b32 	%r677, %r629, %r463, %p140;
	min.s64 	%rd285, %rd248, %rd75;
$L__BB9_90:
	setp.ne.s32 	%p141, %r375, 0;
	@%p141 bra 	$L__BB9_92;
	shr.u32 	%r484, %r5, 1;
	and.b32  	%r485, %r484, 496;
	mov.u32 	%r486, _ZN6thrust24THRUST_300001_SM_1000_NS8cuda_cub4core6detail5shmemE;
	add.s32 	%r487, %r486, %r485;
	st.shared.u32 	[%r487+8], %r677;
	st.shared.u64 	[%r487+16], %rd285;
$L__BB9_92:
	bar.sync 	0;
	setp.ne.s32 	%p142, %r5, 0;
	@%p142 bra 	$L__BB9_208;
	setp.lt.s32 	%p143, %r4, 33;
	mov.u32 	%r631, %r677;
	mov.u64 	%rd250, %rd285;
	@%p143 bra 	$L__BB9_97;
	ld.shared.u32 	%r107, [_ZN6thrust24THRUST_300001_SM_1000_NS8cuda_cub4core6detail5shmemE+24];
	ld.shared.u64 	%rd78, [_ZN6thrust24THRUST_300001_SM_1000_NS8cuda_cub4core6detail5shmemE+32];
	setp.lt.s32 	%p144, %r677, %r107;
	mov.u32 	%r631, %r107;
	mov.u64 	%rd250, %rd78;
	@%p144 bra 	$L__BB9_97;
	setp.lt.s32 	%p145, %r107, %r677;
	mov.u32 	%r631, %r677;
	mov.u64 	%rd250, %rd285;
	@%p145 bra 	$L__BB9_97;
	setp.lt.s64 	%p146, %rd285, %rd78;
	selp.b32 	%r631, %r677, %r107, %p146;
	min.s64 	%rd250, %rd285, %rd78;
$L__BB9_97:
	setp.lt.s32 	%p147, %r4, 65;
	mov.u32 	%r632, %r631;
	mov.u64 	%rd251, %rd250;
	@%p147 bra 	$L__BB9_101;
	ld.shared.u32 	%r110, [_ZN6thrust24THRUST_300001_SM_1000_NS8cuda_cub4core6detail5shmemE+40];
	ld.shared.u64 	%rd81, [_ZN6thrust24THRUST_300001_SM_1000_NS8cuda_cub4core6detail5shmemE+48];
	setp.lt.s32 	%p148, %r631, %r110;
	mov.u32 	%r632, %r110;
	mov.u64 	%rd251, %rd81;
	@%p148 bra 	$L__BB9_101;
	setp.lt.s32 	%p149, %r110, %r631;
	mov.u32 	%r632, %r631;
	mov.u64 	%rd251, %rd250;
	@%p149 bra 	$L__BB9_101;
	setp.lt.s64 	%p150, %rd250, %rd81;
	selp.b32 	%r632, %r631, %r110, %p150;
	min.s64 	%rd251, %rd250, %rd81;
$L__BB9_101:
	setp.lt.s32 	%p151, %r4, 97;
	mov.u32 	%r633, %r632;
	mov.u64 	%rd252, %rd251;
	@%p151 bra 	$L__BB9_105;
	ld.shared.u32 	%r113, [_ZN6thrust24THRUST_300001_SM_1000_NS8cuda_cub4core6detail5shmemE+56];
	ld.shared.u64 	%rd84, [_ZN6thrust24THRUST_300001_SM_1000_NS8cuda_cub4core6detail5shmemE+64];
	setp.lt.s32 	%p152, %r632, %r113;
	mov.u32 	%r633, %r113;
	mov.u64 	%rd252, %rd84;
	@%p152 bra 	$L__BB9_105;
	setp.lt.s32 	%p153, %r113, %r632;
	mov.u32 	%r633, %r632;
	mov.u64 	%rd252, %rd251;
	@%p153 bra 	$L__BB9_105;
	setp.lt.s64 	%p154, %rd251, %rd84;
	selp.b32 	%r633, %r632, %r113, %p154;
	min.s64 	%rd252, %rd251, %rd84;
$L__BB9_105:
	setp.lt.s32 	%p155, %r4, 129;
	mov.u32 	%r634, %r633;
	mov.u64 	%rd253, %rd252;
	@%p155 bra 	$L__BB9_109;
	ld.shared.u32 	%r116, [_ZN6thrust24THRUST_300001_SM_1000_NS8cuda_cub4core6detail5shmemE+72];
	ld.shared.u64 	%rd87, [_ZN6thrust24THRUST_300001_SM_1000_NS8cuda_cub4core6detail5shmemE+80];
	setp.lt.s32 	%p156, %r633, %r116;
	mov.u32 	%r634, %r116;
	mov.u64 	%rd253, %rd87;
	@%p156 bra 	$L__BB9_109;
	setp.lt.s32 	%p157, %r116, %r633;
	mov.u32 	%r634, %r633;
	mov.u64 	%rd253, %rd252;
	@%p157 bra 	$L__BB9_109;
	setp.lt.s64 	%p158, %rd252, %rd87;
	selp.b32 	%r634, %r633, %r116, %p158;
	min.s64 	%rd253, %rd252, %rd87;
$L__BB9_109:
	setp.lt.s32 	%p159, %r4, 161;
	mov.u32 	%r635, %r634;
	mov.u64 	%rd254, %rd253;
	@%p159 bra 	$L__BB9_113;
	ld.shared.u32 	%r119, [_ZN6thrust24THRUST_300001_SM_1000_NS8cuda_cub4core6detail5shmemE+88];
	ld.shared.u64 	%rd90, [_ZN6thrust24THRUST_300001_SM_1000_NS8cuda_cub4core6detail5shmemE+96];
	setp.lt.s32 	%p160, %r634, %r119;
	mov.u32 	%r635, %r119;
	mov.u64 	%rd254, %rd90;
	@%p160 bra 	$L__BB9_113;
	setp.lt.s32 	%p161, %r119, %r634;
	mov.u32 	%r635, %r634;
	mov.u64 	%rd254, %rd253;
	@%p161 bra 	$L__BB9_113;
	setp.lt.s64 	%p162, %rd253, %rd90;
	selp.b32 	%r635, %r634, %r119, %p162;
	min.s64 	%rd254, %rd253, %rd90;
$L__BB9_113:
	setp.lt.s32 	%p163, %r4, 193;
	mov.u32 	%r636, %r635;
	mov.u64 	%rd255, %rd254;
	@%p163 bra 	$L__BB9_117;
	ld.shared.u32 	%r122, [_ZN6thrust24THRUST_300001_SM_1000_NS8cuda_cub4core6detail5shmemE+104];
	ld.shared.u64 	%rd93, [_ZN6thrust24THRUST_300001_SM_1000_NS8cuda_cub4core6detail5shmemE+112];
	setp.lt.s32 	%p164, %r635, %r122;
	mov.u32 	%r636, %r122;
	mov.u64 	%rd255, %rd93;
	@%p164 bra 	$L__BB9_117;
	setp.lt.s32 	%p165, %r122, %r635;
	mov.u32 	%r636, %r635;
	mov.u64 	%rd255, %rd254;
	@%p165 bra 	$L__BB9_117;
	setp.lt.s64 	%p166, %rd254, %rd93;
	selp.b32 	%r636, %r635, %r122, %p166;
	min.s64 	%rd255, %rd254, %rd93;
$L__BB9_117:
	setp.lt.s32 	%p167, %r4, 225;
	mov.u32 	%r677, %r636;
	mov.u64 	%rd285, %rd255;
	@%p167 bra 	$L__BB9_208;
	ld.shared.u32 	%r125, [_ZN6thrust24THRUST_300001_SM_1000_NS8cuda_cub4core6detail5shmemE+120];
	ld.shared.u64 	%rd96, [_ZN6thrust24THRUST_300001_SM_1000_NS8cuda_cub4core6detail5shmemE+128];
	setp.lt.s32 	%p168, %r636, %r125;
	mov.u32 	%r677, %r125;
	mov.u64 	%rd285, %rd96;
	@%p168 bra 	$L__BB9_208;
	setp.lt.s32 	%p169, %r125, %r636;
	mov.u32 	%r677, %r636;
	mov.u64 	%rd285, %rd255;
	@%p169 bra 	$L__BB9_208;
	setp.lt.s64 	%p170, %rd255, %rd96;
	selp.b32 	%r677, %r636, %r125, %p170;
	min.s64 	%rd285, %rd255, %rd96;
	bra.uni 	$L__BB9_208;
$L__BB9_121:
	mov.u32 	%r127, %tid.x;
	cvt.s64.s32 	%rd183, %r2;
	add.s64 	%rd98, %rd3, %rd183;
	cvt.u64.u32 	%rd99, %r127;
	add.s64 	%rd184, %rd99, %rd183;
	shl.b64 	%rd185, %rd184, 2;
	add.s64 	%rd186, %rd2, %rd185;
	ld.global.u32 	%r238, [%rd186];
	add.s32 	%r239, %r127, 256;
	cvt.u64.u32 	%rd187, %r239;
	ld.global.u32 	%r240, [%rd186+1024];
	add.s32 	%r241, %r127, 512;
	cvt.u64.u32 	%rd188, %r241;
	ld.global.u32 	%r242, [%rd186+2048];
	add.s32 	%r243, %r127, 768;
	cvt.u64.u32 	%rd189, %r243;
	ld.global.u32 	%r244, [%rd186+3072];
	or.b32  	%r245, %r127, 1024;
	cvt.u64.u32 	%rd100, %r245;
	add.s64 	%rd273, %rd98, %rd100;
	ld.global.u32 	%r665, [%rd186+4096];
	setp.lt.s32 	%p2, %r238, %r240;
	max.s32 	%r246, %r238, %r240;
	selp.b64 	%rd190, %rd187, %rd99, %p2;
	setp.lt.s32 	%p3, %r246, %r242;
	max.s32 	%r247, %r246, %r242;
	selp.b64 	%rd191, %rd188, %rd190, %p3;
	setp.lt.s32 	%p4, %r247, %r244;
	max.s32 	%r129, %r247, %r244;
	selp.b64 	%rd102, %rd189, %rd191, %p4;
	setp.lt.s32 	%p5, %r129, %r665;
	@%p5 bra 	$L__BB9_123;
	setp.lt.s32 	%p6, %r665, %r129;
	setp.lt.u64 	%p7, %rd102, %rd100;
	or.pred  	%p8, %p6, %p7;
	selp.b32 	%r665, %r129, %r665, %p8;
	add.s64 	%rd192, %rd98, %rd102;
	selp.b64 	%rd273, %rd192, %rd273, %p8;
$L__BB9_123:
	setp.le.s32 	%p9, %r235, %r3;
	@%p9 bra 	$L__BB9_164;
	setp.ne.s32 	%p10, %r127, 0;
	@%p10 bra 	$L__BB9_126;
	atom.global.add.u32 	%r248, [%rd1+4], 1280;
	add.s32 	%r249, %r248, %r3;
	st.shared.u32 	[_ZN6thrust24THRUST_300001_SM_1000_NS8cuda_cub4core6detail5shmemE+152], %r249;
$L__BB9_126:
	bar.sync 	0;
	ld.shared.u32 	%r646, [_ZN6thrust24THRUST_300001_SM_1000_NS8cuda_cub4core6detail5shmemE+152];
	add.s32 	%r250, %r646, 1280;
	setp.gt.s32 	%p11, %r250, %r235;
	@%p11 bra 	$L__BB9_141;
	mov.u32 	%r639, %r665;
	mov.u64 	%rd257, %rd273;
$L__BB9_128:
	cvt.s64.s32 	%rd193, %r646;
	add.s64 	%rd194, %rd99, %rd193;
	shl.b64 	%rd195, %rd194, 2;
	add.s64 	%rd196, %rd2, %rd195;
	add.s64 	%rd258, %rd194, %rd3;
	ld.global.u32 	%r640, [%rd196];
	add.s64 	%rd259, %rd258, 256;
	ld.global.u32 	%r641, [%rd196+1024];
	add.s64 	%rd260, %rd258, 512;
	ld.global.u32 	%r642, [%rd196+2048];
	add.s64 	%rd261, %rd258, 768;
	ld.global.u32 	%r643, [%rd196+3072];
	add.s64 	%rd273, %rd258, 1024;
	ld.global.u32 	%r665, [%rd196+4096];
	setp.lt.s32 	%p12, %r639, %r640;
	@%p12 bra 	$L__BB9_130;
	setp.lt.s32 	%p13, %r640, %r639;
	setp.lt.s64 	%p14, %rd257, %rd258;
	or.pred  	%p15, %p13, %p14;
	selp.b32 	%r640, %r639, %r640, %p15;
	selp.b64 	%rd258, %rd257, %rd258, %p15;
$L__BB9_130:
	setp.lt.s32 	%p16, %r640, %r641;
	@%p16 bra 	$L__BB9_132;
	setp.lt.s32 	%p17, %r641, %r640;
	setp.lt.s64 	%p18, %rd258, %rd259;
	or.pred  	%p19, %p17, %p18;
	selp.b32 	%r641, %r640, %r641, %p19;
	selp.b64 	%rd259, %rd258, %rd259, %p19;
$L__BB9_132:
	setp.lt.s32 	%p20, %r641, %r642;
	@%p20 bra 	$L__BB9_134;
	setp.lt.s32 	%p21, %r642, %r641;
	setp.lt.s64 	%p22, %rd259, %rd260;
	or.pred  	%p23, %p21, %p22;
	selp.b32 	%r642, %r641, %r642, %p23;
	selp.b64 	%rd260, %rd259, %rd260, %p23;
$L__BB9_134:
	setp.lt.s32 	%p24, %r642, %r643;
	@%p24 bra 	$L__BB9_136;
	setp.lt.s32 	%p25, %r643, %r642;
	setp.lt.s64 	%p26, %rd260, %rd261;
	or.pred  	%p27, %p25, %p26;
	selp.b32 	%r643, %r642, %r643, %p27;
	selp.b64 	%rd261, %rd260, %rd261, %p27;
$L__BB9_136:
	setp.lt.s32 	%p28, %r643, %r665;
	@%p28 bra 	$L__BB9_138;
	setp.lt.s32 	%p29, %r665, %r643;
	setp.lt.s64 	%p30, %rd261, %rd273;
	or.pred  	%p31, %p29, %p30;
	selp.b32 	%r665, %r643, %r665, %p31;
	selp.b64 	%rd273, %rd261, %rd273, %p31;
$L__BB9_138:
	setp.ne.s32 	%p32, %r127, 0;
	bar.sync 	0;
	@%p32 bra 	$L__BB9_140;
	atom.global.add.u32 	%r251, [%rd1+4], 1280;
	add.s32 	%r252, %r251, %r3;
	st.shared.u32 	[_ZN6thrust24THRUST_300001_SM_1000_NS8cuda_cub4core6detail5shmemE+152], %r252;
$L__BB9_140:
	bar.sync 	0;
	ld.shared.u32 	%r646, [_ZN6thrust24THRUST_300001_SM_1000_NS8cuda_cub4core6detail5shmemE+152];
	add.s32 	%r253, %r646, 1280;
	setp.le.s32 	%p33, %r253, %r235;
	mov.u32 	%r639, %r665;
	mov.u64 	%rd257, %rd273;
	@%p33 bra 	$L__BB9_128;
$L__BB9_141:
	setp.le.s32 	%p34, %r235, %r646;
	@%p34 bra 	$L__BB9_164;
	sub.s32 	%r153, %r235, %r646;
	setp.ge.s32 	%p35, %r127, %r153;
	@%p35 bra 	$L__BB9_164;
	not.b32 	%r255, %r127;
	add.s32 	%r256, %r235, %r255;
	sub.s32 	%r154, %r256, %r646;
	and.b32  	%r257, %r154, 768;
	setp.eq.s32 	%p36, %r257, 768;
	mov.u32 	%r652, %r127;
	@%p36 bra 	$L__BB9_149;
	add.s32 	%r648, %r127, %r646;
	shr.u32 	%r258, %r154, 8;
	add.s32 	%r259, %r258, 1;
	and.b32  	%r260, %r259, 3;
	neg.s32 	%r647, %r260;
	mov.u32 	%r652, %r127;
$L__BB9_145:
	.pragma "nounroll";
	mov.u64 	%rd122, %rd273;
	mov.u32 	%r160, %r665;
	cvt.s64.s32 	%rd198, %r648;
	add.s64 	%rd123, %rd3, %rd198;
	mul.wide.s32 	%rd199, %r648, 4;
	add.s64 	%rd200, %rd2, %rd199;
	ld.global.u32 	%r161, [%rd200];
	setp.lt.s32 	%p37, %r160, %r161;
	mov.u32 	%r665, %r161;
	mov.u64 	%rd273, %rd123;
	@%p37 bra 	$L__BB9_148;
	setp.lt.s32 	%p38, %r161, %r160;
	mov.u32 	%r665, %r160;
	mov.u64 	%rd273, %rd122;
	@%p38 bra 	$L__BB9_148;
	setp.lt.s64 	%p39, %rd122, %rd123;
	selp.b32 	%r665, %r160, %r161, %p39;
	min.s64 	%rd273, %rd122, %rd123;
$L__BB9_148:
	add.s32 	%r652, %r652, 256;
	add.s32 	%r648, %r648, 256;
	add.s32 	%r647, %r647, 1;
	setp.ne.s32 	%p40, %r647, 0;
	@%p40 bra 	$L__BB9_145;
$L__BB9_149:
	setp.lt.u32 	%p41, %r154, 768;
	@%p41 bra 	$L__BB9_164;
	add.s32 	%r655, %r652, %r646;
	add.s32 	%r658, %r655, 256;
	add.s32 	%r657, %r655, 512;
	add.s32 	%r656, %r655, 768;
	add.s64 	%rd128, %rd2, 2048;
$L__BB9_151:
	cvt.s64.s32 	%rd201, %r658;
	add.s64 	%rd130, %rd3, %rd201;
	cvt.s64.s32 	%rd202, %r657;
	add.s64 	%rd131, %rd3, %rd202;
	cvt.s64.s32 	%rd203, %r656;
	add.s64 	%rd132, %rd3, %rd203;
	cvt.s64.s32 	%rd204, %r655;
	mul.wide.s32 	%rd205, %r655, 4;
	add.s64 	%rd133, %rd128, %rd205;
	add.s64 	%rd134, %rd3, %rd204;
	ld.global.u32 	%r180, [%rd133+-2048];
	setp.lt.s32 	%p42, %r665, %r180;
	mov.u32 	%r661, %r180;
	mov.u64 	%rd269, %rd134;
	@%p42 bra 	$L__BB9_154;
	setp.lt.s32 	%p43, %r180, %r665;
	mov.u32 	%r661, %r665;
	mov.u64 	%rd269, %rd273;
	@%p43 bra 	$L__BB9_154;
	setp.lt.s64 	%p44, %rd273, %rd134;
	selp.b32 	%r661, %r665, %r180, %p44;
	min.s64 	%rd269, %rd273, %rd134;
$L__BB9_154:
	ld.global.u32 	%r183, [%rd133+-1024];
	setp.lt.s32 	%p45, %r661, %r183;
	mov.u32 	%r662, %r183;
	mov.u64 	%rd270, %rd130;
	@%p45 bra 	$L__BB9_157;
	setp.lt.s32 	%p46, %r183, %r661;
	mov.u32 	%r662, %r661;
	mov.u64 	%rd270, %rd269;
	@%p46 bra 	$L__BB9_157;
	setp.lt.s64 	%p47, %rd269, %rd130;
	selp.b32 	%r662, %r661, %r183, %p47;
	min.s64 	%rd270, %rd269, %rd130;
$L__BB9_157:
	ld.global.u32 	%r186, [%rd133];
	setp.lt.s32 	%p48, %r662, %r186;
	mov.u32 	%r663, %r186;
	mov.u64 	%rd271, %rd131;
	@%p48 bra 	$L__BB9_160;
	setp.lt.s32 	%p49, %r186, %r662;
	mov.u32 	%r663, %r662;
	mov.u64 	%rd271, %rd270;
	@%p49 bra 	$L__BB9_160;
	setp.lt.s64 	%p50, %rd270, %rd131;
	selp.b32 	%r663, %r662, %r186, %p50;
	min.s64 	%rd271, %rd270, %rd131;
$L__BB9_160:
	ld.global.u32 	%r189, [%rd133+1024];
	setp.lt.s32 	%p51, %r663, %r189;
	mov.u32 	%r665, %r189;
	mov.u64 	%rd273, %rd132;
	@%p51 bra 	$L__BB9_163;
	setp.lt.s32 	%p52, %r189, %r663;
	mov.u32 	%r665, %r663;
	mov.u64 	%rd273, %rd271;
	@%p52 bra 	$L__BB9_163;
	setp.lt.s64 	%p53, %rd271, %rd132;
	selp.b32 	%r665, %r663, %r189, %p53;
	min.s64 	%rd273, %rd271, %rd132;
$L__BB9_163:
	add.s32 	%r652, %r652, 1024;
	add.s32 	%r658, %r658, 1024;
	add.s32 	%r657, %r657, 1024;
	add.s32 	%r656, %r656, 1024;
	add.s32 	%r655, %r655, 1024;
	setp.lt.s32 	%p54, %r652, %r153;
	@%p54 bra 	$L__BB9_151;
$L__BB9_164:
	// begin inline asm
	mov.u32 %r261, %laneid;
	// end inline asm
	mov.b32 	%r279, 1;
	mov.b32 	%r280, 31;
	mov.b32 	%r281, -1;
	// begin inline asm
	shfl.sync.down.b32 %r262, %r665, %r279, %r280, %r281;
	// end inline asm
	// begin inline asm
	shfl.sync.down.b32 %r267, %r268, %r279, %r280, %r281;
	// end inline asm
	mov.b64 	{%r273, %r278}, %rd273;
	// begin inline asm
	shfl.sync.down.b32 %r272, %r273, %r279, %r280, %r281;
	// end inline asm
	// begin inline asm
	shfl.sync.down.b32 %r277, %r278, %r279, %r280, %r281;
	// end inline asm
	mov.b64 	%rd144, {%r272, %r277};
	setp.gt.s32 	%p55, %r261, 30;
	mov.u32 	%r666, %r665;
	mov.u64 	%rd274, %rd273;
	@%p55 bra 	$L__BB9_168;
	setp.lt.s32 	%p56, %r665, %r262;
	mov.u32 	%r666, %r262;
	mov.u64 	%rd274, %rd144;
	@%p56 bra 	$L__BB9_168;
	setp.lt.s32 	%p57, %r262, %r665;
	mov.u32 	%r666, %r665;
	mov.u64 	%rd274, %rd273;
	@%p57 bra 	$L__BB9_168;
	setp.lt.s64 	%p58, %rd273, %rd144;
	selp.b32 	%r666, %r665, %r262, %p58;
	min.s64 	%rd274, %rd273, %rd144;
$L__BB9_168:
	mov.b32 	%r299, 2;
	mov.b32 	%r300, 31;
	mov.b32 	%r301, -1;
	// begin inline asm
	shfl.sync.down.b32 %r282, %r666, %r299, %r300, %r301;
	// end inline asm
	// begin inline asm
	shfl.sync.down.b32 %r287, %r288, %r299, %r300, %r301;
	// end inline asm
	mov.b64 	{%r293, %r298}, %rd274;
	// begin inline asm
	shfl.sync.down.b32 %r292, %r293, %r299, %r300, %r301;
	// end inline asm
	// begin inline asm
	shfl.sync.down.b32 %r297, %r298, %r299, %r300, %r301;
	// end inline asm
	mov.b64 	%rd147, {%r292, %r297};
	setp.gt.s32 	%p59, %r261, 29;
	mov.u32 	%r667, %r666;
	mov.u64 	%rd275, %rd274;
	@%p59 bra 	$L__BB9_172;
	setp.lt.s32 	%p60, %r666, %r282;
	mov.u32 	%r667, %r282;
	mov.u64 	%rd275, %rd147;
	@%p60 bra 	$L__BB9_172;
	setp.lt.s32 	%p61, %r282, %r666;
	mov.u32 	%r667, %r666;
	mov.u64 	%rd275, %rd274;
	@%p61 bra 	$L__BB9_172;
	setp.lt.s64 	%p62, %rd274, %rd147;
	selp.b32 	%r667, %r666, %r282, %p62;
	min.s64 	%rd275, %rd274, %rd147;
$L__BB9_172:
	mov.b32 	%r319, 4;
	mov.b32 	%r320, 31;
	mov.b32 	%r321, -1;
	// begin inline asm
	shfl.sync.down.b32 %r302, %r667, %r319, %r320, %r321;
	// end inline asm
	// begin inline asm
	shfl.sync.down.b32 %r307, %r308, %r319, %r320, %r321;
	// end inline asm
	mov.b64 	{%r313, %r318}, %rd275;
	// begin inline asm
	shfl.sync.down.b32 %r312, %r313, %r319, %r320, %r321;
	// end inline asm
	// begin inline asm
	shfl.sync.down.b32 %r317, %r318, %r319, %r320, %r321;
	// end inline asm
	mov.b64 	%rd150, {%r312, %r317};
	setp.gt.s32 	%p63, %r261, 27;
	mov.u32 	%r668, %r667;
	mov.u64 	%rd276, %rd275;
	@%p63 bra 	$L__BB9_176;
	setp.lt.s32 	%p64, %r667, %r302;
	mov.u32 	%r668, %r302;
	mov.u64 	%rd276, %rd150;
	@%p64 bra 	$L__BB9_176;
	setp.lt.s32 	%p65, %r302, %r667;
	mov.u32 	%r668, %r667;
	mov.u64 	%rd276, %rd275;
	@%p65 bra 	$L__BB9_176;
	setp.lt.s64 	%p66, %rd275, %rd150;
	selp.b32 	%r668, %r667, %r302, %p66;
	min.s64 	%rd276, %rd275, %rd150;
$L__BB9_176:
	mov.b32 	%r339, 8;
	mov.b32 	%r340, 31;
	mov.b32 	%r341, -1;
	// begin inline asm
	shfl.sync.down.b32 %r322, %r668, %r339, %r340, %r341;
	// end inline asm
	// begin inline asm
	shfl.sync.down.b32 %r327, %r328, %r339, %r340, %r341;
	// end inline asm
	mov.b64 	{%r333, %r338}, %rd276;
	// begin inline asm
	shfl.sync.down.b32 %r332, %r333, %r339, %r340, %r341;
	// end inline asm
	// begin inline asm
	shfl.sync.down.b32 %r337, %r338, %r339, %r340, %r341;
	// end inline asm
	mov.b64 	%rd153, {%r332, %r337};
	setp.gt.s32 	%p67, %r261, 23;
	mov.u32 	%r669, %r668;
	mov.u64 	%rd277, %rd276;
	@%p67 bra 	$L__BB9_180;
	setp.lt.s32 	%p68, %r668, %r322;
	mov.u32 	%r669, %r322;
	mov.u64 	%rd277, %rd153;
	@%p68 bra 	$L__BB9_180;
	setp.lt.s32 	%p69, %r322, %r668;
	mov.u32 	%r669, %r668;
	mov.u64 	%rd277, %rd276;
	@%p69 bra 	$L__BB9_180;
	setp.lt.s64 	%p70, %rd276, %rd153;
	selp.b32 	%r669, %r668, %r322, %p70;
	min.s64 	%rd277, %rd276, %rd153;
$L__BB9_180:
	mov.b32 	%r359, 16;
	mov.b32 	%r360, 31;
	mov.b32 	%r361, -1;
	// begin inline asm
	shfl.sync.down.b32 %r342, %r669, %r359, %r360, %r361;
	// end inline asm
	// begin inline asm
	shfl.sync.down.b32 %r347, %r348, %r359, %r360, %r361;
	// end inline asm
	mov.b64 	{%r353, %r358}, %rd277;
	// begin inline asm
	shfl.sync.down.b32 %r352, %r353, %r359, %r360, %r361;
	// end inline asm
	// begin inline asm
	shfl.sync.down.b32 %r357, %r358, %r359, %r360, %r361;
	// end inline asm
	mov.b64 	%rd156, {%r352, %r357};
	setp.gt.s32 	%p71, %r261, 15;
	mov.u32 	%r677, %r669;
	mov.u64 	%rd285, %rd277;
	@%p71 bra 	$L__BB9_184;
	setp.lt.s32 	%p72, %r669, %r342;
	mov.u32 	%r677, %r342;
	mov.u64 	%rd285, %rd156;
	@%p72 bra 	$L__BB9_184;
	setp.lt.s32 	%p73, %r342, %r669;
	mov.u32 	%r677, %r669;
	mov.u64 	%rd285, %rd277;
	@%p73 bra 	$L__BB9_184;
	setp.lt.s64 	%p74, %rd277, %rd156;
	selp.b32 	%r677, %r669, %r342, %p74;
	min.s64 	%rd285, %rd277, %rd156;
$L__BB9_184:
	setp.ne.s32 	%p75, %r261, 0;
	@%p75 bra 	$L__BB9_186;
	shr.u32 	%r362, %r127, 1;
	and.b32  	%r363, %r362, 496;
	mov.u32 	%r364, _ZN6thrust24THRUST_300001_SM_1000_NS8cuda_cub4core6detail5shmemE;
	add.s32 	%r365, %r364, %r363;
	st.shared.u32 	[%r365+8], %r677;
	st.shared.u64 	[%r365+16], %rd285;
$L__BB9_186:
	bar.sync 	0;
	setp.ne.s32 	%p76, %r127, 0;
	@%p76 bra 	$L__BB9_208;
	ld.shared.u32 	%r214, [_ZN6thrust24THRUST_300001_SM_1000_NS8cuda_cub4core6detail5shmemE+24];
	ld.shared.u64 	%rd159, [_ZN6thrust24THRUST_300001_SM_1000_NS8cuda_cub4core6detail5shmemE+32];
	setp.lt.s32 	%p77, %r677, %r214;
	mov.u32 	%r671, %r214;
	mov.u64 	%rd279, %rd159;
	@%p77 bra 	$L__BB9_190;
	setp.lt.s32 	%p78, %r214, %r677;
	mov.u32 	%r671, %r677;
	mov.u64 	%rd279, %rd285;
	@%p78 bra 	$L__BB9_190;
	setp.lt.s64 	%p79, %rd285, %rd159;
	selp.b32 	%r671, %r677, %r214, %p79;
	min.s64 	%rd279, %rd285, %rd159;
$L__BB9_190:
	ld.shared.u32 	%r217, [_ZN6thrust24THRUST_300001_SM_1000_NS8cuda_cub4core6detail5shmemE+40];
	ld.shared.u64 	%rd162, [_ZN6thrust24THRUST_300001_SM_1000_NS8cuda_cub4core6detail5shmemE+48];
	setp.lt.s32 	%p80, %r671, %r217;
	mov.u32 	%r672, %r217;
	mov.u64 	%rd280, %rd162;
	@%p80 bra 	$L__BB9_193;
	setp.lt.s32 	%p81, %r217, %r671;
	mov.u32 	%r672, %r671;
	mov.u64 	%rd280, %rd279;
	@%p81 bra 	$L__BB9_193;
	setp.lt.s64 	%p82, %rd279, %rd162;
	selp.b32 	%r672, %r671, %r217, %p82;
	min.s64 	%rd280, %rd279, %rd162;
$L__BB9_193:
	ld.shared.u32 	%r220, [_ZN6thrust24THRUST_300001_SM_1000_NS8cuda_cub4core6detail5shmemE+56];
	ld.shared.u64 	%rd165, [_ZN6thrust24THRUST_300001_SM_1000_NS8cuda_cub4core6detail5shmemE+64];
	setp.lt.s32 	%p83, %r672, %r220;
	mov.u32 	%r673, %r220;
	mov.u64 	%rd281, %rd165;
	@%p83 bra 	$L__BB9_196;
	setp.lt.s32 	%p84, %r220, %r672;
	mov.u32 	%r673, %r672;
	mov.u64 	%rd281, %rd280;
	@%p84 bra 	$L__BB9_196;
	setp.lt.s64 	%p85, %rd280, %rd165;
	selp.b32 	%r673, %r672, %r220, %p85;
	min.s64 	%rd281, %rd280, %rd165;
$L__BB9_196:
	ld.shared.u32 	%r223, [_ZN6thrust24THRUST_300001_SM_1000_NS8cuda_cub4core6detail5shmemE+72];
	ld.shared.u64 	%rd168, [_ZN6thrust24THRUST_300001_SM_1000_NS8cuda_cub4core6detail5shmemE+80];
	setp.lt.s32 	%p86, %r673, %r223;
	mov.u32 	%r674, %r223;
	mov.u64 	%rd282, %rd168;
	@%p86 bra 	$L__BB9_199;
	setp.lt.s32 	%p87, %r223, %r673;
	mov.u32 	%r674, %r673;
	mov.u64 	%rd282, %rd281;
	@%p87 bra 	$L__BB9_199;
	setp.lt.s64 	%p88, %rd281, %rd168;
	selp.b32 	%r674, %r673, %r223, %p88;
	min.s64 	%rd282, %rd281, %rd168;
$L__BB9_199:
	ld.shared.u32 	%r226, [_ZN6thrust24THRUST_300001_SM_1000_NS8cuda_cub4core6detail5shmemE+88];
	ld.shared.u64 	%rd171, [_ZN6thrust24THRUST_300001_SM_1000_NS8cuda_cub4core6detail5shmemE+96];
	setp.lt.s32 	%p89, %r674, %r226;
	mov.u32 	%r675, %r226;
	mov.u64 	%rd283, %rd171;
	@%p89 bra 	$L__BB9_202;
	setp.lt.s32 	%p90, %r226, %r674;
	mov.u32 	%r675, %r674;
	mov.u64 	%rd283, %rd282;
	@%p90 bra 	$L__BB9_202;
	setp.lt.s64 	%p91, %rd282, %rd171;
	selp.b32 	%r675, %r674, %r226, %p91;
	min.s64 	%rd283, %rd282, %rd171;
$L__BB9_202:
	ld.shared.u32 	%r229, [_ZN6thrust24THRUST_300001_SM_1000_NS8cuda_cub4core6detail5shmemE+104];
	ld.shared.u64 	%rd174, [_ZN6thrust24THRUST_300001_SM_1000_NS8cuda_cub4core6detail5shmemE+112];
	setp.lt.s32 	%p92, %r675, %r229;
	mov.u32 	%r676, %r229;
	mov.u64 	%rd284, %rd174;
	@%p92 bra 	$L__BB9_205;
	setp.lt.s32 	%p93, %r229, %r675;
	mov.u32 	%r676, %r675;
	mov.u64 	%rd284, %rd283;
	@%p93 bra 	$L__BB9_205;
	setp.lt.s64 	%p94, %rd283, %rd174;
	selp.b32 	%r676, %r675, %r229, %p94;
	min.s64 	%rd284, %rd283, %rd174;
$L__BB9_205:
	ld.shared.u32 	%r232, [_ZN6thrust24THRUST_300001_SM_1000_NS8cuda_cub4core6detail5shmemE+120];
	ld.shared.u64 	%rd177, [_ZN6thrust24THRUST_300001_SM_1000_NS8cuda_cub4core6detail5shmemE+128];
	setp.lt.s32 	%p95, %r676, %r232;
	mov.u32 	%r677, %r232;
	mov.u64 	%rd285, %rd177;
	@%p95 bra 	$L__BB9_208;
	setp.lt.s32 	%p96, %r232, %r676;
	mov.u32 	%r677, %r676;
	mov.u64 	%rd285, %rd284;
	@%p96 bra 	$L__BB9_208;
	setp.lt.s64 	%p97, %rd284, %rd177;
	selp.b32 	%r677, %r676, %r232, %p97;
	min.s64 	%rd285, %rd284, %rd177;
$L__BB9_208:
	mov.u32 	%r593, %tid.x;
	setp.ne.s32 	%p214, %r593, 0;
	@%p214 bra 	$L__BB9_210;
	ld.param.u64 	%rd222, [_ZN6thrust24THRUST_300001_SM_1000_NS8cuda_cub4core6detail13_kernel_agentINS1_8__reduce11ReduceAgentINS0_12zip_iteratorIN4cuda3std3__45tupleIJNS0_10device_ptrIiEENS0_17counting_iteratorIlNS0_11use_defaultESF_SF_EEEEEEEPNSB_IJilEEESJ_iNS1_9__extrema9arg_max_fIilNSA_4lessIiEEEEEEJSI_SK_iN3cub18CUB_300001_SM_100013GridEvenShareIiEENSS_9GridQueueIjEESP_EEEvDpT0__param_1];
	cvta.to.global.u64 	%rd219, %rd222;
	mul.wide.u32 	%rd220, %r1, 16;
	add.s64 	%rd221, %rd219, %rd220;
	st.global.u32 	[%rd221], %r677;
	st.global.u64 	[%rd221+8], %rd285;
$L__BB9_210:
	ret;

}
	// .globl	_ZN6thrust24THRUST_300001_SM_1000_NS8cuda_cub4core6detail13_kernel_agentINS1_8__reduce10DrainAgentIiEEJN3cub18CUB_300001_SM_10009GridQueueIjEEiEEEvDpT0_
.visible .entry _ZN6thrust24THRUST_300001_SM_1000_NS8cuda_cub4core6detail13_kernel_agentINS1_8__reduce10DrainAgentIiEEJN3cub18CUB_300001_SM_10009GridQueueIjEEiEEEvDpT0_(
	.param .align 8 .b8 _ZN6thrust24THRUST_300001_SM_1000_NS8cuda_cub4core6detail13_kernel_agentINS1_8__reduce10DrainAgentIiEEJN3cub18CUB_300001_SM_10009GridQueueIjEEiEEEvDpT0__param_0[8],
	.param .u32 _ZN6thrust24THRUST_300001_SM_1000_NS8cuda_cub4core6detail13_kernel_agentINS1_8__reduce10DrainAgentIiEEJN3cub18CUB_300001_SM_10009GridQueueIjEEiEEEvDpT0__param_1
)
.maxntid 1
{
	.reg .b32 	%r<3>;
	.reg .b64 	%rd<3>;

	ld.param.u64 	%rd1, [_ZN6thrust24THRUST_300001_SM_1000_NS8cuda_cub4core6detail13_kernel_agentINS1_8__reduce10DrainAgentIiEEJN3cub18CUB_300001_SM_10009GridQueueIjEEiEEEvDpT0__param_0];
	ld.param.u32 	%r1, [_ZN6thrust24THRUST_300001_SM_1000_NS8cuda_cub4core6detail13_kernel_agentINS1_8__reduce10DrainAgentIiEEJN3cub18CUB_300001_SM_10009GridQueueIjEEiEEEvDpT0__param_1];
	cvta.to.global.u64 	%rd2, %rd1;
	st.global.u32 	[%rd2], %r1;
	mov.b32 	%r2, 0;
	st.global.u32 	[%rd2+4], %r2;
	ret;

}
	// .globl	_ZN6thrust24THRUST_300001_SM_1000_NS8cuda_cub4core6detail13_kernel_agentINS1_8__reduce11ReduceAgentIPN4cuda3std3__45tupleIJilEEESC_SB_iNS1_9__extrema9arg_max_fIilNS9_4lessIiEEEEEEJSC_SC_iSH_EEEvDpT0_
.visible .entry _ZN6thrust24THRUST_300001_SM_1000_NS8cuda_cub4core6detail13_kernel_agentINS1_8__reduce11ReduceAgentIPN4cuda3std3__45tupleIJilEEESC_SB_iNS1_9__extrema9arg_max_fIilNS9_4lessIiEEEEEEJSC_SC_iSH_EEEvDpT0_(
	.param .u64 .ptr .align 1 _ZN6thrust24THRUST_300001_SM_1000_NS8cuda_cub4core6detail13_kernel_agentINS1_8__reduce11ReduceAgentIPN4cuda3std3__45tupleIJilEEESC_SB_iNS1_9__extrema9arg_max_fIilNS9_4lessIiEEEEEEJSC_SC_iSH_EEEvDpT0__param_0,
	.param .u64 .ptr .align 1 _ZN6thrust24THRUST_300001_SM_1000_NS8cuda_cub4core6detail13_kernel_agentINS1_8__reduce11ReduceAgentIPN4cuda3std3__45tupleIJilEEESC_SB_iNS1_9__extrema9arg_max_fIilNS9_4lessIiEEEEEEJSC_SC_iSH_EEEvDpT0__param_1,
	.param .u32 _ZN6thrust24THRUST_300001_SM_1000_NS8cuda_cub4core6detail13_kernel_agentINS1_8__reduce11ReduceAgentIPN4cuda3std3__45tupleIJilEEESC_SB_iNS1_9__extrema9arg_max_fIilNS9_4lessIiEEEEEEJSC_SC_iSH_EEEvDpT0__param_2,
	.param .align 1 .b8 _ZN6thrust24THRUST_300001_SM_1000_NS8cuda_cub4core6detail13_kernel_agentINS1_8__reduce11ReduceAgentIPN4cuda3std3__45tupleIJilEEESC_SB_iNS1_9__extrema9arg_max_fIilNS9_4lessIiEEEEEEJSC_SC_iSH_EEEvDpT0__param_3[1]
)
.maxntid 256
{
	.reg .pred 	%p<222>;
	.reg .b32 	%r<637>;
	.reg .b64 	%rd<356>;

	ld.param.u64 	%rd186, [_ZN6thrust24THRUST_300001_SM_1000_NS8cuda_cub4core6detail13_kernel_agentINS1_8__reduce11ReduceAgentIPN4cuda3std3__45tupleIJilEEESC_SB_iNS1_9__extrema9arg_max_fIilNS9_4lessIiEEEEEEJSC_SC_iSH_EEEvDpT0__param_0];
	ld.param.u64 	%rd187, [_ZN6thrust24THRUST_300001_SM_1000_NS8cuda_cub4core6detail13_kernel_agentINS1_8__reduce11ReduceAgentIPN4cuda3std3__45tupleIJilEEESC_SB_iNS1_9__extrema9arg_max_fIilNS9_4lessIiEEEEEEJSC_SC_iSH_EEEvDpT0__param_1];
	ld.param.u32 	%r215, [_ZN6thrust24THRUST_300001_SM_1000_NS8cuda_cub4core6detail13_kernel_agentINS1_8__reduce11ReduceAgentIPN4cuda3std3__45tupleIJilEEESC_SB_iNS1_9__extrema9arg_max_fIilNS9_4lessIiEEEEEEJSC_SC_iSH_EEEvDpT0__param_2];
	setp.eq.s32 	%p1, %r215, 0;
	@%p1 bra 	$L__BB11_211;
	setp.gt.s32 	%p2, %r215, 1279;
	@%p2 bra 	$L__BB11_121;
	mov.u32 	%r1, %tid.x;
	setp.ge.s32 	%p105, %r1, %r215;
	mov.b32 	%r572, 0;
	mov.b64 	%rd298, 0;
	mov.u32 	%r564, %r1;
	@%p105 bra 	$L__BB11_4;
	mul.wide.u32 	%rd263, %r1, 16;
	add.s64 	%rd260, %rd186, %rd263;
	// begin inline asm
	ld.global.nc.u64 %rd259, [%rd260];
	// end inline asm
	add.s64 	%rd262, %rd260, 8;
	// begin inline asm
	ld.global.nc.u64 %rd298, [%rd262];
	// end inline asm
	cvt.u32.u64 	%r572, %rd259;
	add.s32 	%r564, %r1, 256;
$L__BB11_4:
	setp.ge.s32 	%p106, %r564, %r215;
	@%p106 bra 	$L__BB11_25;
	not.b32 	%r334, %r564;
	add.s32 	%r6, %r215, %r334;
	and.b32  	%r335, %r6, 768;
	setp.eq.s32 	%p107, %r335, 768;
	@%p107 bra 	$L__BB11_11;
	mul.wide.u32 	%rd265, %r564, 16;
	add.s64 	%rd289, %rd186, %rd265;
	shr.u32 	%r336, %r6, 8;
	add.s32 	%r337, %r336, 1;
	and.b32  	%r338, %r337, 3;
	neg.s32 	%r560, %r338;
$L__BB11_7:
	.pragma "nounroll";
	mov.u64 	%rd5, %rd298;
	mov.u32 	%r10, %r572;
	// begin inline asm
	ld.global.nc.u64 %rd266, [%rd289];
	// end inline asm
	add.s64 	%rd269, %rd289, 8;
	// begin inline asm
	ld.global.nc.u64 %rd268, [%rd269];
	// end inline asm
	cvt.u32.u64 	%r11, %rd266;
	setp.lt.s32 	%p108, %r10, %r11;
	mov.u64 	%rd298, %rd268;
	mov.u32 	%r572, %r11;
	@%p108 bra 	$L__BB11_10;
	setp.lt.s32 	%p109, %r11, %r10;
	mov.u64 	%rd298, %rd5;
	mov.u32 	%r572, %r10;
	@%p109 bra 	$L__BB11_10;
	setp.lt.s64 	%p110, %rd5, %rd268;
	min.s64 	%rd298, %rd5, %rd268;
	selp.b32 	%r572, %r10, %r11, %p110;
$L__BB11_10:
	add.s32 	%r564, %r564, 256;
	add.s64 	%rd289, %rd289, 4096;
	add.s32 	%r560, %r560, 1;
	setp.ne.s32 	%p111, %r560, 0;
	@%p111 bra 	$L__BB11_7;
$L__BB11_11:
	setp.lt.u32 	%p112, %r6, 768;
	@%p112 bra 	$L__BB11_25;
$L__BB11_12:
	mul.wide.s32 	%rd274, %r564, 16;
	add.s64 	%rd271, %rd186, %rd274;
	// begin inline asm
	ld.global.nc.u64 %rd270, [%rd271];
	// end inline asm
	add.s64 	%rd273, %rd271, 8;
	// begin inline asm
	ld.global.nc.u64 %rd272, [%rd273];
	// end inline asm
	cvt.u32.u64 	%r21, %rd270;
	setp.lt.s32 	%p113, %r572, %r21;
	mov.u64 	%rd295, %rd272;
	mov.u32 	%r569, %r21;
	@%p113 bra 	$L__BB11_15;
	setp.lt.s32 	%p114, %r21, %r572;
	mov.u64 	%rd295, %rd298;
	mov.u32 	%r569, %r572;
	@%p114 bra 	$L__BB11_15;
	setp.lt.s64 	%p115, %rd298, %rd272;
	min.s64 	%rd295, %rd298, %rd272;
	selp.b32 	%r569, %r572, %r21, %p115;
$L__BB11_15:
	add.s64 	%rd276, %rd271, 4096;
	// begin inline asm
	ld.global.nc.u64 %rd275, [%rd276];
	// end inline asm
	add.s64 	%rd278, %rd271, 4104;
	// begin inline asm
	ld.global.nc.u64 %rd277, [%rd278];
	// end inline asm
	cvt.u32.u64 	%r24, %rd275;
	setp.lt.s32 	%p116, %r569, %r24;
	mov.u64 	%rd296, %rd277;
	mov.u32 	%r570, %r24;
	@%p116 bra 	$L__BB11_18;
	setp.lt.s32 	%p117, %r24, %r569;
	mov.u64 	%rd296, %rd295;
	mov.u32 	%r570, %r569;
	@%p117 bra 	$L__BB11_18;
	setp.lt.s64 	%p118, %rd295, %rd277;
	min.s64 	%rd296, %rd295, %rd277;
	selp.b32 	%r570, %r569, %r24, %p118;
$L__BB11_18:
	add.s64 	%rd280, %rd271, 8192;
	// begin inline asm
	ld.global.nc.u64 %rd279, [%rd280];
	// end inline asm
	add.s64 	%rd282, %rd271, 8200;
	// begin inline asm
	ld.global.nc.u64 %rd281, [%rd282];
	// end inline asm
	cvt.u32.u64 	%r27, %rd279;
	setp.lt.s32 	%p119, %r570, %r27;
	mov.u64 	%rd297, %rd281;
	mov.u32 	%r571, %r27;
	@%p119 bra 	$L__BB11_21;
	setp.lt.s32 	%p120, %r27, %r570;
	mov.u64 	%rd297, %rd296;
	mov.u32 	%r571, %r570;
	@%p120 bra 	$L__BB11_21;
	setp.lt.s64 	%p121, %rd296, %rd281;
	min.s64 	%rd297, %rd296, %rd281;
	selp.b32 	%r571, %r570, %r27, %p121;
$L__BB11_21:
	add.s64 	%rd284, %rd271, 12288;
	// begin inline asm
	ld.global.nc.u64 %rd283, [%rd284];
	// end inline asm
	add.s64 	%rd286, %rd271, 12296;
	// begin inline asm
	ld.global.nc.u64 %rd285, [%rd286];
	// end inline asm
	cvt.u32.u64 	%r30, %rd283;
	setp.lt.s32 	%p122, %r571, %r30;
	mov.u64 	%rd298, %rd285;
	mov.u32 	%r572, %r30;
	@%p122 bra 	$L__BB11_24;
	setp.lt.s32 	%p123, %r30, %r571;
	mov.u64 	%rd298, %rd297;
	mov.u32 	%r572, %r571;
	@%p123 bra 	$L__BB11_24;
	setp.lt.s64 	%p124, %rd297, %rd285;
	min.s64 	%rd298, %rd297, %rd285;
	selp.b32 	%r572, %r571, %r30, %p124;
$L__BB11_24:
	add.s32 	%r564, %r564, 1024;
	setp.lt.s32 	%p125, %r564, %r215;
	@%p125 bra 	$L__BB11_12;
$L__BB11_25:
	setp.lt.s32 	%p126, %r215, 256;
	@%p126 bra 	$L__BB11_70;
	// begin inline asm
	mov.u32 %r452, %laneid;
	// end inline asm
	mov.b32 	%r470, 1;
	mov.b32 	%r471, 31;
	mov.b32 	%r472, -1;
	// begin inline asm
	shfl.sync.down.b32 %r453, %r572, %r470, %r471, %r472;
	// end inline asm
	// begin inline asm
	shfl.sync.down.b32 %r458, %r459, %r470, %r471, %r472;
	// end inline asm
	mov.b64 	{%r464, %r469}, %rd298;
	// begin inline asm
	shfl.sync.down.b32 %r463, %r464, %r470, %r471, %r472;
	// end inline asm
	// begin inline asm
	shfl.sync.down.b32 %r468, %r469, %r470, %r471, %r472;
	// end inline asm
	mov.b64 	%rd27, {%r463, %r468};
	setp.gt.s32 	%p178, %r452, 30;
	mov.u64 	%rd300, %rd298;
	mov.u32 	%r574, %r572;
	@%p178 bra 	$L__BB11_30;
	setp.lt.s32 	%p179, %r572, %r453;
	mov.u64 	%rd300, %rd27;
	mov.u32 	%r574, %r453;
	@%p179 bra 	$L__BB11_30;
	setp.lt.s32 	%p180, %r453, %r572;
	mov.u64 	%rd300, %rd298;
	mov.u32 	%r574, %r572;
	@%p180 bra 	$L__BB11_30;
	setp.lt.s64 	%p181, %rd298, %rd27;
	min.s64 	%rd300, %rd298, %rd27;
	selp.b32 	%r574, %r572, %r453, %p181;
$L__BB11_30:
	mov.b32 	%r490, 2;
	mov.b32 	%r491, 31;
	mov.b32 	%r492, -1;
	// begin inline asm
	shfl.sync.down.b32 %r473, %r574, %r490, %r491, %r492;
	// end inline asm
	// begin inline asm
	shfl.sync.down.b32 %r478, %r479, %r490, %r491, %r492;
	// end inline asm
	mov.b64 	{%r484, %r489}, %rd300;
	// begin inline asm
	shfl.sync.down.b32 %r483, %r484, %r490, %r491, %r492;
	// end inline asm
	// begin inline asm
	shfl.sync.down.b32 %r488, %r489, %r490, %r491, %r492;
	// end inline asm
	mov.b64 	%rd30, {%r483, %r488};
	setp.gt.s32 	%p182, %r452, 29;
	mov.u64 	%rd301, %rd300;
	mov.u32 	%r575, %r574;
	@%p182 bra 	$L__BB11_34;
	setp.lt.s32 	%p183, %r574, %r473;
	mov.u64 	%rd301, %rd30;
	mov.u32 	%r575, %r473;
	@%p183 bra 	$L__BB11_34;
	setp.lt.s32 	%p184, %r473, %r574;
	mov.u64 	%rd301, %rd300;
	mov.u32 	%r575, %r574;
	@%p184 bra 	$L__BB11_34;
	setp.lt.s64 	%p185, %rd300, %rd30;
	min.s64 	%rd301, %rd300, %rd30;
	selp.b32 	%r575, %r574, %r473, %p185;
$L__BB11_34:
	mov.b32 	%r510, 4;
	mov.b32 	%r511, 31;
	mov.b32 	%r512, -1;
	// begin inline asm
	shfl.sync.down.b32 %r493, %r575, %r510, %r511, %r512;
	// end inline asm
	// begin inline asm
	shfl.sync.down.b32 %r498, %r499, %r510, %r511, %r512;
	// end inline asm
	mov.b64 	{%r504, %r509}, %rd301;
	// begin inline asm
	shfl.sync.down.b32 %r503, %r504, %r510, %r511, %r512;
	// end inline asm
	// begin inline asm
	shfl.sync.down.b32 %r508, %r509, %r510, %r511, %r512;
	// end inline asm
	mov.b64 	%rd33, {%r503, %r508};
	setp.gt.s32 	%p186, %r452, 27;
	mov.u64 	%rd302, %rd301;
	mov.u32 	%r576, %r575;
	@%p186 bra 	$L__BB11_38;
	setp.lt.s32 	%p187, %r575, %r493;
	mov.u64 	%rd302, %rd33;
	mov.u32 	%r576, %r493;
	@%p187 bra 	$L__BB11_38;
	setp.lt.s32 	%p188, %r493, %r575;
	mov.u64 	%rd302, %rd301;
	mov.u32 	%r576, %r575;
	@%p188 bra 	$L__BB11_38;
	setp.lt.s64 	%p189, %rd301, %rd33;
	min.s64 	%rd302, %rd301, %rd33;
	selp.b32 	%r576, %r575, %r493, %p189;
$L__BB11_38:
	mov.b32 	%r530, 8;
	mov.b32 	%r531, 31;
	mov.b32 	%r532, -1;
	// begin inline asm
	shfl.sync.down.b32 %r513, %r576, %r530, %r531, %r532;
	// end inline asm
	// begin inline asm
	shfl.sync.down.b32 %r518, %r519, %r530, %r531, %r532;
	// end inline asm
	mov.b64 	{%r524, %r529}, %rd302;
	// begin inline asm
	shfl.sync.down.b32 %r523, %r524, %r530, %r531, %r532;
	// end inline asm
	// begin inline asm
	shfl.sync.down.b32 %r528, %r529, %r530, %r531, %r532;
	// end inline asm
	mov.b64 	%rd36, {%r523, %r528};
	setp.gt.s32 	%p190, %r452, 23;
	mov.u64 	%rd303, %rd302;
	mov.u32 	%r577, %r576;
	@%p190 bra 	$L__BB11_42;
	setp.lt.s32 	%p191, %r576, %r513;
	mov.u64 	%rd303, %rd36;
	mov.u32 	%r577, %r513;
	@%p191 bra 	$L__BB11_42;
	setp.lt.s32 	%p192, %r513, %r576;
	mov.u64 	%rd303, %rd302;
	mov.u32 	%r577, %r576;
	@%p192 bra 	$L__BB11_42;
	setp.lt.s64 	%p193, %rd302, %rd36;
	min.s64 	%rd303, %rd302, %rd36;
	selp.b32 	%r577, %r576, %r513, %p193;
$L__BB11_42:
	mov.b32 	%r550, 16;
	mov.b32 	%r551, 31;
	mov.b32 	%r552, -1;
	// begin inline asm
	shfl.sync.down.b32 %r533, %r577, %r550, %r551, %r552;
	// end inline asm
	// begin inline asm
	shfl.sync.down.b32 %r538, %r539, %r550, %r551, %r552;
	// end inline asm
	mov.b64 	{%r544, %r549}, %rd303;
	// begin inline asm
	shfl.sync.down.b32 %r543, %r544, %r550, %r551, %r552;
	// end inline asm
	// begin inline asm
	shfl.sync.down.b32 %r548, %r549, %r550, %r551, %r552;
	// end inline asm
	mov.b64 	%rd39, {%r543, %r548};
	setp.gt.s32 	%p194, %r452, 15;
	mov.u64 	%rd355, %rd303;
	mov.u32 	%r636, %r577;
	@%p194 bra 	$L__BB11_46;
	setp.lt.s32 	%p195, %r577, %r533;
	mov.u64 	%rd355, %rd39;
	mov.u32 	%r636, %r533;
	@%p195 bra 	$L__BB11_46;
	setp.lt.s32 	%p196, %r533, %r577;
	mov.u64 	%rd355, %rd303;
	mov.u32 	%r636, %r577;
	@%p196 bra 	$L__BB11_46;
	setp.lt.s64 	%p197, %rd303, %rd39;
	min.s64 	%rd355, %rd303, %rd39;
	selp.b32 	%r636, %r577, %r533, %p197;
$L__BB11_46:
	setp.ne.s32 	%p198, %r452, 0;
	@%p198 bra 	$L__BB11_48;
	shr.u32 	%r553, %r1, 1;
	and.b32  	%r554, %r553, 496;
	mov.u32 	%r555, _ZN6thrust24THRUST_300001_SM_1000_NS8cuda_cub4core6detail5shmemE;
	add.s32 	%r556, %r555, %r554;
	st.shared.u32 	[%r556+8], %r636;
	st.shared.u64 	[%r556+16], %rd355;
$L__BB11_48:
	bar.sync 	0;
	setp.ne.s32 	%p199, %r1, 0;
	@%p199 bra 	$L__BB11_209;
	ld.shared.u32 	%r51, [_ZN6thrust24THRUST_300001_SM_1000_NS8cuda_cub4core6detail5shmemE+24];
	ld.shared.u64 	%rd42, [_ZN6thrust24THRUST_300001_SM_1000_NS8cuda_cub4core6detail5shmemE+32];
	setp.lt.s32 	%p200, %r636, %r51;
	mov.u64 	%rd305, %rd42;
	mov.u32 	%r579, %r51;
	@%p200 bra 	$L__BB11_52;
	setp.lt.s32 	%p201, %r51, %r636;
	mov.u64 	%rd305, %rd355;
	mov.u32 	%r579, %r636;
	@%p201 bra 	$L__BB11_52;
	setp.lt.s64 	%p202, %rd355, %rd42;
	min.s64 	%rd305, %rd355, %rd42;
	selp.b32 	%r579, %r636, %r51, %p202;
$L__BB11_52:
	ld.shared.u32 	%r54, [_ZN6thrust24THRUST_300001_SM_1000_NS8cuda_cub4core6detail5shmemE+40];
	ld.shared.u64 	%rd45, [_ZN6thrust24THRUST_300001_SM_1000_NS8cuda_cub4core6detail5shmemE+48];
	setp.lt.s32 	%p203, %r579, %r54;
	mov.u64 	%rd306, %rd45;
	mov.u32 	%r580, %r54;
	@%p203 bra 	$L__BB11_55;
	setp.lt.s32 	%p204, %r54, %r579;
	mov.u64 	%rd306, %rd305;
	mov.u32 	%r580, %r579;
	@%p204 bra 	$L__BB11_55;
	setp.lt.s64 	%p205, %rd305, %rd45;
	min.s64 	%rd306, %rd305, %rd45;
	selp.b32 	%r580, %r579, %r54, %p205;
$L__BB11_55:
	ld.shared.u32 	%r57, [_ZN6thrust24THRUST_300001_SM_1000_NS8cuda_cub4core6detail5shmemE+56];
	ld.shared.u64 	%rd48, [_ZN6thrust24THRUST_300001_SM_1000_NS8cuda_cub4core6detail5shmemE+64];
	setp.lt.s32 	%p206, %r580, %r57;
	mov.u64 	%rd307, %rd48;
	mov.u32 	%r581, %r57;
	@%p206 bra 	$L__BB11_58;
	setp.lt.s32 	%p207, %r57, %r580;
	mov.u64 	%rd307, %rd306;
	mov.u32 	%r581, %r580;
	@%p207 bra 	$L__BB11_58;
	setp.lt.s64 	%p208, %rd306, %rd48;
	min.s64 	%rd307, %rd306, %rd48;
	selp.b32 	%r581, %r580, %r57, %p208;
$L__BB11_58:
	ld.shared.u32 	%r60, [_ZN6thrust24THRUST_300001_SM_1000_NS8cuda_cub4core6detail5shmemE+72];
	ld.shared.u64 	%rd51, [_ZN6thrust24THRUST_300001_SM_1000_NS8cuda_cub4core6detail5shmemE+80];
	setp.lt.s32 	%p209, %r581, %r60;
	mov.u64 	%rd308, %rd51;
	mov.u32 	%r582, %r60;
	@%p209 bra 	$L__BB11_61;
	setp.lt.s32 	%p210, %r60, %r581;
	mov.u64 	%rd308, %rd307;
	mov.u32 	%r582, %r581;
	@%p210 bra 	$L__BB11_61;
	setp.lt.s64 	%p211, %rd307, %rd51;
	min.s64 	%rd308, %rd307, %rd51;
	selp.b32 	%r582, %r581, %r60, %p211;
$L__BB11_61:
	ld.shared.u32 	%r63, [_ZN6thrust24THRUST_300001_SM_1000_NS8cuda_cub4core6detail5shmemE+88];
	ld.shared.u64 	%rd54, [_ZN6thrust24THRUST_300001_SM_1000_NS8cuda_cub4core6detail5shmemE+96];
	setp.lt.s32 	%p212, %r582, %r63;
	mov.u64 	%rd309, %rd54;
	mov.u32 	%r583, %r63;
	@%p212 bra 	$L__BB11_64;
	setp.lt.s32 	%p213, %r63, %r582;
	mov.u64 	%rd309, %rd308;
	mov.u32 	%r583, %r582;
	@%p213 bra 	$L__BB11_64;
	setp.lt.s64 	%p214, %rd308, %rd54;
	min.s64 	%rd309, %rd308, %rd54;
	selp.b32 	%r583, %r582, %r63, %p214;
$L__BB11_64:
	ld.shared.u32 	%r66, [_ZN6thrust24THRUST_300001_SM_1000_NS8cuda_cub4core6detail5shmemE+104];
	ld.shared.u64 	%rd57, [_ZN6thrust24THRUST_300001_SM_1000_NS8cuda_cub4core6detail5shmemE+112];
	setp.lt.s32 	%p215, %r583, %r66;
	mov.u64 	%rd310, %rd57;
	mov.u32 	%r584, %r66;
	@%p215 bra 	$L__BB11_67;
	setp.lt.s32 	%p216, %r66, %r583;
	mov.u64 	%rd310, %rd309;
	mov.u32 	%r584, %r583;
	@%p216 bra 	$L__BB11_67;
	setp.lt.s64 	%p217, %rd309, %rd57;
	min.s64 	%rd310, %rd309, %rd57;
	selp.b32 	%r584, %r583, %r66, %p217;
$L__BB11_67:
	ld.shared.u32 	%r69, [_ZN6thrust24THRUST_300001_SM_1000_NS8cuda_cub4core6detail5shmemE+120];
	ld.shared.u64 	%rd60, [_ZN6thrust24THRUST_300001_SM_1000_NS8cuda_cub4core6detail5shmemE+128];
	setp.lt.s32 	%p218, %r584, %r69;
	mov.u32 	%r636, %r69;
	mov.u64 	%rd355, %rd60;
	@%p218 bra 	$L__BB11_209;
	setp.lt.s32 	%p219, %r69, %r584;
	mov.u32 	%r636, %r584;
	mov.u64 	%rd355, %rd310;
	@%p219 bra 	$L__BB11_209;
	setp.lt.s64 	%p220, %rd310, %rd60;
	min.s64 	%rd355, %rd310, %rd60;
	selp.b32 	%r636, %r584, %r69, %p220;
	bra.uni 	$L__BB11_209;
$L__BB11_70:
	// begin inline asm
	mov.u32 %r339, %laneid;
	// end inline asm
	and.b32  	%r360, %r1, 992;
	add.s32 	%r361, %r360, 32;
	setp.gt.s32 	%p127, %r361, %r215;
	not.b32 	%r362, %r360;
	add.s32 	%r363, %r215, %r362;
	selp.b32 	%r358, %r363, 31, %p127;
	mov.b32 	%r357, 1;
	mov.b32 	%r359, -1;
	// begin inline asm
	shfl.sync.down.b32 %r340, %r572, %r357, %r358, %r359;
	// end inline asm
	// begin inline asm
	shfl.sync.down.b32 %r345, %r346, %r357, %r358, %r359;
	// end inline asm
	mov.b64 	{%r351, %r356}, %rd298;
	// begin inline asm
	shfl.sync.down.b32 %r350, %r351, %r357, %r358, %r359;
	// end inline asm
	// begin inline asm
	shfl.sync.down.b32 %r355, %r356, %r357, %r358, %r359;
	// end inline asm
	mov.b64 	%rd62, {%r350, %r355};
	setp.ge.s32 	%p128, %r339, %r358;
	mov.u64 	%rd311, %rd298;
	mov.u32 	%r585, %r572;
	@%p128 bra 	$L__BB11_74;
	setp.lt.s32 	%p129, %r572, %r340;
	mov.u64 	%rd311, %rd62;
	mov.u32 	%r585, %r340;
	@%p129 bra 	$L__BB11_74;
	setp.lt.s32 	%p130, %r340, %r572;
	mov.u64 	%rd311, %rd298;
	mov.u32 	%r585, %r572;
	@%p130 bra 	$L__BB11_74;
	setp.lt.s64 	%p131, %rd298, %rd62;
	min.s64 	%rd311, %rd298, %rd62;
	selp.b32 	%r585, %r572, %r340, %p131;
$L__BB11_74:
	mov.b32 	%r381, 2;
	mov.b32 	%r383, -1;
	// begin inline asm
	shfl.sync.down.b32 %r364, %r585, %r381, %r358, %r383;
	// end inline asm
	// begin inline asm
	shfl.sync.down.b32 %r369, %r370, %r381, %r358, %r383;
	// end inline asm
	mov.b64 	{%r375, %r380}, %rd311;
	// begin inline asm
	shfl.sync.down.b32 %r374, %r375, %r381, %r358, %r383;
	// end inline asm
	// begin inline asm
	shfl.sync.down.b32 %r379, %r380, %r381, %r358, %r383;
	// end inline asm
	mov.b64 	%rd65, {%r374, %r379};
	add.s32 	%r384, %r339, 2;
	setp.gt.s32 	%p132, %r384, %r358;
	mov.u64 	%rd312, %rd311;
	mov.u32 	%r586, %r585;
	@%p132 bra 	$L__BB11_78;
	setp.lt.s32 	%p133, %r585, %r364;
	mov.u64 	%rd312, %rd65;
	mov.u32 	%r586, %r364;
	@%p133 bra 	$L__BB11_78;
	setp.lt.s32 	%p134, %r364, %r585;
	mov.u64 	%rd312, %rd311;
	mov.u32 	%r586, %r585;
	@%p134 bra 	$L__BB11_78;
	setp.lt.s64 	%p135, %rd311, %rd65;
	min.s64 	%rd312, %rd311, %rd65;
	selp.b32 	%r586, %r585, %r364, %p135;
$L__BB11_78:
	mov.b32 	%r402, 4;
	mov.b32 	%r404, -1;
	// begin inline asm
	shfl.sync.down.b32 %r385, %r586, %r402, %r358, %r404;
	// end inline asm
	// begin inline asm
	shfl.sync.down.b32 %r390, %r391, %r402, %r358, %r404;
	// end inline asm
	mov.b64 	{%r396, %r401}, %rd312;
	// begin inline asm
	shfl.sync.down.b32 %r395, %r396, %r402, %r358, %r404;
	// end inline asm
	// begin inline asm
	shfl.sync.down.b32 %r400, %r401, %r402, %r358, %r404;
	// end inline asm
	mov.b64 	%rd68, {%r395, %r400};
	add.s32 	%r405, %r339, 4;
	setp.gt.s32 	%p136, %r405, %r358;
	mov.u32 	%r587, %r586;
	mov.u64 	%rd313, %rd312;
	@%p136 bra 	$L__BB11_82;
	setp.lt.s32 	%p137, %r586, %r385;
	mov.u32 	%r587, %r385;
	mov.u64 	%rd313, %rd68;
	@%p137 bra 	$L__BB11_82;
	setp.lt.s32 	%p138, %r385, %r586;
	mov.u32 	%r587, %r586;
	mov.u64 	%rd313, %rd312;
	@%p138 bra 	$L__BB11_82;
	setp.lt.s64 	%p139, %rd312, %rd68;
	selp.b32 	%r587, %r586, %r385, %p139;
	min.s64 	%rd313, %rd312, %rd68;
$L__BB11_82:
	mov.b32 	%r423, 8;
	mov.b32 	%r425, -1;
	// begin inline asm
	shfl.sync.down.b32 %r406, %r587, %r423, %r358, %r425;
	// end inline asm
	// begin inline asm
	shfl.sync.down.b32 %r411, %r412, %r423, %r358, %r425;
	// end inline asm
	mov.b64 	{%r417, %r422}, %rd313;
	// begin inline asm
	shfl.sync.down.b32 %r416, %r417, %r423, %r358, %r425;
	// end inline asm
	// begin inline asm
	shfl.sync.down.b32 %r421, %r422, %r423, %r358, %r425;
	// end inline asm
	mov.b64 	%rd71, {%r416, %r421};
	add.s32 	%r426, %r339, 8;
	setp.gt.s32 	%p140, %r426, %r358;
	mov.u32 	%r588, %r587;
	mov.u64 	%rd314, %rd313;
	@%p140 bra 	$L__BB11_86;
	setp.lt.s32 	%p141, %r587, %r406;
	mov.u32 	%r588, %r406;
	mov.u64 	%rd314, %rd71;
	@%p141 bra 	$L__BB11_86;
	setp.lt.s32 	%p142, %r406, %r587;
	mov.u32 	%r588, %r587;
	mov.u64 	%rd314, %rd313;
	@%p142 bra 	$L__BB11_86;
	setp.lt.s64 	%p143, %rd313, %rd71;
	selp.b32 	%r588, %r587, %r406, %p143;
	min.s64 	%rd314, %rd313, %rd71;
$L__BB11_86:
	mov.b32 	%r444, 16;
	mov.b32 	%r446, -1;
	// begin inline asm
	shfl.sync.down.b32 %r427, %r588, %r444, %r358, %r446;
	// end inline asm
	// begin inline asm
	shfl.sync.down.b32 %r432, %r433, %r444, %r358, %r446;
	// end inline asm
	mov.b64 	{%r438, %r443}, %rd314;
	// begin inline asm
	shfl.sync.down.b32 %r437, %r438, %r444, %r358, %r446;
	// end inline asm
	// begin inline asm
	shfl.sync.down.b32 %r442, %r443, %r444, %r358, %r446;
	// end inline asm
	mov.b64 	%rd74, {%r437, %r442};
	add.s32 	%r447, %r339, 16;
	setp.gt.s32 	%p144, %r447, %r358;
	mov.u32 	%r636, %r588;
	mov.u64 	%rd355, %rd314;
	@%p144 bra 	$L__BB11_90;
	setp.lt.s32 	%p145, %r588, %r427;
	mov.u32 	%r636, %r427;
	mov.u64 	%rd355, %rd74;
	@%p145 bra 	$L__BB11_90;
	setp.lt.s32 	%p146, %r427, %r588;
	mov.u32 	%r636, %r588;
	mov.u64 	%rd355, %rd314;
	@%p146 bra 	$L__BB11_90;
	setp.lt.s64 	%p147, %rd314, %rd74;
	selp.b32 	%r636, %r588, %r427, %p147;
	min.s64 	%rd355, %rd314, %rd74;
$L__BB11_90:
	setp.ne.s32 	%p148, %r339, 0;
	@%p148 bra 	$L__BB11_92;
	shr.u32 	%r448, %r1, 1;
	and.b32  	%r449, %r448, 496;
	mov.u32 	%r450, _ZN6thrust24THRUST_300001_SM_1000_NS8cuda_cub4core6detail5shmemE;
	add.s32 	%r451, %r450, %r449;
	st.shared.u32 	[%r451+8], %r636;
	st.shared.u64 	[%r451+16], %rd355;
$L__BB11_92:
	bar.sync 	0;
	setp.ne.s32 	%p149, %r1, 0;
	@%p149 bra 	$L__BB11_209;
	setp.lt.s32 	%p150, %r215, 33;
	mov.u32 	%r590, %r636;
	mov.u64 	%rd316, %rd355;
	@%p150 bra 	$L__BB11_97;
	ld.shared.u32 	%r88, [_ZN6thrust24THRUST_300001_SM_1000_NS8cuda_cub4core6detail5shmemE+24];
	ld.shared.u64 	%rd77, [_ZN6thrust24THRUST_300001_SM_1000_NS8cuda_cub4core6detail5shmemE+32];
	setp.lt.s32 	%p151, %r636, %r88;
	mov.u32 	%r590, %r88;
	mov.u64 	%rd316, %rd77;
	@%p151 bra 	$L__BB11_97;
	setp.lt.s32 	%p152, %r88, %r636;
	mov.u32 	%r590, %r636;
	mov.u64 	%rd316, %rd355;
	@%p152 bra 	$L__BB11_97;
	setp.lt.s64 	%p153, %rd355, %rd77;
	selp.b32 	%r590, %r636, %r88, %p153;
	min.s64 	%rd316, %rd355, %rd77;
$L__BB11_97:
	setp.lt.s32 	%p154, %r215, 65;
	mov.u32 	%r591, %r590;
	mov.u64 	%rd317, %rd316;
	@%p154 bra 	$L__BB11_101;
	ld.shared.u32 	%r91, [_ZN6thrust24THRUST_300001_SM_1000_NS8cuda_cub4core6detail5shmemE+40];
	ld.shared.u64 	%rd80, [_ZN6thrust24THRUST_300001_SM_1000_NS8cuda_cub4core6detail5shmemE+48];
	setp.lt.s32 	%p155, %r590, %r91;
	mov.u32 	%r591, %r91;
	mov.u64 	%rd317, %rd80;
	@%p155 bra 	$L__BB11_101;
	setp.lt.s32 	%p156, %r91, %r590;
	mov.u32 	%r591, %r590;
	mov.u64 	%rd317, %rd316;
	@%p156 bra 	$L__BB11_101;
	setp.lt.s64 	%p157, %rd316, %rd80;
	selp.b32 	%r591, %r590, %r91, %p157;
	min.s64 	%rd317, %rd316, %rd80;
$L__BB11_101:
	setp.lt.s32 	%p158, %r215, 97;
	mov.u32 	%r592, %r591;
	mov.u64 	%rd318, %rd317;
	@%p158 bra 	$L__BB11_105;
	ld.shared.u32 	%r94, [_ZN6thrust24THRUST_300001_SM_1000_NS8cuda_cub4core6detail5shmemE+56];
	ld.shared.u64 	%rd83, [_ZN6thrust24THRUST_300001_SM_1000_NS8cuda_cub4core6detail5shmemE+64];
	setp.lt.s32 	%p159, %r591, %r94;
	mov.u32 	%r592, %r94;
	mov.u64 	%rd318, %rd83;
	@%p159 bra 	$L__BB11_105;
	setp.lt.s32 	%p160, %r94, %r591;
	mov.u32 	%r592, %r591;
	mov.u64 	%rd318, %rd317;
	@%p160 bra 	$L__BB11_105;
	setp.lt.s64 	%p161, %rd317, %rd83;
	selp.b32 	%r592, %r591, %r94, %p161;
	min.s64 	%rd318, %rd317, %rd83;
$L__BB11_105:
	setp.lt.s32 	%p162, %r215, 129;
	mov.u32 	%r593, %r592;
	mov.u64 	%rd319, %rd318;
	@%p162 bra 	$L__BB11_109;
	ld.shared.u32 	%r97, [_ZN6thrust24THRUST_300001_SM_1000_NS8cuda_cub4core6detail5shmemE+72];
	ld.shared.u64 	%rd86, [_ZN6thrust24THRUST_300001_SM_1000_NS8cuda_cub4core6detail5shmemE+80];
	setp.lt.s32 	%p163, %r592, %r97;
	mov.u32 	%r593, %r97;
	mov.u64 	%rd319, %rd86;
	@%p163 bra 	$L__BB11_109;
	setp.lt.s32 	%p164, %r97, %r592;
	mov.u32 	%r593, %r592;
	mov.u64 	%rd319, %rd318;
	@%p164 bra 	$L__BB11_109;
	setp.lt.s64 	%p165, %rd318, %rd86;
	selp.b32 	%r593, %r592, %r97, %p165;
	min.s64 	%rd319, %rd318, %rd86;
$L__BB11_109:
	setp.lt.s32 	%p166, %r215, 161;
	mov.u32 	%r594, %r593;
	mov.u64 	%rd320, %rd319;
	@%p166 bra 	$L__BB11_113;
	ld.shared.u32 	%r100, [_ZN6thrust24THRUST_300001_SM_1000_NS8cuda_cub4core6detail5shmemE+88];
	ld.shared.u64 	%rd89, [_ZN6thrust24THRUST_300001_SM_1000_NS8cuda_cub4core6detail5shmemE+96];
	setp.lt.s32 	%p167, %r593, %r100;
	mov.u32 	%r594, %r100;
	mov.u64 	%rd320, %rd89;
	@%p167 bra 	$L__BB11_113;
	setp.lt.s32 	%p168, %r100, %r593;
	mov.u32 	%r594, %r593;
	mov.u64 	%rd320, %rd319;
	@%p168 bra 	$L__BB11_113;
	setp.lt.s64 	%p169, %rd319, %rd89;
	selp.b32 	%r594, %r593, %r100, %p169;
	min.s64 	%rd320, %rd319, %rd89;
$L__BB11_113:
	setp.lt.s32 	%p170, %r215, 193;
	mov.u32 	%r595, %r594;
	mov.u64 	%rd321, %rd320;
	@%p170 bra 	$L__BB11_117;
	ld.shared.u32 	%r103, [_ZN6thrust24THRUST_300001_SM_1000_NS8cuda_cub4core6detail5shmemE+104];
	ld.shared.u64 	%rd92, [_ZN6thrust24THRUST_300001_SM_1000_NS8cuda_cub4core6detail5shmemE+112];
	setp.lt.s32 	%p171, %r594, %r103;
	mov.u32 	%r595, %r103;
	mov.u64 	%rd321, %rd92;
	@%p171 bra 	$L__BB11_117;
	setp.lt.s32 	%p172, %r103, %r594;
	mov.u32 	%r595, %r594;
	mov.u64 	%rd321, %rd320;
	@%p172 bra 	$L__BB11_117;
	setp.lt.s64 	%p173, %rd320, %rd92;
	selp.b32 	%r595, %r594, %r103, %p173;
	min.s64 	%rd321, %rd320, %rd92;
$L__BB11_117:
	setp.lt.s32 	%p174, %r215, 225;
	mov.u32 	%r636, %r595;
	mov.u64 	%rd355, %rd321;
	@%p174 bra 	$L__BB11_209;
	ld.shared.u32 	%r106, [_ZN6thrust24THRUST_300001_SM_1000_NS8cuda_cub4core6detail5shmemE+120];
	ld.shared.u64 	%rd95, [_ZN6thrust24THRUST_300001_SM_1000_NS8cuda_cub4core6detail5shmemE+128];
	setp.lt.s32 	%p175, %r595, %r106;
	mov.u32 	%r636, %r106;
	mov.u64 	%rd355, %rd95;
	@%p175 bra 	$L__BB11_209;
	setp.lt.s32 	%p176, %r106, %r595;
	mov.u32 	%r636, %r595;
	mov.u64 	%rd355, %rd321;
	@%p176 bra 	$L__BB11_209;
	setp.lt.s64 	%p177, %rd321, %rd95;
	selp.b32 	%r636, %r595, %r106, %p177;
	min.s64 	%rd355, %rd321, %rd95;
	bra.uni 	$L__BB11_209;
$L__BB11_121:
	mov.u32 	%r108, %tid.x;
	mul.wide.u32 	%rd208, %r108, 16;
	add.s64 	%rd189, %rd186, %rd208;
	// begin inline asm
	ld.global.nc.u64 %rd188, [%rd189];
	// end inline asm
	add.s64 	%rd191, %rd189, 8;
	// begin inline asm
	ld.global.nc.u64 %rd190, [%rd191];
	// end inline asm
	cvt.u32.u64 	%r109, %rd188;
	add.s64 	%rd193, %rd189, 4096;
	// begin inline asm
	ld.global.nc.u64 %rd192, [%rd193];
	// end inline asm
	add.s64 	%rd195, %rd189, 4104;
	// begin inline asm
	ld.global.nc.u64 %rd322, [%rd195];
	// end inline asm
	cvt.u32.u64 	%r596, %rd192;
	add.s64 	%rd197, %rd189, 8192;
	// begin inline asm
	ld.global.nc.u64 %rd196, [%rd197];
	// end inline asm
	add.s64 	%rd199, %rd189, 8200;
	// begin inline asm
	ld.global.nc.u64 %rd323, [%rd199];
	// end inline asm
	cvt.u32.u64 	%r597, %rd196;
	add.s64 	%rd201, %rd189, 12288;
	// begin inline asm
	ld.global.nc.u64 %rd200, [%rd201];
	// end inline asm
	add.s64 	%rd203, %rd189, 12296;
	// begin inline asm
	ld.global.nc.u64 %rd324, [%rd203];
	// end inline asm
	cvt.u32.u64 	%r598, %rd200;
	add.s64 	%rd205, %rd189, 16384;
	// begin inline asm
	ld.global.nc.u64 %rd204, [%rd205];
	// end inline asm
	add.s64 	%rd207, %rd189, 16392;
	// begin inline asm
	ld.global.nc.u64 %rd342, [%rd207];
	// end inline asm
	cvt.u32.u64 	%r623, %rd204;
	setp.lt.s32 	%p3, %r109, %r596;
	@%p3 bra 	$L__BB11_123;
	setp.lt.s32 	%p4, %r596, %r109;
	setp.lt.s64 	%p5, %rd190, %rd322;
	or.pred  	%p6, %p4, %p5;
	selp.b32 	%r596, %r109, %r596, %p6;
	selp.b64 	%rd322, %rd190, %rd322, %p6;
$L__BB11_123:
	setp.lt.s32 	%p7, %r596, %r597;
	@%p7 bra 	$L__BB11_125;
	setp.lt.s32 	%p8, %r597, %r596;
	setp.lt.s64 	%p9, %rd322, %rd323;
	or.pred  	%p10, %p8, %p9;
	selp.b32 	%r597, %r596, %r597, %p10;
	selp.b64 	%rd323, %rd322, %rd323, %p10;
$L__BB11_125:
	setp.lt.s32 	%p11, %r597, %r598;
	@%p11 bra 	$L__BB11_127;
	setp.lt.s32 	%p12, %r598, %r597;
	setp.lt.s64 	%p13, %rd323, %rd324;
	or.pred  	%p14, %p12, %p13;
	selp.b32 	%r598, %r597, %r598, %p14;
	selp.b64 	%rd324, %rd323, %rd324, %p14;
$L__BB11_127:
	setp.lt.s32 	%p15, %r598, %r623;
	@%p15 bra 	$L__BB11_129;
	setp.lt.s32 	%p16, %r623, %r598;
	setp.lt.s64 	%p17, %rd324, %rd342;
	or.pred  	%p18, %p16, %p17;
	selp.b32 	%r623, %r598, %r623, %p18;
	selp.b64 	%rd342, %rd324, %rd342, %p18;
$L__BB11_129:
	setp.lt.u32 	%p19, %r215, 2560;
	mov.b32 	%r608, 1280;
	@%p19 bra 	$L__BB11_142;
	mov.b32 	%r600, 1280;
	mov.u32 	%r601, %r623;
	mov.u64 	%rd326, %rd342;
$L__BB11_131:
	add.s32 	%r218, %r600, %r108;
	mul.wide.u32 	%rd229, %r218, 16;
	add.s64 	%rd210, %rd186, %rd229;
	// begin inline asm
	ld.global.nc.u64 %rd209, [%rd210];
	// end inline asm
	add.s64 	%rd212, %rd210, 8;
	// begin inline asm
	ld.global.nc.u64 %rd327, [%rd212];
	// end inline asm
	cvt.u32.u64 	%r602, %rd209;
	add.s64 	%rd214, %rd210, 4096;
	// begin inline asm
	ld.global.nc.u64 %rd213, [%rd214];
	// end inline asm
	add.s64 	%rd216, %rd210, 4104;
	// begin inline asm
	ld.global.nc.u64 %rd328, [%rd216];
	// end inline asm
	cvt.u32.u64 	%r603, %rd213;
	add.s64 	%rd218, %rd210, 8192;
	// begin inline asm
	ld.global.nc.u64 %rd217, [%rd218];
	// end inline asm
	add.s64 	%rd220, %rd210, 8200;
	// begin inline asm
	ld.global.nc.u64 %rd329, [%rd220];
	// end inline asm
	cvt.u32.u64 	%r604, %rd217;
	add.s64 	%rd222, %rd210, 12288;
	// begin inline asm
	ld.global.nc.u64 %rd221, [%rd222];
	// end inline asm
	add.s64 	%rd224, %rd210, 12296;
	// begin inline asm
	ld.global.nc.u64 %rd330, [%rd224];
	// end inline asm
	cvt.u32.u64 	%r605, %rd221;
	add.s64 	%rd226, %rd210, 16384;
	// begin inline asm
	ld.global.nc.u64 %rd225, [%rd226];
	// end inline asm
	add.s64 	%rd228, %rd210, 16392;
	// begin inline asm
	ld.global.nc.u64 %rd342, [%rd228];
	// end inline asm
	cvt.u32.u64 	%r623, %rd225;
	setp.lt.s32 	%p20, %r601, %r602;
	@%p20 bra 	$L__BB11_133;
	setp.lt.s32 	%p21, %r602, %r601;
	setp.lt.s64 	%p22, %rd326, %rd327;
	or.pred  	%p23, %p21, %p22;
	selp.b32 	%r602, %r601, %r602, %p23;
	selp.b64 	%rd327, %rd326, %rd327, %p23;
$L__BB11_133:
	setp.lt.s32 	%p24, %r602, %r603;
	@%p24 bra 	$L__BB11_135;
	setp.lt.s32 	%p25, %r603, %r602;
	setp.lt.s64 	%p26, %rd327, %rd328;
	or.pred  	%p27, %p25, %p26;
	selp.b32 	%r603, %r602, %r603, %p27;
	selp.b64 	%rd328, %rd327, %rd328, %p27;
$L__BB11_135:
	setp.lt.s32 	%p28, %r603, %r604;
	@%p28 bra 	$L__BB11_137;
	setp.lt.s32 	%p29, %r604, %r603;
	setp.lt.s64 	%p30, %rd328, %rd329;
	or.pred  	%p31, %p29, %p30;
	selp.b32 	%r604, %r603, %r604, %p31;
	selp.b64 	%rd329, %rd328, %rd329, %p31;
$L__BB11_137:
	setp.lt.s32 	%p32, %r604, %r605;
	@%p32 bra 	$L__BB11_139;
	setp.lt.s32 	%p33, %r605, %r604;
	setp.lt.s64 	%p34, %rd329, %rd330;
	or.pred  	%p35, %p33, %p34;
	selp.b32 	%r605, %r604, %r605, %p35;
	selp.b64 	%rd330, %rd329, %rd330, %p35;
$L__BB11_139:
	setp.lt.s32 	%p36, %r605, %r623;
	@%p36 bra 	$L__BB11_141;
	setp.lt.s32 	%p37, %r623, %r605;
	setp.lt.s64 	%p38, %rd330, %rd342;
	or.pred  	%p39, %p37, %p38;
	selp.b32 	%r623, %r605, %r623, %p39;
	selp.b64 	%rd342, %rd330, %rd342, %p39;
$L__BB11_141:
	add.s32 	%r608, %r600, 1280;
	add.s32 	%r219, %r600, 2560;
	setp.le.s32 	%p40, %r219, %r215;
	mov.u32 	%r600, %r608;
	mov.u32 	%r601, %r623;
	mov.u64 	%rd326, %rd342;
	@%p40 bra 	$L__BB11_131;
$L__BB11_142:
	setp.le.s32 	%p41, %r215, %r608;
	@%p41 bra 	$L__BB11_165;
	sub.s32 	%r142, %r215, %r608;
	setp.ge.s32 	%p42, %r108, %r142;
	@%p42 bra 	$L__BB11_165;
	not.b32 	%r221, %r108;
	add.s32 	%r222, %r215, %r221;
	sub.s32 	%r143, %r222, %r608;
	and.b32  	%r223, %r143, 768;
	setp.eq.s32 	%p43, %r223, 768;
	mov.u32 	%r614, %r108;
	@%p43 bra 	$L__BB11_150;
	add.s32 	%r610, %r108, %r608;
	shr.u32 	%r224, %r143, 8;
	add.s32 	%r225, %r224, 1;
	and.b32  	%r226, %r225, 3;
	neg.s32 	%r609, %r226;
	mov.u32 	%r614, %r108;
$L__BB11_146:
	.pragma "nounroll";
	mov.u64 	%rd127, %rd342;
	mov.u32 	%r149, %r623;
	mul.wide.u32 	%rd235, %r610, 16;
	add.s64 	%rd232, %rd186, %rd235;
	// begin inline asm
	ld.global.nc.u64 %rd231, [%rd232];
	// end inline asm
	add.s64 	%rd234, %rd232, 8;
	// begin inline asm
	ld.global.nc.u64 %rd233, [%rd234];
	// end inline asm
	cvt.u32.u64 	%r150, %rd231;
	setp.lt.s32 	%p44, %r149, %r150;
	mov.u32 	%r623, %r150;
	mov.u64 	%rd342, %rd233;
	@%p44 bra 	$L__BB11_149;
	setp.lt.s32 	%p45, %r150, %r149;
	mov.u32 	%r623, %r149;
	mov.u64 	%rd342, %rd127;
	@%p45 bra 	$L__BB11_149;
	setp.lt.s64 	%p46, %rd127, %rd233;
	selp.b32 	%r623, %r149, %r150, %p46;
	min.s64 	%rd342, %rd127, %rd233;
$L__BB11_149:
	add.s32 	%r614, %r614, 256;
	add.s32 	%r610, %r610, 256;
	add.s32 	%r609, %r609, 1;
	setp.ne.s32 	%p47, %r609, 0;
	@%p47 bra 	$L__BB11_146;
$L__BB11_150:
	setp.lt.u32 	%p48, %r143, 768;
	@%p48 bra 	$L__BB11_165;
	cvt.u64.u32 	%rd236, %r614;
	cvt.u64.u32 	%rd237, %r608;
	add.s64 	%rd238, %rd236, %rd237;
	shl.b64 	%rd239, %rd238, 4;
	add.s64 	%rd240, %rd239, %rd186;
	add.s64 	%rd337, %rd240, 12296;
	add.s32 	%r617, %r614, %r608;
$L__BB11_152:
	mul.wide.u32 	%rd245, %r617, 16;
	add.s64 	%rd242, %rd186, %rd245;
	// begin inline asm
	ld.global.nc.u64 %rd241, [%rd242];
	// end inline asm
	add.s64 	%rd244, %rd242, 8;
	// begin inline asm
	ld.global.nc.u64 %rd243, [%rd244];
	// end inline asm
	cvt.u32.u64 	%r163, %rd241;
	setp.lt.s32 	%p49, %r623, %r163;
	mov.u32 	%r620, %r163;
	mov.u64 	%rd339, %rd243;
	@%p49 bra 	$L__BB11_155;
	setp.lt.s32 	%p50, %r163, %r623;
	mov.u32 	%r620, %r623;
	mov.u64 	%rd339, %rd342;
	@%p50 bra 	$L__BB11_155;
	setp.lt.s64 	%p51, %rd342, %rd243;
	selp.b32 	%r620, %r623, %r163, %p51;
	min.s64 	%rd339, %rd342, %rd243;
$L__BB11_155:
	add.s64 	%rd247, %rd337, -8200;
	// begin inline asm
	ld.global.nc.u64 %rd246, [%rd247];
	// end inline asm
	add.s64 	%rd249, %rd337, -8192;
	// begin inline asm
	ld.global.nc.u64 %rd248, [%rd249];
	// end inline asm
	cvt.u32.u64 	%r166, %rd246;
	setp.lt.s32 	%p52, %r620, %r166;
	mov.u32 	%r621, %r166;
	mov.u64 	%rd340, %rd248;
	@%p52 bra 	$L__BB11_158;
	setp.lt.s32 	%p53, %r166, %r620;
	mov.u32 	%r621, %r620;
	mov.u64 	%rd340, %rd339;
	@%p53 bra 	$L__BB11_158;
	setp.lt.s64 	%p54, %rd339, %rd248;
	selp.b32 	%r621, %r620, %r166, %p54;
	min.s64 	%rd340, %rd339, %rd248;
$L__BB11_158:
	add.s64 	%rd251, %rd337, -4104;
	// begin inline asm
	ld.global.nc.u64 %rd250, [%rd251];
	// end inline asm
	add.s64 	%rd253, %rd337, -4096;
	// begin inline asm
	ld.global.nc.u64 %rd252, [%rd253];
	// end inline asm
	cvt.u32.u64 	%r169, %rd250;
	setp.lt.s32 	%p55, %r621, %r169;
	mov.u32 	%r622, %r169;
	mov.u64 	%rd341, %rd252;
	@%p55 bra 	$L__BB11_161;
	setp.lt.s32 	%p56, %r169, %r621;
	mov.u32 	%r622, %r621;
	mov.u64 	%rd341, %rd340;
	@%p56 bra 	$L__BB11_161;
	setp.lt.s64 	%p57, %rd340, %rd252;
	selp.b32 	%r622, %r621, %r169, %p57;
	min.s64 	%rd341, %rd340, %rd252;
$L__BB11_161:
	add.s64 	%rd255, %rd337, -8;
	// begin inline asm
	ld.global.nc.u64 %rd254, [%rd255];
	// end inline asm
	// begin inline asm
	ld.global.nc.u64 %rd256, [%rd337];
	// end inline asm
	cvt.u32.u64 	%r172, %rd254;
	setp.lt.s32 	%p58, %r622, %r172;
	mov.u32 	%r623, %r172;
	mov.u64 	%rd342, %rd256;
	@%p58 bra 	$L__BB11_164;
	setp.lt.s32 	%p59, %r172, %r622;
	mov.u32 	%r623, %r622;
	mov.u64 	%rd342, %rd341;
	@%p59 bra 	$L__BB11_164;
	setp.lt.s64 	%p60, %rd341, %rd256;
	selp.b32 	%r623, %r622, %r172, %p60;
	min.s64 	%rd342, %rd341, %rd256;
$L__BB11_164:
	add.s32 	%r614, %r614, 1024;
	add.s64 	%rd337, %rd337, 16384;
	add.s32 	%r617, %r617, 1024;
	setp.lt.s32 	%p61, %r614, %r142;
	@%p61 bra 	$L__BB11_152;
$L__BB11_165:
	// begin inline asm
	mov.u32 %r227, %laneid;
	// end inline asm
	mov.b32 	%r245, 1;
	mov.b32 	%r246, 31;
	mov.b32 	%r247, -1;
	// begin inline asm
	shfl.sync.down.b32 %r228, %r623, %r245, %r246, %r247;
	// end inline asm
	// begin inline asm
	shfl.sync.down.b32 %r233, %r234, %r245, %r246, %r247;
	// end inline asm
	mov.b64 	{%r239, %r244}, %rd342;
	// begin inline asm
	shfl.sync.down.b32 %r238, %r239, %r245, %r246, %r247;
	// end inline asm
	// begin inline asm
	shfl.sync.down.b32 %r243, %r244, %r245, %r246, %r247;
	// end inline asm
	mov.b64 	%rd150, {%r238, %r243};
	setp.gt.s32 	%p62, %r227, 30;
	mov.u32 	%r625, %r623;
	mov.u64 	%rd344, %rd342;
	@%p62 bra 	$L__BB11_169;
	setp.lt.s32 	%p63, %r623, %r228;
	mov.u32 	%r625, %r228;
	mov.u64 	%rd344, %rd150;
	@%p63 bra 	$L__BB11_169;
	setp.lt.s32 	%p64, %r228, %r623;
	mov.u32 	%r625, %r623;
	mov.u64 	%rd344, %rd342;
	@%p64 bra 	$L__BB11_169;
	setp.lt.s64 	%p65, %rd342, %rd150;
	selp.b32 	%r625, %r623, %r228, %p65;
	min.s64 	%rd344, %rd342, %rd150;
$L__BB11_169:
	mov.b32 	%r265, 2;
	mov.b32 	%r266, 31;
	mov.b32 	%r267, -1;
	// begin inline asm
	shfl.sync.down.b32 %r248, %r625, %r265, %r266, %r267;
	// end inline asm
	// begin inline asm
	shfl.sync.down.b32 %r253, %r254, %r265, %r266, %r267;
	// end inline asm
	mov.b64 	{%r259, %r264}, %rd344;
	// begin inline asm
	shfl.sync.down.b32 %r258, %r259, %r265, %r266, %r267;
	// end inline asm
	// begin inline asm
	shfl.sync.down.b32 %r263, %r264, %r265, %r266, %r267;
	// end inline asm
	mov.b64 	%rd153, {%r258, %r263};
	setp.gt.s32 	%p66, %r227, 29;
	mov.u32 	%r626, %r625;
	mov.u64 	%rd345, %rd344;
	@%p66 bra 	$L__BB11_173;
	setp.lt.s32 	%p67, %r625, %r248;
	mov.u32 	%r626, %r248;
	mov.u64 	%rd345, %rd153;
	@%p67 bra 	$L__BB11_173;
	setp.lt.s32 	%p68, %r248, %r625;
	mov.u32 	%r626, %r625;
	mov.u64 	%rd345, %rd344;
	@%p68 bra 	$L__BB11_173;
	setp.lt.s64 	%p69, %rd344, %rd153;
	selp.b32 	%r626, %r625, %r248, %p69;
	min.s64 	%rd345, %rd344, %rd153;
$L__BB11_173:
	mov.b32 	%r285, 4;
	mov.b32 	%r286, 31;
	mov.b32 	%r287, -1;
	// begin inline asm
	shfl.sync.down.b32 %r268, %r626, %r285, %r286, %r287;
	// end inline asm
	// begin inline asm
	shfl.sync.down.b32 %r273, %r274, %r285, %r286, %r287;
	// end inline asm
	mov.b64 	{%r279, %r284}, %rd345;
	// begin inline asm
	shfl.sync.down.b32 %r278, %r279, %r285, %r286, %r287;
	// end inline asm
	// begin inline asm
	shfl.sync.down.b32 %r283, %r284, %r285, %r286, %r287;
	// end inline asm
	mov.b64 	%rd156, {%r278, %r283};
	setp.gt.s32 	%p70, %r227, 27;
	mov.u32 	%r627, %r626;
	mov.u64 	%rd346, %rd345;
	@%p70 bra 	$L__BB11_177;
	setp.lt.s32 	%p71, %r626, %r268;
	mov.u32 	%r627, %r268;
	mov.u64 	%rd346, %rd156;
	@%p71 bra 	$L__BB11_177;
	setp.lt.s32 	%p72, %r268, %r626;
	mov.u32 	%r627, %r626;
	mov.u64 	%rd346, %rd345;
	@%p72 bra 	$L__BB11_177;
	setp.lt.s64 	%p73, %rd345, %rd156;
	selp.b32 	%r627, %r626, %r268, %p73;
	min.s64 	%rd346, %rd345, %rd156;
$L__BB11_177:
	mov.b32 	%r305, 8;
	mov.b32 	%r306, 31;
	mov.b32 	%r307, -1;
	// begin inline asm
	shfl.sync.down.b32 %r288, %r627, %r305, %r306, %r307;
	// end inline asm
	// begin inline asm
	shfl.sync.down.b32 %r293, %r294, %r305, %r306, %r307;
	// end inline asm
	mov.b64 	{%r299, %r304}, %rd346;
	// begin inline asm
	shfl.sync.down.b32 %r298, %r299, %r305, %r306, %r307;
	// end inline asm
	// begin inline asm
	shfl.sync.down.b32 %r303, %r304, %r305, %r306, %r307;
	// end inline asm
	mov.b64 	%rd159, {%r298, %r303};
	setp.gt.s32 	%p74, %r227, 23;
	mov.u32 	%r628, %r627;
	mov.u64 	%rd347, %rd346;
	@%p74 bra 	$L__BB11_181;
	setp.lt.s32 	%p75, %r627, %r288;
	mov.u32 	%r628, %r288;
	mov.u64 	%rd347, %rd159;
	@%p75 bra 	$L__BB11_181;
	setp.lt.s32 	%p76, %r288, %r627;
	mov.u32 	%r628, %r627;
	mov.u64 	%rd347, %rd346;
	@%p76 bra 	$L__BB11_181;
	setp.lt.s64 	%p77, %rd346, %rd159;
	selp.b32 	%r628, %r627, %r288, %p77;
	min.s64 	%rd347, %rd346, %rd159;
$L__BB11_181:
	mov.b32 	%r325, 16;
	mov.b32 	%r326, 31;
	mov.b32 	%r327, -1;
	// begin inline asm
	shfl.sync.down.b32 %r308, %r628, %r325, %r326, %r327;
	// end inline asm
	// begin inline asm
	shfl.sync.down.b32 %r313, %r314, %r325, %r326, %r327;
	// end inline asm
	mov.b64 	{%r319, %r324}, %rd347;
	// begin inline asm
	shfl.sync.down.b32 %r318, %r319, %r325, %r326, %r327;
	// end inline asm
	// begin inline asm
	shfl.sync.down.b32 %r323, %r324, %r325, %r326, %r327;
	// end inline asm
	mov.b64 	%rd162, {%r318, %r323};
	setp.gt.s32 	%p78, %r227, 15;
	mov.u32 	%r636, %r628;
	mov.u64 	%rd355, %rd347;
	@%p78 bra 	$L__BB11_185;
	setp.lt.s32 	%p79, %r628, %r308;
	mov.u32 	%r636, %r308;
	mov.u64 	%rd355, %rd162;
	@%p79 bra 	$L__BB11_185;
	setp.lt.s32 	%p80, %r308, %r628;
	mov.u32 	%r636, %r628;
	mov.u64 	%rd355, %rd347;
	@%p80 bra 	$L__BB11_185;
	setp.lt.s64 	%p81, %rd347, %rd162;
	selp.b32 	%r636, %r628, %r308, %p81;
	min.s64 	%rd355, %rd347, %rd162;
$L__BB11_185:
	setp.ne.s32 	%p82, %r227, 0;
	@%p82 bra 	$L__BB11_187;
	shr.u32 	%r328, %r108, 1;
	and.b32  	%r329, %r328, 496;
	mov.u32 	%r330, _ZN6thrust24THRUST_300001_SM_1000_NS8cuda_cub4core6detail5shmemE;
	add.s32 	%r331, %r330, %r329;
	st.shared.u32 	[%r331+8], %r636;
	st.shared.u64 	[%r331+16], %rd355;
$L__BB11_187:
	bar.sync 	0;
	setp.ne.s32 	%p83, %r108, 0;
	@%p83 bra 	$L__BB11_209;
	ld.shared.u32 	%r194, [_ZN6thrust24THRUST_300001_SM_1000_NS8cuda_cub4core6detail5shmemE+24];
	ld.shared.u64 	%rd165, [_ZN6thrust24THRUST_300001_SM_1000_NS8cuda_cub4core6detail5shmemE+32];
	setp.lt.s32 	%p84, %r636, %r194;
	mov.u32 	%r630, %r194;
	mov.u64 	%rd349, %rd165;
	@%p84 bra 	$L__BB11_191;
	setp.lt.s32 	%p85, %r194, %r636;
	mov.u32 	%r630, %r636;
	mov.u64 	%rd349, %rd355;
	@%p85 bra 	$L__BB11_191;
	setp.lt.s64 	%p86, %rd355, %rd165;
	selp.b32 	%r630, %r636, %r194, %p86;
	min.s64 	%rd349, %rd355, %rd165;
$L__BB11_191:
	ld.shared.u32 	%r197, [_ZN6thrust24THRUST_300001_SM_1000_NS8cuda_cub4core6detail5shmemE+40];
	ld.shared.u64 	%rd168, [_ZN6thrust24THRUST_300001_SM_1000_NS8cuda_cub4core6detail5shmemE+48];
	setp.lt.s32 	%p87, %r630, %r197;
	mov.u32 	%r631, %r197;
	mov.u64 	%rd350, %rd168;
	@%p87 bra 	$L__BB11_194;
	setp.lt.s32 	%p88, %r197, %r630;
	mov.u32 	%r631, %r630;
	mov.u64 	%rd350, %rd349;
	@%p88 bra 	$L__BB11_194;
	setp.lt.s64 	%p89, %rd349, %rd168;
	selp.b32 	%r631, %r630, %r197, %p89;
	min.s64 	%rd350, %rd349, %rd168;
$L__BB11_194:
	ld.shared.u32 	%r200, [_ZN6thrust24THRUST_300001_SM_1000_NS8cuda_cub4core6detail5shmemE+56];
	ld.shared.u64 	%rd171, [_ZN6thrust24THRUST_300001_SM_1000_NS8cuda_cub4core6detail5shmemE+64];
	setp.lt.s32 	%p90, %r631, %r200;
	mov.u32 	%r632, %r200;
	mov.u64 	%rd351, %rd171;
	@%p90 bra 	$L__BB11_197;
	setp.lt.s32 	%p91, %r200, %r631;
	mov.u32 	%r632, %r631;
	mov.u64 	%rd351, %rd350;
	@%p91 bra 	$L__BB11_197;
	setp.lt.s64 	%p92, %rd350, %rd171;
	selp.b32 	%r632, %r631, %r200, %p92;
	min.s64 	%rd351, %rd350, %rd171;
$L__BB11_197:
	ld.shared.u32 	%r203, [_ZN6thrust24THRUST_300001_SM_1000_NS8cuda_cub4core6detail5shmemE+72];
	ld.shared.u64 	%rd174, [_ZN6thrust24THRUST_300001_SM_1000_NS8cuda_cub4core6detail5shmemE+80];
	setp.lt.s32 	%p93, %r632, %r203;
	mov.u32 	%r633, %r203;
	mov.u64 	%rd352, %rd174;
	@%p93 bra 	$L__BB11_200;
	setp.lt.s32 	%p94, %r203, %r632;
	mov.u32 	%r633, %r632;
	mov.u64 	%rd352, %rd351;
	@%p94 bra 	$L__BB11_200;
	setp.lt.s64 	%p95, %rd351, %rd174;
	selp.b32 	%r633, %r632, %r203, %p95;
	min.s64 	%rd352, %rd351, %rd174;
$L__BB11_200:
	ld.shared.u32 	%r206, [_ZN6thrust24THRUST_300001_SM_1000_NS8cuda_cub4core6detail5shmemE+88];
	ld.shared.u64 	%rd177, [_ZN6thrust24THRUST_300001_SM_1000_NS8cuda_cub4core6detail5shmemE+96];
	setp.lt.s32 	%p96, %r633, %r206;
	mov.u32 	%r634, %r206;
	mov.u64 	%rd353, %rd177;
	@%p96 bra 	$L__BB11_203;
	setp.lt.s32 	%p97, %r206, %r633;
	mov.u32 	%r634, %r633;
	mov.u64 	%rd353, %rd352;
	@%p97 bra 	$L__BB11_203;
	setp.lt.s64 	%p98, %rd352, %rd177;
	selp.b32 	%r634, %r633, %r206, %p98;
	min.s64 	%rd353, %rd352, %rd177;
$L__BB11_203:
	ld.shared.u32 	%r209, [_ZN6thrust24THRUST_300001_SM_1000_NS8cuda_cub4core6detail5shmemE+104];
	ld.shared.u64 	%rd180, [_ZN6thrust24THRUST_300001_SM_1000_NS8cuda_cub4core6detail5shmemE+112];
	setp.lt.s32 	%p99, %r634, %r209;
	mov.u32 	%r635, %r209;
	mov.u64 	%rd354, %rd180;
	@%p99 bra 	$L__BB11_206;
	setp.lt.s32 	%p100, %r209, %r634;
	mov.u32 	%r635, %r634;
	mov.u64 	%rd354, %rd353;
	@%p100 bra 	$L__BB11_206;
	setp.lt.s64 	%p101, %rd353, %rd180;
	selp.b32 	%r635, %r634, %r209, %p101;
	min.s64 	%rd354, %rd353, %rd180;
$L__BB11_206:
	ld.shared.u32 	%r212, [_ZN6thrust24THRUST_300001_SM_1000_NS8cuda_cub4core6detail5shmemE+120];
	ld.shared.u64 	%rd183, [_ZN6thrust24THRUST_300001_SM_1000_NS8cuda_cub4core6detail5shmemE+128];
	setp.lt.s32 	%p102, %r635, %r212;
	mov.u32 	%r636, %r212;
	mov.u64 	%rd355, %rd183;
	@%p102 bra 	$L__BB11_209;
	setp.lt.s32 	%p103, %r212, %r635;
	mov.u32 	%r636, %r635;
	mov.u64 	%rd355, %rd354;
	@%p103 bra 	$L__BB11_209;
	setp.lt.s64 	%p104, %rd354, %rd183;
	selp.b32 	%r636, %r635, %r212, %p104;
	min.s64 	%rd355, %rd354, %rd183;
$L__BB11_209:
	mov.u32 	%r557, %tid.x;
	setp.ne.s32 	%p221, %r557, 0;
	@%p221 bra 	$L__BB11_211;
	cvta.to.global.u64 	%rd287, %rd187;
	st.global.u32 	[%rd287], %r636;
	st.global.u64 	[%rd287+8], %rd355;
$L__BB11_211:
	ret;

}
	// .globl	_ZN6thrust24THRUST_300001_SM_1000_NS8cuda_cub4core6detail13_kernel_agentINS1_8__reduce11ReduceAgentINS0_12zip_iteratorIN4cuda3std3__45tupleIJNS0_10device_ptrIiEENS0_17counting_iteratorIlNS0_11use_defaultESF_SF_EEEEEEEPNSB_IJilEEESJ_lNS1_9__extrema9arg_max_fIilNSA_4lessIiEEEEEEJSI_SK_lSP_EEEvDpT0_
.visible .entry _ZN6thrust24THRUST_300001_SM_1000_NS8cuda_cub4core6detail13_kernel_agentINS1_8__reduce11ReduceAgentINS0_12zip_iteratorIN4cuda3std3__45tupleIJNS0_10device_ptrIiEENS0_17counting_iteratorIlNS0_11use_defaultESF_SF_EEEEEEEPNSB_IJilEEESJ_lNS1_9__extrema9arg_max_fIilNSA_4lessIiEEEEEEJSI_SK_lSP_EEEvDpT0_(
	.param .align 8 .b8 _ZN6thrust24THRUST_300001_SM_1000_NS8cuda_cub4core6detail13_kernel_agentINS1_8__reduce11ReduceAgentINS0_12zip_iteratorIN4cuda3std3__45tupleIJNS0_10device_ptrIiEENS0_17counting_iteratorIlNS0_11use_defaultESF_SF_EEEEEEEPNSB_IJilEEESJ_lNS1_9__extrema9arg_max_fIilNSA_4lessIiEEEEEEJSI_SK_lSP_EEEvDpT0__param_0[16],
	.param .u64 .ptr .align 1 _ZN6thrust24THRUST_300001_SM_1000_NS8cuda_cub4core6detail13_kernel_agentINS1_8__reduce11ReduceAgentINS0_12zip_iteratorIN4cuda3std3__45tupleIJNS0_10device_ptrIiEENS0_17counting_iteratorIlNS0_11use_defaultESF_SF_EEEEEEEPNSB_IJilEEESJ_lNS1_9__extrema9arg_max_fIilNSA_4lessIiEEEEEEJSI_SK_lSP_EEEvDpT0__param_1,
	.param .u64 _ZN6thrust24THRUST_300001_SM_1000_NS8cuda_cub4core6detail13_kernel_agentINS1_8__reduce11ReduceAgentINS0_12zip_iteratorIN4cuda3std3__45tupleIJNS0_10device_ptrIiEENS0_17counting_iteratorIlNS0_11use_defaultESF_SF_EEEEEEEPNSB_IJilEEESJ_lNS1_9__extrema9arg_max_fIilNSA_4lessIiEEEEEEJSI_SK_lSP_EEEvDpT0__param_2,
	.param .align 1 .b8 _ZN6thrust24THRUST_300001_SM_1000_NS8cuda_cub4core6detail13_kernel_agentINS1_8__reduce11ReduceAgentINS0_12zip_iteratorIN4cuda3std3__45tupleIJNS0_10device_ptrIiEENS0_17counting_iteratorIlNS0_11use_defaultESF_SF_EEEEEEEPNSB_IJilEEESJ_lNS1_9__extrema9arg_max_fIilNSA_4lessIiEEEEEEJSI_SK_lSP_EEEvDpT0__param_3[1]
)
.maxntid 256
{
	.reg .pred 	%p<213>;
	.reg .b32 	%r<632>;
	.reg .b64 	%rd<307>;

	ld.param.u64 	%rd192, [_ZN6thrust24THRUST_300001_SM_1000_NS8cuda_cub4core6detail13_kernel_agentINS1_8__reduce11ReduceAgentINS0_12zip_iteratorIN4cuda3std3__45tupleIJNS0_10device_ptrIiEENS0_17counting_iteratorIlNS0_11use_defaultESF_SF_EEEEEEEPNSB_IJilEEESJ_lNS1_9__extrema9arg_max_fIilNSA_4lessIiEEEEEEJSI_SK_lSP_EEEvDpT0__param_0+8];
	ld.param.u64 	%rd191, [_ZN6thrust24THRUST_300001_SM_1000_NS8cuda_cub4core6detail13_kernel_agentINS1_8__reduce11ReduceAgentINS0_12zip_iteratorIN4cuda3std3__45tupleIJNS0_10device_ptrIiEENS0_17counting_iteratorIlNS0_11use_defaultESF_SF_EEEEEEEPNSB_IJilEEESJ_lNS1_9__extrema9arg_max_fIilNSA_4lessIiEEEEEEJSI_SK_lSP_EEEvDpT0__param_0];
	ld.param.u64 	%rd194, [_ZN6thrust24THRUST_300001_SM_1000_NS8cuda_cub4core6detail13_kernel_agentINS1_8__reduce11ReduceAgentINS0_12zip_iteratorIN4cuda3std3__45tupleIJNS0_10device_ptrIiEENS0_17counting_iteratorIlNS0_11use_defaultESF_SF_EEEEEEEPNSB_IJilEEESJ_lNS1_9__extrema9arg_max_fIilNSA_4lessIiEEEEEEJSI_SK_lSP_EEEvDpT0__param_2];
	setp.eq.s64 	%p1, %rd194, 0;
	@%p1 bra 	$L__BB12_206;
	cvta.to.global.u64 	%rd1, %rd191;
	setp.gt.s64 	%p2, %rd194, 1279;
	@%p2 bra 	$L__BB12_122;
	cvt.u32.u64 	%r1, %rd194;
	mov.u32 	%r2, %tid.x;
	setp.ge.s32 	%p96, %r2, %r1;
	mov.b32 	%r574, 0;
	mov.b64 	%rd249, 0;
	mov.u32 	%r566, %r2;
	@%p96 bra 	$L__BB12_4;
	cvt.u64.u32 	%rd225, %r2;
	mul.wide.u32 	%rd226, %r2, 4;
	add.s64 	%rd227, %rd1, %rd226;
	add.s64 	%rd249, %rd192, %rd225;
	ld.global.u32 	%r574, [%rd227];
	add.s32 	%r566, %r2, 256;
$L__BB12_4:
	setp.ge.s32 	%p97, %r566, %r1;
	@%p97 bra 	$L__BB12_26;
	not.b32 	%r332, %r566;
	add.s32 	%r7, %r332, %r1;
	and.b32  	%r333, %r7, 768;
	setp.eq.s32 	%p98, %r333, 768;
	@%p98 bra 	$L__BB12_11;
	cvt.u64.u32 	%rd229, %r566;
	add.s64 	%rd240, %rd192, %rd229;
	mul.wide.u32 	%rd230, %r566, 4;
	add.s64 	%rd239, %rd1, %rd230;
	shr.u32 	%r334, %r7, 8;
	add.s32 	%r335, %r334, 1;
	and.b32  	%r336, %r335, 3;
	neg.s32 	%r562, %r336;
$L__BB12_7:
	.pragma "nounroll";
	mov.u64 	%rd9, %rd249;
	mov.u32 	%r11, %r574;
	ld.global.u32 	%r12, [%rd239];
	setp.lt.s32 	%p99, %r11, %r12;
	mov.u64 	%rd249, %rd240;
	mov.u32 	%r574, %r12;
	@%p99 bra 	$L__BB12_10;
	setp.lt.s32 	%p100, %r12, %r11;
	mov.u64 	%rd249, %rd9;
	mov.u32 	%r574, %r11;
	@%p100 bra 	$L__BB12_10;
	setp.lt.s64 	%p101, %rd9, %rd240;
	min.s64 	%rd249, %rd9, %rd240;
	selp.b32 	%r574, %r11, %r12, %p101;
$L__BB12_10:
	add.s32 	%r566, %r566, 256;
	add.s64 	%rd240, %rd240, 256;
	add.s64 	%rd239, %rd239, 1024;
	add.s32 	%r562, %r562, 1;
	setp.ne.s32 	%p102, %r562, 0;
	@%p102 bra 	$L__BB12_7;
$L__BB12_11:
	setp.lt.u32 	%p103, %r7, 768;
	@%p103 bra 	$L__BB12_26;
	add.s32 	%r569, %r566, 512;
$L__BB12_13:
	mov.u32 	%r21, %r569;
	add.s32 	%r337, %r21, -512;
	cvt.s64.s32 	%rd231, %r337;
	mul.wide.s32 	%rd232, %r337, 4;
	add.s64 	%rd17, %rd1, %rd232;
	add.s64 	%rd18, %rd192, %rd231;
	ld.global.u32 	%r23, [%rd17];
	setp.lt.s32 	%p104, %r574, %r23;
	mov.u64 	%rd246, %rd18;
	mov.u32 	%r571, %r23;
	@%p104 bra 	$L__BB12_16;
	setp.lt.s32 	%p105, %r23, %r574;
	mov.u64 	%rd246, %rd249;
	mov.u32 	%r571, %r574;
	@%p105 bra 	$L__BB12_16;
	setp.lt.s64 	%p106, %rd249, %rd18;
	min.s64 	%rd246, %rd249, %rd18;
	selp.b32 	%r571, %r574, %r23, %p106;
$L__BB12_16:
	add.s32 	%r338, %r21, -256;
	cvt.s64.s32 	%rd233, %r338;
	add.s64 	%rd21, %rd192, %rd233;
	ld.global.u32 	%r26, [%rd17+1024];
	setp.lt.s32 	%p107, %r571, %r26;
	mov.u64 	%rd247, %rd21;
	mov.u32 	%r572, %r26;
	@%p107 bra 	$L__BB12_19;
	setp.lt.s32 	%p108, %r26, %r571;
	mov.u64 	%rd247, %rd246;
	mov.u32 	%r572, %r571;
	@%p108 bra 	$L__BB12_19;
	setp.lt.s64 	%p109, %rd246, %rd21;
	min.s64 	%rd247, %rd246, %rd21;
	selp.b32 	%r572, %r571, %r26, %p109;
$L__BB12_19:
	cvt.s64.s32 	%rd234, %r21;
	add.s64 	%rd24, %rd192, %rd234;
	ld.global.u32 	%r29, [%rd17+2048];
	setp.lt.s32 	%p110, %r572, %r29;
	mov.u64 	%rd248, %rd24;
	mov.u32 	%r573, %r29;
	@%p110 bra 	$L__BB12_22;
	setp.lt.s32 	%p111, %r29, %r572;
	mov.u64 	%rd248, %rd247;
	mov.u32 	%r573, %r572;
	@%p111 bra 	$L__BB12_22;
	setp.lt.s64 	%p112, %rd247, %rd24;
	min.s64 	%rd248, %rd247, %rd24;
	selp.b32 	%r573, %r572, %r29, %p112;
$L__BB12_22:
	add.s32 	%r339, %r21, 256;
	cvt.s64.s32 	%rd235, %r339;
	add.s64 	%rd27, %rd192, %rd235;
	ld.global.u32 	%r32, [%rd17+3072];
	setp.lt.s32 	%p113, %r573, %r32;
	mov.u64 	%rd249, %rd27;
	mov.u32 	%r574, %r32;
	@%p113 bra 	$L__BB12_25;
	setp.lt.s32 	%p114, %r32, %r573;
	mov.u64 	%rd249, %rd248;
	mov.u32 	%r574, %r573;
	@%p114 bra 	$L__BB12_25;
	setp.lt.s64 	%p115, %rd248, %rd27;
	min.s64 	%rd249, %rd248, %rd27;
	selp.b32 	%r574, %r573, %r32, %p115;
$L__BB12_25:
	add.s32 	%r569, %r21, 1024;
	add.s32 	%r340, %r21, 512;
	setp.lt.s32 	%p116, %r340, %r1;
	@%p116 bra 	$L__BB12_13;
$L__BB12_26:
	setp.lt.s32 	%p117, %r1, 256;
	@%p117 bra 	$L__BB12_71;
	// begin inline asm
	mov.u32 %r454, %laneid;
	// end inline asm
	mov.b32 	%r472, 1;
	mov.b32 	%r473, 31;
	mov.b32 	%r474, -1;
	// begin inline asm
	shfl.sync.down.b32 %r455, %r574, %r472, %r473, %r474;
	// end inline asm
	// begin inline asm
	shfl.sync.down.b32 %r460, %r461, %r472, %r473, %r474;
	// end inline asm
	mov.b64 	{%r466, %r471}, %rd249;
	// begin inline asm
	shfl.sync.down.b32 %r465, %r466, %r472, %r473, %r474;
	// end inline asm
	// begin inline asm
	shfl.sync.down.b32 %r470, %r471, %r472, %r473, %r474;
	// end inline asm
	mov.b64 	%rd31, {%r465, %r470};
	setp.gt.s32 	%p169, %r454, 30;
	mov.u64 	%rd251, %rd249;
	mov.u32 	%r576, %r574;
	@%p169 bra 	$L__BB12_31;
	setp.lt.s32 	%p170, %r574, %r455;
	mov.u64 	%rd251, %rd31;
	mov.u32 	%r576, %r455;
	@%p170 bra 	$L__BB12_31;
	setp.lt.s32 	%p171, %r455, %r574;
	mov.u64 	%rd251, %rd249;
	mov.u32 	%r576, %r574;
	@%p171 bra 	$L__BB12_31;
	setp.lt.s64 	%p172, %rd249, %rd31;
	min.s64 	%rd251, %rd249, %rd31;
	selp.b32 	%r576, %r574, %r455, %p172;
$L__BB12_31:
	mov.b32 	%r492, 2;
	mov.b32 	%r493, 31;
	mov.b32 	%r494, -1;
	// begin inline asm
	shfl.sync.down.b32 %r475, %r576, %r492, %r493, %r494;
	// end inline asm
	// begin inline asm
	shfl.sync.down.b32 %r480, %r481, %r492, %r493, %r494;
	// end inline asm
	mov.b64 	{%r486, %r491}, %rd251;
	// begin inline asm
	shfl.sync.down.b32 %r485, %r486, %r492, %r493, %r494;
	// end inline asm
	// begin inline asm
	shfl.sync.down.b32 %r490, %r491, %r492, %r493, %r494;
	// end inline asm
	mov.b64 	%rd34, {%r485, %r490};
	setp.gt.s32 	%p173, %r454, 29;
	mov.u64 	%rd252, %rd251;
	mov.u32 	%r577, %r576;
	@%p173 bra 	$L__BB12_35;
	setp.lt.s32 	%p174, %r576, %r475;
	mov.u64 	%rd252, %rd34;
	mov.u32 	%r577, %r475;
	@%p174 bra 	$L__BB12_35;
	setp.lt.s32 	%p175, %r475, %r576;
	mov.u64 	%rd252, %rd251;
	mov.u32 	%r577, %r576;
	@%p175 bra 	$L__BB12_35;
	setp.lt.s64 	%p176, %rd251, %rd34;
	min.s64 	%rd252, %rd251, %rd34;
	selp.b32 	%r577, %r576, %r475, %p176;
$L__BB12_35:
	mov.b32 	%r512, 4;
	mov.b32 	%r513, 31;
	mov.b32 	%r514, -1;
	// begin inline asm
	shfl.sync.down.b32 %r495, %r577, %r512, %r513, %r514;
	// end inline asm
	// begin inline asm
	shfl.sync.down.b32 %r500, %r501, %r512, %r513, %r514;
	// end inline asm
	mov.b64 	{%r506, %r511}, %rd252;
	// begin inline asm
	shfl.sync.down.b32 %r505, %r506, %r512, %r513, %r514;
	// end inline asm
	// begin inline asm
	shfl.sync.down.b32 %r510, %r511, %r512, %r513, %r514;
	// end inline asm
	mov.b64 	%rd37, {%r505, %r510};
	setp.gt.s32 	%p177, %r454, 27;
	mov.u64 	%rd253, %rd252;
	mov.u32 	%r578, %r577;
	@%p177 bra 	$L__BB12_39;
	setp.lt.s32 	%p178, %r577, %r495;
	mov.u64 	%rd253, %rd37;
	mov.u32 	%r578, %r495;
	@%p178 bra 	$L__BB12_39;
	setp.lt.s32 	%p179, %r495, %r577;
	mov.u64 	%rd253, %rd252;
	mov.u32 	%r578, %r577;
	@%p179 bra 	$L__BB12_39;
	setp.lt.s64 	%p180, %rd252, %rd37;
	min.s64 	%rd253, %rd252, %rd37;
	selp.b32 	%r578, %r577, %r495, %p180;
$L__BB12_39:
	mov.b32 	%r532, 8;
	mov.b32 	%r533, 31;
	mov.b32 	%r534, -1;
	// begin inline asm
	shfl.sync.down.b32 %r515, %r578, %r532, %r533, %r534;
	// end inline asm
	// begin inline asm
	shfl.sync.down.b32 %r520, %r521, %r532, %r533, %r534;
	// end inline asm
	mov.b64 	{%r526, %r531}, %rd253;
	// begin inline asm
	shfl.sync.down.b32 %r525, %r526, %r532, %r533, %r534;
	// end inline asm
	// begin inline asm
	shfl.sync.down.b32 %r530, %r531, %r532, %r533, %r534;
	// end inline asm
	mov.b64 	%rd40, {%r525, %r530};
	setp.gt.s32 	%p181, %r454, 23;
	mov.u64 	%rd254, %rd253;
	mov.u32 	%r579, %r578;
	@%p181 bra 	$L__BB12_43;
	setp.lt.s32 	%p182, %r578, %r515;
	mov.u64 	%rd254, %rd40;
	mov.u32 	%r579, %r515;
	@%p182 bra 	$L__BB12_43;
	setp.lt.s32 	%p183, %r515, %r578;
	mov.u64 	%rd254, %rd253;
	mov.u32 	%r579, %r578;
	@%p183 bra 	$L__BB12_43;
	setp.lt.s64 	%p184, %rd253, %rd40;
	min.s64 	%rd254, %rd253, %rd40;
	selp.b32 	%r579, %r578, %r515, %p184;
$L__BB12_43:
	mov.b32 	%r552, 16;
	mov.b32 	%r553, 31;
	mov.b32 	%r554, -1;
	// begin inline asm
	shfl.sync.down.b32 %r535, %r579, %r552, %r553, %r554;
	// end inline asm
	// begin inline asm
	shfl.sync.down.b32 %r540, %r541, %r552, %r553, %r554;
	// end inline asm
	mov.b64 	{%r546, %r551}, %rd254;
	// begin inline asm
	shfl.sync.down.b32 %r545, %r546, %r552, %r553, %r554;
	// end inline asm
	// begin inline asm
	shfl.sync.down.b32 %r550, %r551, %r552, %r553, %r554;
	// end inline asm
	mov.b64 	%rd43, {%r545, %r550};
	setp.gt.s32 	%p185, %r454, 15;
	mov.u64 	%rd306, %rd254;
	mov.u32 	%r631, %r579;
	@%p185 bra 	$L__BB12_47;
	setp.lt.s32 	%p186, %r579, %r535;
	mov.u64 	%rd306, %rd43;
	mov.u32 	%r631, %r535;
	@%p186 bra 	$L__BB12_47;
	setp.lt.s32 	%p187, %r535, %r579;
	mov.u64 	%rd306, %rd254;
	mov.u32 	%r631, %r579;
	@%p187 bra 	$L__BB12_47;
	setp.lt.s64 	%p188, %rd254, %rd43;
	min.s64 	%rd306, %rd254, %rd43;
	selp.b32 	%r631, %r579, %r535, %p188;
$L__BB12_47:
	setp.ne.s32 	%p189, %r454, 0;
	@%p189 bra 	$L__BB12_49;
	shr.u32 	%r555, %r2, 1;
	and.b32  	%r556, %r555, 496;
	mov.u32 	%r557, _ZN6thrust24THRUST_300001_SM_1000_NS8cuda_cub4core6detail5shmemE;
	add.s32 	%r558, %r557, %r556;
	st.shared.u32 	[%r558+8], %r631;
	st.shared.u64 	[%r558+16], %rd306;
$L__BB12_49:
	bar.sync 	0;
	setp.ne.s32 	%p190, %r2, 0;
	@%p190 bra 	$L__BB12_204;
	ld.shared.u32 	%r53, [_ZN6thrust24THRUST_300001_SM_1000_NS8cuda_cub4core6detail5shmemE+24];
	ld.shared.u64 	%rd46, [_ZN6thrust24THRUST_300001_SM_1000_NS8cuda_cub4core6detail5shmemE+32];
	setp.lt.s32 	%p191, %r631, %r53;
	mov.u64 	%rd256, %rd46;
	mov.u32 	%r581, %r53;
	@%p191 bra 	$L__BB12_53;
	setp.lt.s32 	%p192, %r53, %r631;
	mov.u64 	%rd256, %rd306;
	mov.u32 	%r581, %r631;
	@%p192 bra 	$L__BB12_53;
	setp.lt.s64 	%p193, %rd306, %rd46;
	min.s64 	%rd256, %rd306, %rd46;
	selp.b32 	%r581, %r631, %r53, %p193;
$L__BB12_53:
	ld.shared.u32 	%r56, [_ZN6thrust24THRUST_300001_SM_1000_NS8cuda_cub4core6detail5shmemE+40];
	ld.shared.u64 	%rd49, [_ZN6thrust24THRUST_300001_SM_1000_NS8cuda_cub4core6detail5shmemE+48];
	setp.lt.s32 	%p194, %r581, %r56;
	mov.u64 	%rd257, %rd49;
	mov.u32 	%r582, %r56;
	@%p194 bra 	$L__BB12_56;
	setp.lt.s32 	%p195, %r56, %r581;
	mov.u64 	%rd257, %rd256;
	mov.u32 	%r582, %r581;
	@%p195 bra 	$L__BB12_56;
	setp.lt.s64 	%p196, %rd256, %rd49;
	min.s64 	%rd257, %rd256, %rd49;
	selp.b32 	%r582, %r581, %r56, %p196;
$L__BB12_56:
	ld.shared.u32 	%r59, [_ZN6thrust24THRUST_300001_SM_1000_NS8cuda_cub4core6detail5shmemE+56];
	ld.shared.u64 	%rd52, [_ZN6thrust24THRUST_300001_SM_1000_NS8cuda_cub4core6detail5shmemE+64];
	setp.lt.s32 	%p197, %r582, %r59;
	mov.u64 	%rd258, %rd52;
	mov.u32 	%r583, %r59;
	@%p197 bra 	$L__BB12_59;
	setp.lt.s32 	%p198, %r59, %r582;
	mov.u64 	%rd258, %rd257;
	mov.u32 	%r583, %r582;
	@%p198 bra 	$L__BB12_59;
	setp.lt.s64 	%p199, %rd257, %rd52;
	min.s64 	%rd258, %rd257, %rd52;
	selp.b32 	%r583, %r582, %r59, %p199;
$L__BB12_59:
	ld.shared.u32 	%r62, [_ZN6thrust24THRUST_300001_SM_1000_NS8cuda_cub4core6detail5shmemE+72];
	ld.shared.u64 	%rd55, [_ZN6thrust24THRUST_300001_SM_1000_NS8cuda_cub4core6detail5shmemE+80];
	setp.lt.s32 	%p200, %r583, %r62;
	mov.u64 	%rd259, %rd55;
	mov.u32 	%r584, %r62;
	@%p200 bra 	$L__BB12_62;
	setp.lt.s32 	%p201, %r62, %r583;
	mov.u64 	%rd259, %rd258;
	mov.u32 	%r584, %r583;
	@%p201 bra 	$L__BB12_62;
	setp.lt.s64 	%p202, %rd258, %rd55;
	min.s64 	%rd259, %rd258, %rd55;
	selp.b32 	%r584, %r583, %r62, %p202;
$L__BB12_62:
	ld.shared.u32 	%r65, [_ZN6thrust24THRUST_300001_SM_1000_NS8cuda_cub4core6detail5shmemE+88];
	ld.shared.u64 	%rd58, [_ZN6thrust24THRUST_300001_SM_1000_NS8cuda_cub4core6detail5shmemE+96];
	setp.lt.s32 	%p203, %r584, %r65;
	mov.u64 	%rd260, %rd58;
	mov.u32 	%r585, %r65;
	@%p203 bra 	$L__BB12_65;
	setp.lt.s32 	%p204, %r65, %r584;
	mov.u64 	%rd260, %rd259;
	mov.u32 	%r585, %r584;
	@%p204 bra 	$L__BB12_65;
	setp.lt.s64 	%p205, %rd259, %rd58;
	min.s64 	%rd260, %rd259, %rd58;
	selp.b32 	%r585, %r584, %r65, %p205;
$L__BB12_65:
	ld.shared.u32 	%r68, [_ZN6thrust24THRUST_300001_SM_1000_NS8cuda_cub4core6detail5shmemE+104];
	ld.shared.u64 	%rd61, [_ZN6thrust24THRUST_300001_SM_1000_NS8cuda_cub4core6detail5shmemE+112];
	setp.lt.s32 	%p206, %r585, %r68;
	mov.u64 	%rd261, %rd61;
	mov.u32 	%r586, %r68;
	@%p206 bra 	$L__BB12_68;
	setp.lt.s32 	%p207, %r68, %r585;
	mov.u64 	%rd261, %rd260;
	mov.u32 	%r586, %r585;
	@%p207 bra 	$L__BB12_68;
	setp.lt.s64 	%p208, %rd260, %rd61;
	min.s64 	%rd261, %rd260, %rd61;
	selp.b32 	%r586, %r585, %r68, %p208;
$L__BB12_68:
	ld.shared.u32 	%r71, [_ZN6thrust24THRUST_300001_SM_1000_NS8cuda_cub4core6detail5shmemE+120];
	ld.shared.u64 	%rd64, [_ZN6thrust24THRUST_300001_SM_1000_NS8cuda_cub4core6detail5shmemE+128];
	setp.lt.s32 	%p209, %r586, %r71;
	mov.u32 	%r631, %r71;
	mov.u64 	%rd306, %rd64;
	@%p209 bra 	$L__BB12_204;
	setp.lt.s32 	%p210, %r71, %r586;
	mov.u32 	%r631, %r586;
	mov.u64 	%rd306, %rd261;
	@%p210 bra 	$L__BB12_204;
	setp.lt.s64 	%p211, %rd261, %rd64;
	min.s64 	%rd306, %rd261, %rd64;
	selp.b32 	%r631, %r586, %r71, %p211;
	bra.uni 	$L__BB12_204;
$L__BB12_71:
	// begin inline asm
	mov.u32 %r341, %laneid;
	// end inline asm
	and.b32  	%r362, %r2, 992;
	add.s32 	%r363, %r362, 32;
	setp.gt.s32 	%p118, %r363, %r1;
	not.b32 	%r364, %r362;
	add.s32 	%r365, %r1, %r364;
	selp.b32 	%r360, %r365, 31, %p118;
	mov.b32 	%r359, 1;
	mov.b32 	%r361, -1;
	// begin inline asm
	shfl.sync.down.b32 %r342, %r574, %r359, %r360, %r361;
	// end inline asm
	// begin inline asm
	shfl.sync.down.b32 %r347, %r348, %r359, %r360, %r361;
	// end inline asm
	mov.b64 	{%r353, %r358}, %rd249;
	// begin inline asm
	shfl.sync.down.b32 %r352, %r353, %r359, %r360, %r361;
	// end inline asm
	// begin inline asm
	shfl.sync.down.b32 %r357, %r358, %r359, %r360, %r361;
	// end inline asm
	mov.b64 	%rd66, {%r352, %r357};
	setp.ge.s32 	%p119, %r341, %r360;
	mov.u32 	%r587, %r574;
	mov.u64 	%rd262, %rd249;
	@%p119 bra 	$L__BB12_75;
	setp.lt.s32 	%p120, %r574, %r342;
	mov.u32 	%r587, %r342;
	mov.u64 	%rd262, %rd66;
	@%p120 bra 	$L__BB12_75;
	setp.lt.s32 	%p121, %r342, %r574;
	mov.u32 	%r587, %r574;
	mov.u64 	%rd262, %rd249;
	@%p121 bra 	$L__BB12_75;
	setp.lt.s64 	%p122, %rd249, %rd66;
	selp.b32 	%r587, %r574, %r342, %p122;
	min.s64 	%rd262, %rd249, %rd66;
$L__BB12_75:
	mov.b32 	%r383, 2;
	mov.b32 	%r385, -1;
	// begin inline asm
	shfl.sync.down.b32 %r366, %r587, %r383, %r360, %r385;
	// end inline asm
	// begin inline asm
	shfl.sync.down.b32 %r371, %r372, %r383, %r360, %r385;
	// end inline asm
	mov.b64 	{%r377, %r382}, %rd262;
	// begin inline asm
	shfl.sync.down.b32 %r376, %r377, %r383, %r360, %r385;
	// end inline asm
	// begin inline asm
	shfl.sync.down.b32 %r381, %r382, %r383, %r360, %r385;
	// end inline asm
	mov.b64 	%rd69, {%r376, %r381};
	add.s32 	%r386, %r341, 2;
	setp.gt.s32 	%p123, %r386, %r360;
	mov.u32 	%r588, %r587;
	mov.u64 	%rd263, %rd262;
	@%p123 bra 	$L__BB12_79;
	setp.lt.s32 	%p124, %r587, %r366;
	mov.u32 	%r588, %r366;
	mov.u64 	%rd263, %rd69;
	@%p124 bra 	$L__BB12_79;
	setp.lt.s32 	%p125, %r366, %r587;
	mov.u32 	%r588, %r587;
	mov.u64 	%rd263, %rd262;
	@%p125 bra 	$L__BB12_79;
	setp.lt.s64 	%p126, %rd262, %rd69;
	selp.b32 	%r588, %r587, %r366, %p126;
	min.s64 	%rd263, %rd262, %rd69;
$L__BB12_79:
	mov.b32 	%r404, 4;
	mov.b32 	%r406, -1;
	// begin inline asm
	shfl.sync.down.b32 %r387, %r588, %r404, %r360, %r406;
	// end inline asm
	// begin inline asm
	shfl.sync.down.b32 %r392, %r393, %r404, %r360, %r406;
	// end inline asm
	mov.b64 	{%r398, %r403}, %rd263;
	// begin inline asm
	shfl.sync.down.b32 %r397, %r398, %r404, %r360, %r406;
	// end inline asm
	// begin inline asm
	shfl.sync.down.b32 %r402, %r403, %r404, %r360, %r406;
	// end inline asm
	mov.b64 	%rd72, {%r397, %r402};
	add.s32 	%r407, %r341, 4;
	setp.gt.s32 	%p127, %r407, %r360;
	mov.u32 	%r589, %r588;
	mov.u64 	%rd264, %rd263;
	@%p127 bra 	$L__BB12_83;
	setp.lt.s32 	%p128, %r588, %r387;
	mov.u32 	%r589, %r387;
	mov.u64 	%rd264, %rd72;
	@%p128 bra 	$L__BB12_83;
	setp.lt.s32 	%p129, %r387, %r588;
	mov.u32 	%r589, %r588;
	mov.u64 	%rd264, %rd263;
	@%p129 bra 	$L__BB12_83;
	setp.lt.s64 	%p130, %rd263, %rd72;
	selp.b32 	%r589, %r588, %r387, %p130;
	min.s64 	%rd264, %rd263, %rd72;
$L__BB12_83:
	mov.b32 	%r425, 8;
	mov.b32 	%r427, -1;
	// begin inline asm
	shfl.sync.down.b32 %r408, %r589, %r425, %r360, %r427;
	// end inline asm
	// begin inline asm
	shfl.sync.down.b32 %r413, %r414, %r425, %r360, %r427;
	// end inline asm
	mov.b64 	{%r419, %r424}, %rd264;
	// begin inline asm
	shfl.sync.down.b32 %r418, %r419, %r425, %r360, %r427;
	// end inline asm
	// begin inline asm
	shfl.sync.down.b32 %r423, %r424, %r425, %r360, %r427;
	// end inline asm
	mov.b64 	%rd75, {%r418, %r423};
	add.s32 	%r428, %r341, 8;
	setp.gt.s32 	%p131, %r428, %r360;
	mov.u32 	%r590, %r589;
	mov.u64 	%rd265, %rd264;
	@%p131 bra 	$L__BB12_87;
	setp.lt.s32 	%p132, %r589, %r408;
	mov.u32 	%r590, %r408;
	mov.u64 	%rd265, %rd75;
	@%p132 bra 	$L__BB12_87;
	setp.lt.s32 	%p133, %r408, %r589;
	mov.u32 	%r590, %r589;
	mov.u64 	%rd265, %rd264;
	@%p133 bra 	$L__BB12_87;
	setp.lt.s64 	%p134, %rd264, %rd75;
	selp.b32 	%r590, %r589, %r408, %p134;
	min.s64 	%rd265, %rd264, %rd75;
$L__BB12_87:
	mov.b32 	%r446, 16;
	mov.b32 	%r448, -1;
	// begin inline asm
	shfl.sync.down.b32 %r429, %r590, %r446, %r360, %r448;
	// end inline asm
	// begin inline asm
	shfl.sync.down.b32 %r434, %r435, %r446, %r360, %r448;
	// end inline asm
	mov.b64 	{%r440, %r445}, %rd265;
	// begin inline asm
	shfl.sync.down.b32 %r439, %r440, %r446, %r360, %r448;
	// end inline asm
	// begin inline asm
	shfl.sync.down.b32 %r444, %r445, %r446, %r360, %r448;
	// end inline asm
	mov.b64 	%rd78, {%r439, %r444};
	add.s32 	%r449, %r341, 16;
	setp.gt.s32 	%p135, %r449, %r360;
	mov.u32 	%r631, %r590;
	mov.u64 	%rd306, %rd265;
	@%p135 bra 	$L__BB12_91;
	setp.lt.s32 	%p136, %r590, %r429;
	mov.u32 	%r631, %r429;
	mov.u64 	%rd306, %rd78;
	@%p136 bra 	$L__BB12_91;
	setp.lt.s32 	%p137, %r429, %r590;
	mov.u32 	%r631, %r590;
	mov.u64 	%rd306, %rd265;
	@%p137 bra 	$L__BB12_91;
	setp.lt.s64 	%p138, %rd265, %rd78;
	selp.b32 	%r631, %r590, %r429, %p138;
	min.s64 	%rd306, %rd265, %rd78;
$L__BB12_91:
	setp.ne.s32 	%p139, %r341, 0;
	@%p139 bra 	$L__BB12_93;
	shr.u32 	%r450, %r2, 1;
	and.b32  	%r451, %r450, 496;
	mov.u32 	%r452, _ZN6thrust24THRUST_300001_SM_1000_NS8cuda_cub4core6detail5shmemE;
	add.s32 	%r453, %r452, %r451;
	st.shared.u32 	[%r453+8], %r631;
	st.shared.u64 	[%r453+16], %rd306;
$L__BB12_93:
	bar.sync 	0;
	setp.ne.s32 	%p140, %r2, 0;
	@%p140 bra 	$L__BB12_204;
	setp.lt.s32 	%p141, %r1, 33;
	mov.u32 	%r592, %r631;
	mov.u64 	%rd267, %rd306;
	@%p141 bra 	$L__BB12_98;
	ld.shared.u32 	%r90, [_ZN6thrust24THRUST_300001_SM_1000_NS8cuda_cub4core6detail5shmemE+24];
	ld.shared.u64 	%rd81, [_ZN6thrust24THRUST_300001_SM_1000_NS8cuda_cub4core6detail5shmemE+32];
	setp.lt.s32 	%p142, %r631, %r90;
	mov.u32 	%r592, %r90;
	mov.u64 	%rd267, %rd81;
	@%p142 bra 	$L__BB12_98;
	setp.lt.s32 	%p143, %r90, %r631;
	mov.u32 	%r592, %r631;
	mov.u64 	%rd267, %rd306;
	@%p143 bra 	$L__BB12_98;
	setp.lt.s64 	%p144, %rd306, %rd81;
	selp.b32 	%r592, %r631, %r90, %p144;
	min.s64 	%rd267, %rd306, %rd81;
$L__BB12_98:
	setp.lt.s32 	%p145, %r1, 65;
	mov.u32 	%r593, %r592;
	mov.u64 	%rd268, %rd267;
	@%p145 bra 	$L__BB12_102;
	ld.shared.u32 	%r93, [_ZN6thrust24THRUST_300001_SM_1000_NS8cuda_cub4core6detail5shmemE+40];
	ld.shared.u64 	%rd84, [_ZN6thrust24THRUST_300001_SM_1000_NS8cuda_cub4core6detail5shmemE+48];
	setp.lt.s32 	%p146, %r592, %r93;
	mov.u32 	%r593, %r93;
	mov.u64 	%rd268, %rd84;
	@%p146 bra 	$L__BB12_102;
	setp.lt.s32 	%p147, %r93, %r592;
	mov.u32 	%r593, %r592;
	mov.u64 	%rd268, %rd267;
	@%p147 bra 	$L__BB12_102;
	setp.lt.s64 	%p148, %rd267, %rd84;
	selp.b32 	%r593, %r592, %r93, %p148;
	min.s64 	%rd268, %rd267, %rd84;
$L__BB12_102:
	setp.lt.s32 	%p149, %r1, 97;
	mov.u32 	%r594, %r593;
	mov.u64 	%rd269, %rd268;
	@%p149 bra 	$L__BB12_106;
	ld.shared.u32 	%r96, [_ZN6thrust24THRUST_300001_SM_1000_NS8cuda_cub4core6detail5shmemE+56];
	ld.shared.u64 	%rd87, [_ZN6thrust24THRUST_300001_SM_1000_NS8cuda_cub4core6detail5shmemE+64];
	setp.lt.s32 	%p150, %r593, %r96;
	mov.u32 	%r594, %r96;
	mov.u64 	%rd269, %rd87;
	@%p150 bra 	$L__BB12_106;
	setp.lt.s32 	%p151, %r96, %r593;
	mov.u32 	%r594, %r593;
	mov.u64 	%rd269, %rd268;
	@%p151 bra 	$L__BB12_106;
	setp.lt.s64 	%p152, %rd268, %rd87;
	selp.b32 	%r594, %r593, %r96, %p152;
	min.s64 	%rd269, %rd268, %rd87;
$L__BB12_106:
	setp.lt.s32 	%p153, %r1, 129;
	mov.u32 	%r595, %r594;
	mov.u64 	%rd270, %rd269;
	@%p153 bra 	$L__BB12_110;
	ld.shared.u32 	%r99, [_ZN6thrust24THRUST_300001_SM_1000_NS8cuda_cub4core6detail5shmemE+72];
	ld.shared.u64 	%rd90, [_ZN6thrust24THRUST_300001_SM_1000_NS8cuda_cub4core6detail5shmemE+80];
	setp.lt.s32 	%p154, %r594, %r99;
	mov.u32 	%r595, %r99;
	mov.u64 	%rd270, %rd90;
	@%p154 bra 	$L__BB12_110;
	setp.lt.s32 	%p155, %r99, %r594;
	mov.u32 	%r595, %r594;
	mov.u64 	%rd270, %rd269;
	@%p155 bra 	$L__BB12_110;
	setp.lt.s64 	%p156, %rd269, %rd90;
	selp.b32 	%r595, %r594, %r99, %p156;
	min.s64 	%rd270, %rd269, %rd90;
$L__BB12_110:
	setp.lt.s32 	%p157, %r1, 161;
	mov.u32 	%r596, %r595;
	mov.u64 	%rd271, %rd270;
	@%p157 bra 	$L__BB12_114;
	ld.shared.u32 	%r102, [_ZN6thrust24THRUST_300001_SM_1000_NS8cuda_cub4core6detail5shmemE+88];
	ld.shared.u64 	%rd93, [_ZN6thrust24THRUST_300001_SM_1000_NS8cuda_cub4core6detail5shmemE+96];
	setp.lt.s32 	%p158, %r595, %r102;
	mov.u32 	%r596, %r102;
	mov.u64 	%rd271, %rd93;
	@%p158 bra 	$L__BB12_114;
	setp.lt.s32 	%p159, %r102, %r595;
	mov.u32 	%r596, %r595;
	mov.u64 	%rd271, %rd270;
	@%p159 bra 	$L__BB12_114;
	setp.lt.s64 	%p160, %rd270, %rd93;
	selp.b32 	%r596, %r595, %r102, %p160;
	min.s64 	%rd271, %rd270, %rd93;
$L__BB12_114:
	setp.lt.s32 	%p161, %r1, 193;
	mov.u32 	%r597, %r596;
	mov.u64 	%rd272, %rd271;
	@%p161 bra 	$L__BB12_118;
	ld.shared.u32 	%r105, [_ZN6thrust24THRUST_300001_SM_1000_NS8cuda_cub4core6detail5shmemE+104];
	ld.shared.u64 	%rd96, [_ZN6thrust24THRUST_300001_SM_1000_NS8cuda_cub4core6detail5shmemE+112];
	setp.lt.s32 	%p162, %r596, %r105;
	mov.u32 	%r597, %r105;
	mov.u64 	%rd272, %rd96;
	@%p162 bra 	$L__BB12_118;
	setp.lt.s32 	%p163, %r105, %r596;
	mov.u32 	%r597, %r596;
	mov.u64 	%rd272, %rd271;
	@%p163 bra 	$L__BB12_118;
	setp.lt.s64 	%p164, %rd271, %rd96;
	selp.b32 	%r597, %r596, %r105, %p164;
	min.s64 	%rd272, %rd271, %rd96;
$L__BB12_118:
	setp.lt.s32 	%p165, %r1, 225;
	mov.u32 	%r631, %r597;
	mov.u64 	%rd306, %rd272;
	@%p165 bra 	$L__BB12_204;
	ld.shared.u32 	%r108, [_ZN6thrust24THRUST_300001_SM_1000_NS8cuda_cub4core6detail5shmemE+120];
	ld.shared.u64 	%rd99, [_ZN6thrust24THRUST_300001_SM_1000_NS8cuda_cub4core6detail5shmemE+128];
	setp.lt.s32 	%p166, %r597, %r108;
	mov.u32 	%r631, %r108;
	mov.u64 	%rd306, %rd99;
	@%p166 bra 	$L__BB12_204;
	setp.lt.s32 	%p167, %r108, %r597;
	mov.u32 	%r631, %r597;
	mov.u64 	%rd306, %rd272;
	@%p167 bra 	$L__BB12_204;
	setp.lt.s64 	%p168, %rd272, %rd99;
	selp.b32 	%r631, %r597, %r108, %p168;
	min.s64 	%rd306, %rd272, %rd99;
	bra.uni 	$L__BB12_204;
$L__BB12_122:
	mov.u32 	%r110, %tid.x;
	cvt.u64.u32 	%rd101, %r110;
	mul.wide.u32 	%rd195, %r110, 4;
	add.s64 	%rd102, %rd1, %rd195;
	ld.global.u32 	%r200, [%rd102];
	add.s32 	%r201, %r110, 256;
	cvt.u64.u32 	%rd196, %r201;
	ld.global.u32 	%r202, [%rd102+1024];
	add.s32 	%r203, %r110, 512;
	cvt.u64.u32 	%rd197, %r203;
	ld.global.u32 	%r204, [%rd102+2048];
	add.s32 	%r205, %r110, 768;
	cvt.u64.u32 	%rd198, %r205;
	ld.global.u32 	%r206, [%rd102+3072];
	or.b32  	%r207, %r110, 1024;
	cvt.u64.u32 	%rd103, %r207;
	add.s64 	%rd293, %rd192, %rd103;
	ld.global.u32 	%r618, [%rd102+4096];
	setp.lt.s32 	%p3, %r200, %r202;
	max.s32 	%r208, %r200, %r202;
	selp.b64 	%rd199, %rd196, %rd101, %p3;
	setp.lt.s32 	%p4, %r208, %r204;
	max.s32 	%r209, %r208, %r204;
	selp.b64 	%rd200, %rd197, %rd199, %p4;
	setp.lt.s32 	%p5, %r209, %r206;
	max.s32 	%r112, %r209, %r206;
	selp.b64 	%rd105, %rd198, %rd200, %p5;
	setp.lt.s32 	%p6, %r112, %r618;
	@%p6 bra 	$L__BB12_124;
	setp.lt.s32 	%p7, %r618, %r112;
	setp.lt.u64 	%p8, %rd105, %rd103;
	or.pred  	%p9, %p7, %p8;
	selp.b32 	%r618, %r112, %r618, %p9;
	add.s64 	%rd201, %rd192, %rd105;
	selp.b64 	%rd293, %rd201, %rd293, %p9;
$L__BB12_124:
	setp.lt.u64 	%p10, %rd194, 2560;
	mov.b64 	%rd282, 1280;
	@%p10 bra 	$L__BB12_137;
	mov.b64 	%rd274, 1280;
	mov.u32 	%r599, %r618;
$L__BB12_126:
	add.s64 	%rd204, %rd274, %rd101;
	shl.b64 	%rd205, %rd274, 2;
	add.s64 	%rd206, %rd102, %rd205;
	add.s64 	%rd110, %rd204, %rd192;
	ld.global.u32 	%r600, [%rd206];
	ld.global.u32 	%r601, [%rd206+1024];
	add.s64 	%rd278, %rd110, 512;
	ld.global.u32 	%r602, [%rd206+2048];
	add.s64 	%rd279, %rd110, 768;
	ld.global.u32 	%r603, [%rd206+3072];
	ld.global.u32 	%r618, [%rd206+4096];
	setp.lt.s32 	%p11, %r599, %r600;
	mov.u64 	%rd276, %rd110;
	@%p11 bra 	$L__BB12_128;
	setp.lt.s32 	%p12, %r600, %r599;
	setp.lt.s64 	%p13, %rd293, %rd110;
	or.pred  	%p14, %p12, %p13;
	selp.b32 	%r600, %r599, %r600, %p14;
	selp.b64 	%rd276, %rd293, %rd110, %p14;
$L__BB12_128:
	add.s64 	%rd277, %rd110, 256;
	setp.lt.s32 	%p15, %r600, %r601;
	@%p15 bra 	$L__BB12_130;
	setp.lt.s32 	%p16, %r601, %r600;
	setp.lt.s64 	%p17, %rd276, %rd277;
	or.pred  	%p18, %p16, %p17;
	selp.b32 	%r601, %r600, %r601, %p18;
	selp.b64 	%rd277, %rd276, %rd277, %p18;
$L__BB12_130:
	setp.lt.s32 	%p19, %r601, %r602;
	@%p19 bra 	$L__BB12_132;
	setp.lt.s32 	%p20, %r602, %r601;
	setp.lt.s64 	%p21, %rd277, %rd278;
	or.pred  	%p22, %p20, %p21;
	selp.b32 	%r602, %r601, %r602, %p22;
	selp.b64 	%rd278, %rd277, %rd278, %p22;
$L__BB12_132:
	setp.lt.s32 	%p23, %r602, %r603;
	@%p23 bra 	$L__BB12_134;
	setp.lt.s32 	%p24, %r603, %r602;
	setp.lt.s64 	%p25, %rd278, %rd279;
	or.pred  	%p26, %p24, %p25;
	selp.b32 	%r603, %r602, %r603, %p26;
	selp.b64 	%rd279, %rd278, %rd279, %p26;
$L__BB12_134:
	add.s64 	%rd210, %rd204, %rd192;
	add.s64 	%rd293, %rd210, 1024;
	setp.lt.s32 	%p27, %r603, %r618;
	@%p27 bra 	$L__BB12_136;
	setp.lt.s32 	%p28, %r618, %r603;
	setp.lt.s64 	%p29, %rd279, %rd293;
	or.pred  	%p30, %p28, %p29;
	selp.b32 	%r618, %r603, %r618, %p30;
	selp.b64 	%rd293, %rd279, %rd293, %p30;
$L__BB12_136:
	add.s64 	%rd282, %rd274, 1280;
	add.s64 	%rd211, %rd274, 2560;
	setp.le.s64 	%p31, %rd211, %rd194;
	mov.u64 	%rd274, %rd282;
	mov.u32 	%r599, %r618;
	@%p31 bra 	$L__BB12_126;
$L__BB12_137:
	setp.le.s64 	%p32, %rd194, %rd282;
	@%p32 bra 	$L__BB12_160;
	cvt.u32.u64 	%r210, %rd282;
	cvt.u32.u64 	%r211, %rd194;
	sub.s32 	%r132, %r211, %r210;
	setp.ge.s32 	%p33, %r110, %r132;
	@%p33 bra 	$L__BB12_160;
	cvta.to.global.u64 	%rd128, %rd191;
	not.b32 	%r214, %r110;
	add.s32 	%r215, %r214, %r211;
	sub.s32 	%r133, %r215, %r210;
	and.b32  	%r217, %r133, 768;
	setp.eq.s32 	%p34, %r217, 768;
	mov.u32 	%r610, %r110;
	@%p34 bra 	$L__BB12_145;
	add.s64 	%rd213, %rd282, %rd101;
	add.s64 	%rd284, %rd213, %rd192;
	shl.b64 	%rd214, %rd213, 2;
	add.s64 	%rd283, %rd128, %rd214;
	shr.u32 	%r218, %r133, 8;
	add.s32 	%r219, %r218, 1;
	and.b32  	%r220, %r219, 3;
	neg.s32 	%r606, %r220;
	mov.u32 	%r610, %r110;
$L__BB12_141:
	.pragma "nounroll";
	mov.u64 	%rd133, %rd293;
	mov.u32 	%r137, %r618;
	ld.global.u32 	%r138, [%rd283];
	setp.lt.s32 	%p35, %r137, %r138;
	mov.u32 	%r618, %r138;
	mov.u64 	%rd293, %rd284;
	@%p35 bra 	$L__BB12_144;
	setp.lt.s32 	%p36, %r138, %r137;
	mov.u32 	%r618, %r137;
	mov.u64 	%rd293, %rd133;
	@%p36 bra 	$L__BB12_144;
	setp.lt.s64 	%p37, %rd133, %rd284;
	selp.b32 	%r618, %r137, %r138, %p37;
	min.s64 	%rd293, %rd133, %rd284;
$L__BB12_144:
	add.s32 	%r610, %r610, 256;
	add.s64 	%rd284, %rd284, 256;
	add.s64 	%rd283, %rd283, 1024;
	add.s32 	%r606, %r606, 1;
	setp.ne.s32 	%p38, %r606, 0;
	@%p38 bra 	$L__BB12_141;
$L__BB12_145:
	setp.lt.u32 	%p39, %r133, 768;
	@%p39 bra 	$L__BB12_160;
	add.s32 	%r613, %r610, 512;
$L__BB12_147:
	mov.u32 	%r147, %r613;
	add.s32 	%r221, %r147, -512;
	cvt.u64.u32 	%rd215, %r221;
	add.s64 	%rd216, %rd282, %rd215;
	shl.b64 	%rd217, %rd216, 2;
	add.s64 	%rd141, %rd128, %rd217;
	add.s64 	%rd142, %rd216, %rd192;
	ld.global.u32 	%r149, [%rd141];
	setp.lt.s32 	%p40, %r618, %r149;
	mov.u32 	%r615, %r149;
	mov.u64 	%rd290, %rd142;
	@%p40 bra 	$L__BB12_150;
	setp.lt.s32 	%p41, %r149, %r618;
	mov.u32 	%r615, %r618;
	mov.u64 	%rd290, %rd293;
	@%p41 bra 	$L__BB12_150;
	setp.lt.s64 	%p42, %rd293, %rd142;
	selp.b32 	%r615, %r618, %r149, %p42;
	min.s64 	%rd290, %rd293, %rd142;
$L__BB12_150:
	add.s32 	%r222, %r147, -256;
	cvt.u64.u32 	%rd218, %r222;
	add.s64 	%rd219, %rd282, %rd218;
	add.s64 	%rd145, %rd219, %rd192;
	ld.global.u32 	%r152, [%rd141+1024];
	setp.lt.s32 	%p43, %r615, %r152;
	mov.u32 	%r616, %r152;
	mov.u64 	%rd291, %rd145;
	@%p43 bra 	$L__BB12_153;
	setp.lt.s32 	%p44, %r152, %r615;
	mov.u32 	%r616, %r615;
	mov.u64 	%rd291, %rd290;
	@%p44 bra 	$L__BB12_153;
	setp.lt.s64 	%p45, %rd290, %rd145;
	selp.b32 	%r616, %r615, %r152, %p45;
	min.s64 	%rd291, %rd290, %rd145;
$L__BB12_153:
	cvt.u64.u32 	%rd220, %r147;
	add.s64 	%rd221, %rd282, %rd220;
	add.s64 	%rd148, %rd221, %rd192;
	ld.global.u32 	%r155, [%rd141+2048];
	setp.lt.s32 	%p46, %r616, %r155;
	mov.u32 	%r617, %r155;
	mov.u64 	%rd292, %rd148;
	@%p46 bra 	$L__BB12_156;
	setp.lt.s32 	%p47, %r155, %r616;
	mov.u32 	%r617, %r616;
	mov.u64 	%rd292, %rd291;
	@%p47 bra 	$L__BB12_156;
	setp.lt.s64 	%p48, %rd291, %rd148;
	selp.b32 	%r617, %r616, %r155, %p48;
	min.s64 	%rd292, %rd291, %rd148;
$L__BB12_156:
	add.s32 	%r223, %r147, 256;
	cvt.u64.u32 	%rd222, %r223;
	add.s64 	%rd223, %rd282, %rd222;
	add.s64 	%rd151, %rd223, %rd192;
	ld.global.u32 	%r158, [%rd141+3072];
	setp.lt.s32 	%p49, %r617, %r158;
	mov.u32 	%r618, %r158;
	mov.u64 	%rd293, %rd151;
	@%p49 bra 	$L__BB12_159;
	setp.lt.s32 	%p50, %r158, %r617;
	mov.u32 	%r618, %r617;
	mov.u64 	%rd293, %rd292;
	@%p50 bra 	$L__BB12_159;
	setp.lt.s64 	%p51, %rd292, %rd151;
	selp.b32 	%r618, %r617, %r158, %p51;
	min.s64 	%rd293, %rd292, %rd151;
$L__BB12_159:
	add.s32 	%r613, %r147, 1024;
	add.s32 	%r224, %r147, 512;
	setp.lt.s32 	%p52, %r224, %r132;
	@%p52 bra 	$L__BB12_147;
$L__BB12_160:
	// begin inline asm
	mov.u32 %r225, %laneid;
	// end inline asm
	mov.b32 	%r243, 1;
	mov.b32 	%r244, 31;
	mov.b32 	%r245, -1;
	// begin inline asm
	shfl.sync.down.b32 %r226, %r618, %r243, %r244, %r245;
	// end inline asm
	// begin inline asm
	shfl.sync.down.b32 %r231, %r232, %r243, %r244, %r245;
	// end inline asm
	mov.b64 	{%r237, %r242}, %rd293;
	// begin inline asm
	shfl.sync.down.b32 %r236, %r237, %r243, %r244, %r245;
	// end inline asm
	// begin inline asm
	shfl.sync.down.b32 %r241, %r242, %r243, %r244, %r245;
	// end inline asm
	mov.b64 	%rd155, {%r236, %r241};
	setp.gt.s32 	%p53, %r225, 30;
	mov.u32 	%r620, %r618;
	mov.u64 	%rd295, %rd293;
	@%p53 bra 	$L__BB12_164;
	setp.lt.s32 	%p54, %r618, %r226;
	mov.u32 	%r620, %r226;
	mov.u64 	%rd295, %rd155;
	@%p54 bra 	$L__BB12_164;
	setp.lt.s32 	%p55, %r226, %r618;
	mov.u32 	%r620, %r618;
	mov.u64 	%rd295, %rd293;
	@%p55 bra 	$L__BB12_164;
	setp.lt.s64 	%p56, %rd293, %rd155;
	selp.b32 	%r620, %r618, %r226, %p56;
	min.s64 	%rd295, %rd293, %rd155;
$L__BB12_164:
	mov.b32 	%r263, 2;
	mov.b32 	%r264, 31;
	mov.b32 	%r265, -1;
	// begin inline asm
	shfl.sync.down.b32 %r246, %r620, %r263, %r264, %r265;
	// end inline asm
	// begin inline asm
	shfl.sync.down.b32 %r251, %r252, %r263, %r264, %r265;
	// end inline asm
	mov.b64 	{%r257, %r262}, %rd295;
	// begin inline asm
	shfl.sync.down.b32 %r256, %r257, %r263, %r264, %r265;
	// end inline asm
	// begin inline asm
	shfl.sync.down.b32 %r261, %r262, %r263, %r264, %r265;
	// end inline asm
	mov.b64 	%rd158, {%r256, %r261};
	setp.gt.s32 	%p57, %r225, 29;
	mov.u32 	%r621, %r620;
	mov.u64 	%rd296, %rd295;
	@%p57 bra 	$L__BB12_168;
	setp.lt.s32 	%p58, %r620, %r246;
	mov.u32 	%r621, %r246;
	mov.u64 	%rd296, %rd158;
	@%p58 bra 	$L__BB12_168;
	setp.lt.s32 	%p59, %r246, %r620;
	mov.u32 	%r621, %r620;
	mov.u64 	%rd296, %rd295;
	@%p59 bra 	$L__BB12_168;
	setp.lt.s64 	%p60, %rd295, %rd158;
	selp.b32 	%r621, %r620, %r246, %p60;
	min.s64 	%rd296, %rd295, %rd158;
$L__BB12_168:
	mov.b32 	%r283, 4;
	mov.b32 	%r284, 31;
	mov.b32 	%r285, -1;
	// begin inline asm
	shfl.sync.down.b32 %r266, %r621, %r283, %r284, %r285;
	// end inline asm
	// begin inline asm
	shfl.sync.down.b32 %r271, %r272, %r283, %r284, %r285;
	// end inline asm
	mov.b64 	{%r277, %r282}, %rd296;
	// begin inline asm
	shfl.sync.down.b32 %r276, %r277, %r283, %r284, %r285;
	// end inline asm
	// begin inline asm
	shfl.sync.down.b32 %r281, %r282, %r283, %r284, %r285;
	// end inline asm
	mov.b64 	%rd161, {%r276, %r281};
	setp.gt.s32 	%p61, %r225, 27;
	mov.u32 	%r622, %r621;
	mov.u64 	%rd297, %rd296;
	@%p61 bra 	$L__BB12_172;
	setp.lt.s32 	%p62, %r621, %r266;
	mov.u32 	%r622, %r266;
	mov.u64 	%rd297, %rd161;
	@%p62 bra 	$L__BB12_172;
	setp.lt.s32 	%p63, %r266, %r621;
	mov.u32 	%r622, %r621;
	mov.u64 	%rd297, %rd296;
	@%p63 bra 	$L__BB12_172;
	setp.lt.s64 	%p64, %rd296, %rd161;
	selp.b32 	%r622, %r621, %r266, %p64;
	min.s64 	%rd297, %rd296, %rd161;
$L__BB12_172:
	mov.b32 	%r303, 8;
	mov.b32 	%r304, 31;
	mov.b32 	%r305, -1;
	// begin inline asm
	shfl.sync.down.b32 %r286, %r622, %r303, %r304, %r305;
	// end inline asm
	// begin inline asm
	shfl.sync.down.b32 %r291, %r292, %r303, %r304, %r305;
	// end inline asm
	mov.b64 	{%r297, %r302}, %rd297;
	// begin inline asm
	shfl.sync.down.b32 %r296, %r297, %r303, %r304, %r305;
	// end inline asm
	// begin inline asm
	shfl.sync.down.b32 %r301, %r302, %r303, %r304, %r305;
	// end inline asm
	mov.b64 	%rd164, {%r296, %r301};
	setp.gt.s32 	%p65, %r225, 23;
	mov.u32 	%r623, %r622;
	mov.u64 	%rd298, %rd297;
	@%p65 bra 	$L__BB12_176;
	setp.lt.s32 	%p66, %r622, %r286;
	mov.u32 	%r623, %r286;
	mov.u64 	%rd298, %rd164;
	@%p66 bra 	$L__BB12_176;
	setp.lt.s32 	%p67, %r286, %r622;
	mov.u32 	%r623, %r622;
	mov.u64 	%rd298, %rd297;
	@%p67 bra 	$L__BB12_176;
	setp.lt.s64 	%p68, %rd297, %rd164;
	selp.b32 	%r623, %r622, %r286, %p68;
	min.s64 	%rd298, %rd297, %rd164;
$L__BB12_176:
	mov.b32 	%r323, 16;
	mov.b32 	%r324, 31;
	mov.b32 	%r325, -1;
	// begin inline asm
	shfl.sync.down.b32 %r306, %r623, %r323, %r324, %r325;
	// end inline asm
	// begin inline asm
	shfl.sync.down.b32 %r311, %r312, %r323, %r324, %r325;
	// end inline asm
	mov.b64 	{%r317, %r322}, %rd298;
	// begin inline asm
	shfl.sync.down.b32 %r316, %r317, %r323, %r324, %r325;
	// end inline asm
	// begin inline asm
	shfl.sync.down.b32 %r321, %r322, %r323, %r324, %r325;
	// end inline asm
	mov.b64 	%rd167, {%r316, %r321};
	setp.gt.s32 	%p69, %r225, 15;
	mov.u32 	%r631, %r623;
	mov.u64 	%rd306, %rd298;
	@%p69 bra 	$L__BB12_180;
	setp.lt.s32 	%p70, %r623, %r306;
	mov.u32 	%r631, %r306;
	mov.u64 	%rd306, %rd167;
	@%p70 bra 	$L__BB12_180;
	setp.lt.s32 	%p71, %r306, %r623;
	mov.u32 	%r631, %r623;
	mov.u64 	%rd306, %rd298;
	@%p71 bra 	$L__BB12_180;
	setp.lt.s64 	%p72, %rd298, %rd167;
	selp.b32 	%r631, %r623, %r306, %p72;
	min.s64 	%rd306, %rd298, %rd167;
$L__BB12_180:
	setp.ne.s32 	%p73, %r225, 0;
	@%p73 bra 	$L__BB12_182;
	shr.u32 	%r326, %r110, 1;
	and.b32  	%r327, %r326, 496;
	mov.u32 	%r328, _ZN6thrust24THRUST_300001_SM_1000_NS8cuda_cub4core6detail5shmemE;
	add.s32 	%r329, %r328, %r327;
	st.shared.u32 	[%r329+8], %r631;
	st.shared.u64 	[%r329+16], %rd306;
$L__BB12_182:
	bar.sync 	0;
	setp.ne.s32 	%p74, %r110, 0;
	@%p74 bra 	$L__BB12_204;
	ld.shared.u32 	%r179, [_ZN6thrust24THRUST_300001_SM_1000_NS8cuda_cub4core6detail5shmemE+24];
	ld.shared.u64 	%rd170, [_ZN6thrust24THRUST_300001_SM_1000_NS8cuda_cub4core6detail5shmemE+32];
	setp.lt.s32 	%p75, %r631, %r179;
	mov.u32 	%r625, %r179;
	mov.u64 	%rd300, %rd170;
	@%p75 bra 	$L__BB12_186;
	setp.lt.s32 	%p76, %r179, %r631;
	mov.u32 	%r625, %r631;
	mov.u64 	%rd300, %rd306;
	@%p76 bra 	$L__BB12_186;
	setp.lt.s64 	%p77, %rd306, %rd170;
	selp.b32 	%r625, %r631, %r179, %p77;
	min.s64 	%rd300, %rd306, %rd170;
$L__BB12_186:
	ld.shared.u32 	%r182, [_ZN6thrust24THRUST_300001_SM_1000_NS8cuda_cub4core6detail5shmemE+40];
	ld.shared.u64 	%rd173, [_ZN6thrust24THRUST_300001_SM_1000_NS8cuda_cub4core6detail5shmemE+48];
	setp.lt.s32 	%p78, %r625, %r182;
	mov.u32 	%r626, %r182;
	mov.u64 	%rd301, %rd173;
	@%p78 bra 	$L__BB12_189;
	setp.lt.s32 	%p79, %r182, %r625;
	mov.u32 	%r626, %r625;
	mov.u64 	%rd301, %rd300;
	@%p79 bra 	$L__BB12_189;
	setp.lt.s64 	%p80, %rd300, %rd173;
	selp.b32 	%r626, %r625, %r182, %p80;
	min.s64 	%rd301, %rd300, %rd173;
$L__BB12_189:
	ld.shared.u32 	%r185, [_ZN6thrust24THRUST_300001_SM_1000_NS8cuda_cub4core6detail5shmemE+56];
	ld.shared.u64 	%rd176, [_ZN6thrust24THRUST_300001_SM_1000_NS8cuda_cub4core6detail5shmemE+64];
	setp.lt.s32 	%p81, %r626, %r185;
	mov.u32 	%r627, %r185;
	mov.u64 	%rd302, %rd176;
	@%p81 bra 	$L__BB12_192;
	setp.lt.s32 	%p82, %r185, %r626;
	mov.u32 	%r627, %r626;
	mov.u64 	%rd302, %rd301;
	@%p82 bra 	$L__BB12_192;
	setp.lt.s64 	%p83, %rd301, %rd176;
	selp.b32 	%r627, %r626, %r185, %p83;
	min.s64 	%rd302, %rd301, %rd176;
$L__BB12_192:
	ld.shared.u32 	%r188, [_ZN6thrust24THRUST_300001_SM_1000_NS8cuda_cub4core6detail5shmemE+72];
	ld.shared.u64 	%rd179, [_ZN6thrust24THRUST_300001_SM_1000_NS8cuda_cub4core6detail5shmemE+80];
	setp.lt.s32 	%p84, %r627, %r188;
	mov.u32 	%r628, %r188;
	mov.u64 	%rd303, %rd179;
	@%p84 bra 	$L__BB12_195;
	setp.lt.s32 	%p85, %r188, %r627;
	mov.u32 	%r628, %r627;
	mov.u64 	%rd303, %rd302;
	@%p85 bra 	$L__BB12_195;
	setp.lt.s64 	%p86, %rd302, %rd179;
	selp.b32 	%r628, %r627, %r188, %p86;
	min.s64 	%rd303, %rd302, %rd179;
$L__BB12_195:
	ld.shared.u32 	%r191, [_ZN6thrust24THRUST_300001_SM_1000_NS8cuda_cub4core6detail5shmemE+88];
	ld.shared.u64 	%rd182, [_ZN6thrust24THRUST_300001_SM_1000_NS8cuda_cub4core6detail5shmemE+96];
	setp.lt.s32 	%p87, %r628, %r191;
	mov.u32 	%r629, %r191;
	mov.u64 	%rd304, %rd182;
	@%p87 bra 	$L__BB12_198;
	setp.lt.s32 	%p88, %r191, %r628;
	mov.u32 	%r629, %r628;
	mov.u64 	%rd304, %rd303;
	@%p88 bra 	$L__BB12_198;
	setp.lt.s64 	%p89, %rd303, %rd182;
	selp.b32 	%r629, %r628, %r191, %p89;
	min.s64 	%rd304, %rd303, %rd182;
$L__BB12_198:
	ld.shared.u32 	%r194, [_ZN6thrust24THRUST_300001_SM_1000_NS8cuda_cub4core6detail5shmemE+104];
	ld.shared.u64 	%rd185, [_ZN6thrust24THRUST_300001_SM_1000_NS8cuda_cub4core6detail5shmemE+112];
	setp.lt.s32 	%p90, %r629, %r194;
	mov.u32 	%r630, %r194;
	mov.u64 	%rd305, %rd185;
	@%p90 bra 	$L__BB12_201;
	setp.lt.s32 	%p91, %r194, %r629;
	mov.u32 	%r630, %r629;
	mov.u64 	%rd305, %rd304;
	@%p91 bra 	$L__BB12_201;
	setp.lt.s64 	%p92, %rd304, %rd185;
	selp.b32 	%r630, %r629, %r194, %p92;
	min.s64 	%rd305, %rd304, %rd185;
$L__BB12_201:
	ld.shared.u32 	%r197, [_ZN6thrust24THRUST_300001_SM_1000_NS8cuda_cub4core6detail5shmemE+120];
	ld.shared.u64 	%rd188, [_ZN6thrust24THRUST_300001_SM_1000_NS8cuda_cub4core6detail5shmemE+128];
	setp.lt.s32 	%p93, %r630, %r197;
	mov.u32 	%r631, %r197;
	mov.u64 	%rd306, %rd188;
	@%p93 bra 	$L__BB12_204;
	setp.lt.s32 	%p94, %r197, %r630;
	mov.u32 	%r631, %r630;
	mov.u64 	%rd306, %rd305;
	@%p94 bra 	$L__BB12_204;
	setp.lt.s64 	%p95, %rd305, %rd188;
	selp.b32 	%r631, %r630, %r197, %p95;
	min.s64 	%rd306, %rd305, %rd188;
$L__BB12_204:
	mov.u32 	%r559, %tid.x;
	setp.ne.s32 	%p212, %r559, 0;
	@%p212 bra 	$L__BB12_206;
	ld.param.u64 	%rd237, [_ZN6thrust24THRUST_300001_SM_1000_NS8cuda_cub4core6detail13_kernel_agentINS1_8__reduce11ReduceAgentINS0_12zip_iteratorIN4cuda3std3__45tupleIJNS0_10device_ptrIiEENS0_17counting_iteratorIlNS0_11use_defaultESF_SF_EEEEEEEPNSB_IJilEEESJ_lNS1_9__extrema9arg_max_fIilNSA_4lessIiEEEEEEJSI_SK_lSP_EEEvDpT0__param_1];
	cvta.to.global.u64 	%rd236, %rd237;
	st.global.u32 	[%rd236], %r631;
	st.global.u64 	[%rd236+8], %rd306;
$L__BB12_206:
	ret;

}
	// .globl	_ZN6thrust24THRUST_300001_SM_1000_NS8cuda_cub4core6detail13_kernel_agentINS1_8__reduce11ReduceAgentINS0_12zip_iteratorIN4cuda3std3__45tupleIJNS0_10device_ptrIiEENS0_17counting_iteratorIlNS0_11use_defaultESF_SF_EEEEEEEPNSB_IJilEEESJ_lNS1_9__extrema9arg_max_fIilNSA_4lessIiEEEEEEJSI_SK_lN3cub18CUB_300001_SM_100013GridEvenShareIlEENSS_9GridQueueIyEESP_EEEvDpT0_
.visible .entry _ZN6thrust24THRUST_300001_SM_1000_NS8cuda_cub4core6detail13_kernel_agentINS1_8__reduce11ReduceAgentINS0_12zip_iteratorIN4cuda3std3__45tupleIJNS0_10device_ptrIiEENS0_17counting_iteratorIlNS0_11use_defaultESF_SF_EEEEEEEPNSB_IJilEEESJ_lNS1_9__extrema9arg_max_fIilNSA_4lessIiEEEEEEJSI_SK_lN3cub18CUB_300001_SM_100013GridEvenShareIlEENSS_9GridQueueIyEESP_EEEvDpT0_(
	.param .align 8 .b8 _ZN6thrust24THRUST_300001_SM_1000_NS8cuda_cub4core6detail13_kernel_agentINS1_8__reduce11ReduceAgentINS0_12zip_iteratorIN4cuda3std3__45tupleIJNS0_10device_ptrIiEENS0_17counting_iteratorIlNS0_11use_defaultESF_SF_EEEEEEEPNSB_IJilEEESJ_lNS1_9__extrema9arg_max_fIilNSA_4lessIiEEEEEEJSI_SK_lN3cub18CUB_300001_SM_100013GridEvenShareIlEENSS_9GridQueueIyEESP_EEEvDpT0__param_0[16],
	.param .u64 .ptr .align 1 _ZN6thrust24THRUST_300001_SM_1000_NS8cuda_cub4core6detail13_kernel_agentINS1_8__reduce11ReduceAgentINS0_12zip_iteratorIN4cuda3std3__45tupleIJNS0_10device_ptrIiEENS0_17counting_iteratorIlNS0_11use_defaultESF_SF_EEEEEEEPNSB_IJilEEESJ_lNS1_9__extrema9arg_max_fIilNSA_4lessIiEEEEEEJSI_SK_lN3cub18CUB_300001_SM_100013GridEvenShareIlEENSS_9GridQueueIyEESP_EEEvDpT0__param_1,
	.param .u64 _ZN6thrust24THRUST_300001_SM_1000_NS8cuda_cub4core6detail13_kernel_agentINS1_8__reduce11ReduceAgentINS0_12zip_iteratorIN4cuda3std3__45tupleIJNS0_10device_ptrIiEENS0_17counting_iteratorIlNS0_11use_defaultESF_SF_EEEEEEEPNSB_IJilEEESJ_lNS1_9__extrema9arg_max_fIilNSA_4lessIiEEEEEEJSI_SK_lN3cub18CUB_300001_SM_100013GridEvenShareIlEENSS_9GridQueueIyEESP_EEEvDpT0__param_2,
	.param .align 8 .b8 _ZN6thrust24THRUST_300001_SM_1000_NS8cuda_cub4core6detail13_kernel_agentINS1_8__reduce11ReduceAgentINS0_12zip_iteratorIN4cuda3std3__45tupleIJNS0_10device_ptrIiEENS0_17counting_iteratorIlNS0_11use_defaultESF_SF_EEEEEEEPNSB_IJilEEESJ_lNS1_9__extrema9arg_max_fIilNSA_4lessIiEEEEEEJSI_SK_lN3cub18CUB_300001_SM_100013GridEvenShareIlEENSS_9GridQueueIyEESP_EEEvDpT0__param_3[72],
	.param .align 8 .b8 _ZN6thrust24THRUST_300001_SM_1000_NS8cuda_cub4core6detail13_kernel_agentINS1_8__reduce11ReduceAgentINS0_12zip_iteratorIN4cuda3std3__45tupleIJNS0_10device_ptrIiEENS0_17counting_iteratorIlNS0_11use_defaultESF_SF_EEEEEEEPNSB_IJilEEESJ_lNS1_9__extrema9arg_max_fIilNSA_4lessIiEEEEEEJSI_SK_lN3cub18CUB_300001_SM_100013GridEvenShareIlEENSS_9GridQueueIyEESP_EEEvDpT0__param_4[8],
	.param .align 1 .b8 _ZN6thrust24THRUST_300001_SM_1000_NS8cuda_cub4core6detail13_kernel_agentINS1_8__reduce11ReduceAgentINS0_12zip_iteratorIN4cuda3std3__45tupleIJNS0_10device_ptrIiEENS0_17counting_iteratorIlNS0_11use_defaultESF_SF_EEEEEEEPNSB_IJilEEESJ_lNS1_9__extrema9arg_max_fIilNSA_4lessIiEEEEEEJSI_SK_lN3cub18CUB_300001_SM_100013GridEvenShareIlEENSS_9GridQueueIyEESP_EEEvDpT0__param_5[1]
)
.maxntid 256
{
	.reg .pred 	%p<215>;
	.reg .b32 	%r<640>;
	.reg .b64 	%rd<324>;

	ld.param.u64 	%rd196, [_ZN6thrust24THRUST_300001_SM_1000_NS8cuda_cub4core6detail13_kernel_agentINS1_8__reduce11ReduceAgentINS0_12zip_iteratorIN4cuda3std3__45tupleIJNS0_10device_ptrIiEENS0_17counting_iteratorIlNS0_11use_defaultESF_SF_EEEEEEEPNSB_IJilEEESJ_lNS1_9__extrema9arg_max_fIilNSA_4lessIiEEEEEEJSI_SK_lN3cub18CUB_300001_SM_100013GridEvenShareIlEENSS_9GridQueueIyEESP_EEEvDpT0__param_0+8];
	ld.param.u64 	%rd195, [_ZN6thrust24THRUST_300001_SM_1000_NS8cuda_cub4core6detail13_kernel_agentINS1_8__reduce11ReduceAgentINS0_12zip_iteratorIN4cuda3std3__45tupleIJNS0_10device_ptrIiEENS0_17counting_iteratorIlNS0_11use_defaultESF_SF_EEEEEEEPNSB_IJilEEESJ_lNS1_9__extrema9arg_max_fIilNSA_4lessIiEEEEEEJSI_SK_lN3cub18CUB_300001_SM_100013GridEvenShareIlEENSS_9GridQueueIyEESP_EEEvDpT0__param_0];
	ld.param.u64 	%rd199, [_ZN6thrust24THRUST_300001_SM_1000_NS8cuda_cub4core6detail13_kernel_agentINS1_8__reduce11ReduceAgentINS0_12zip_iteratorIN4cuda3std3__45tupleIJNS0_10device_ptrIiEENS0_17counting_iteratorIlNS0_11use_defaultESF_SF_EEEEEEEPNSB_IJilEEESJ_lNS1_9__extrema9arg_max_fIilNSA_4lessIiEEEEEEJSI_SK_lN3cub18CUB_300001_SM_100013GridEvenShareIlEENSS_9GridQueueIyEESP_EEEvDpT0__param_4];
	ld.param.u64 	%rd198, [_ZN6thrust24THRUST_300001_SM_1000_NS8cuda_cub4core6detail13_kernel_agentINS1_8__reduce11ReduceAgentINS0_12zip_iteratorIN4cuda3std3__45tupleIJNS0_10device_ptrIiEENS0_17counting_iteratorIlNS0_11use_defaultESF_SF_EEEEEEEPNSB_IJilEEESJ_lNS1_9__extrema9arg_max_fIilNSA_4lessIiEEEEEEJSI_SK_lN3cub18CUB_300001_SM_100013GridEvenShareIlEENSS_9GridQueueIyEESP_EEEvDpT0__param_2];
	cvta.to.global.u64 	%rd1, %rd199;
	cvta.to.global.u64 	%rd2, %rd195;
	mov.u32 	%r1, %ctaid.x;
	mul.lo.s32 	%r202, %r1, 1280;
	cvt.u64.u32 	%rd4, %r202;
	mov.u32 	%r203, %nctaid.x;
	mul.lo.s32 	%r204, %r203, 1280;
	cvt.u64.u32 	%rd5, %r204;
	add.s64 	%rd200, %rd4, 1280;
	setp.le.s64 	%p1, %rd200, %rd198;
	@%p1 bra 	$L__BB13_121;
	cvt.u32.u64 	%r336, %rd4;
	cvt.u32.u64 	%r2, %rd198;
	sub.s32 	%r3, %r2, %r336;
	mov.u32 	%r4, %tid.x;
	setp.ge.s32 	%p98, %r4, %r3;
	mov.b32 	%r582, 0;
	mov.b64 	%rd266, 0;
	mov.u32 	%r574, %r4;
	@%p98 bra 	$L__BB13_3;
	cvt.u64.u32 	%rd234, %r4;
	add.s64 	%rd235, %rd4, %rd234;
	shl.b64 	%rd236, %rd235, 2;
	add.s64 	%rd237, %rd2, %rd236;
	add.s64 	%rd266, %rd196, %rd235;
	ld.global.u32 	%r582, [%rd237];
	add.s32 	%r574, %r4, 256;
$L__BB13_3:
	setp.ge.s32 	%p99, %r574, %r3;
	@%p99 bra 	$L__BB13_25;
	not.b32 	%r339, %r574;
	add.s32 	%r340, %r339, %r2;
	sub.s32 	%r9, %r340, %r336;
	and.b32  	%r341, %r9, 768;
	setp.eq.s32 	%p100, %r341, 768;
	@%p100 bra 	$L__BB13_10;
	cvt.u64.u32 	%rd239, %r574;
	add.s64 	%rd240, %rd239, %rd4;
	add.s64 	%rd257, %rd240, %rd196;
	shl.b64 	%rd241, %rd240, 2;
	add.s64 	%rd256, %rd2, %rd241;
	shr.u32 	%r342, %r9, 8;
	add.s32 	%r343, %r342, 1;
	and.b32  	%r344, %r343, 3;
	neg.s32 	%r570, %r344;
$L__BB13_6:
	.pragma "nounroll";
	mov.u64 	%rd12, %rd266;
	mov.u32 	%r13, %r582;
	ld.global.u32 	%r14, [%rd256];
	setp.lt.s32 	%p101, %r13, %r14;
	mov.u64 	%rd266, %rd257;
	mov.u32 	%r582, %r14;
	@%p101 bra 	$L__BB13_9;
	setp.lt.s32 	%p102, %r14, %r13;
	mov.u64 	%rd266, %rd12;
	mov.u32 	%r582, %r13;
	@%p102 bra 	$L__BB13_9;
	setp.lt.s64 	%p103, %rd12, %rd257;
	min.s64 	%rd266, %rd12, %rd257;
	selp.b32 	%r582, %r13, %r14, %p103;
$L__BB13_9:
	add.s32 	%r574, %r574, 256;
	add.s64 	%rd257, %rd257, 256;
	add.s64 	%rd256, %rd256, 1024;
	add.s32 	%r570, %r570, 1;
	setp.ne.s32 	%p104, %r570, 0;
	@%p104 bra 	$L__BB13_6;
$L__BB13_10:
	setp.lt.u32 	%p105, %r9, 768;
	@%p105 bra 	$L__BB13_25;
	add.s32 	%r577, %r574, 512;
$L__BB13_12:
	mov.u32 	%r23, %r577;
	add.s32 	%r345, %r23, -512;
	cvt.s64.s32 	%rd242, %r345;
	add.s64 	%rd243, %rd242, %rd4;
	shl.b64 	%rd244, %rd243, 2;
	add.s64 	%rd20, %rd2, %rd244;
	add.s64 	%rd21, %rd243, %rd196;
	ld.global.u32 	%r25, [%rd20];
	setp.lt.s32 	%p106, %r582, %r25;
	mov.u64 	%rd263, %rd21;
	mov.u32 	%r579, %r25;
	@%p106 bra 	$L__BB13_15;
	setp.lt.s32 	%p107, %r25, %r582;
	mov.u64 	%rd263, %rd266;
	mov.u32 	%r579, %r582;
	@%p107 bra 	$L__BB13_15;
	setp.lt.s64 	%p108, %rd266, %rd21;
	min.s64 	%rd263, %rd266, %rd21;
	selp.b32 	%r579, %r582, %r25, %p108;
$L__BB13_15:
	add.s32 	%r346, %r23, -256;
	cvt.s64.s32 	%rd245, %r346;
	add.s64 	%rd246, %rd245, %rd4;
	add.s64 	%rd24, %rd246, %rd196;
	ld.global.u32 	%r28, [%rd20+1024];
	setp.lt.s32 	%p109, %r579, %r28;
	mov.u64 	%rd264, %rd24;
	mov.u32 	%r580, %r28;
	@%p109 bra 	$L__BB13_18;
	setp.lt.s32 	%p110, %r28, %r579;
	mov.u64 	%rd264, %rd263;
	mov.u32 	%r580, %r579;
	@%p110 bra 	$L__BB13_18;
	setp.lt.s64 	%p111, %rd263, %rd24;
	min.s64 	%rd264, %rd263, %rd24;
	selp.b32 	%r580, %r579, %r28, %p111;
$L__BB13_18:
	cvt.s64.s32 	%rd247, %r23;
	add.s64 	%rd248, %rd247, %rd4;
	add.s64 	%rd27, %rd248, %rd196;
	ld.global.u32 	%r31, [%rd20+2048];
	setp.lt.s32 	%p112, %r580, %r31;
	mov.u64 	%rd265, %rd27;
	mov.u32 	%r581, %r31;
	@%p112 bra 	$L__BB13_21;
	setp.lt.s32 	%p113, %r31, %r580;
	mov.u64 	%rd265, %rd264;
	mov.u32 	%r581, %r580;
	@%p113 bra 	$L__BB13_21;
	setp.lt.s64 	%p114, %rd264, %rd27;
	min.s64 	%rd265, %rd264, %rd27;
	selp.b32 	%r581, %r580, %r31, %p114;
$L__BB13_21:
	add.s32 	%r347, %r23, 256;
	cvt.s64.s32 	%rd249, %r347;
	add.s64 	%rd250, %rd249, %rd4;
	add.s64 	%rd30, %rd250, %rd196;
	ld.global.u32 	%r34, [%rd20+3072];
	setp.lt.s32 	%p115, %r581, %r34;
	mov.u64 	%rd266, %rd30;
	mov.u32 	%r582, %r34;
	@%p115 bra 	$L__BB13_24;
	setp.lt.s32 	%p116, %r34, %r581;
	mov.u64 	%rd266, %rd265;
	mov.u32 	%r582, %r581;
	@%p116 bra 	$L__BB13_24;
	setp.lt.s64 	%p117, %rd265, %rd30;
	min.s64 	%rd266, %rd265, %rd30;
	selp.b32 	%r582, %r581, %r34, %p117;
$L__BB13_24:
	add.s32 	%r577, %r23, 1024;
	add.s32 	%r348, %r23, 512;
	setp.lt.s32 	%p118, %r348, %r3;
	@%p118 bra 	$L__BB13_12;
$L__BB13_25:
	setp.lt.s32 	%p119, %r3, 256;
	@%p119 bra 	$L__BB13_70;
	// begin inline asm
	mov.u32 %r462, %laneid;
	// end inline asm
	mov.b32 	%r480, 1;
	mov.b32 	%r481, 31;
	mov.b32 	%r482, -1;
	// begin inline asm
	shfl.sync.down.b32 %r463, %r582, %r480, %r481, %r482;
	// end inline asm
	// begin inline asm
	shfl.sync.down.b32 %r468, %r469, %r480, %r481, %r482;
	// end inline asm
	mov.b64 	{%r474, %r479}, %rd266;
	// begin inline asm
	shfl.sync.down.b32 %r473, %r474, %r480, %r481, %r482;
	// end inline asm
	// begin inline asm
	shfl.sync.down.b32 %r478, %r479, %r480, %r481, %r482;
	// end inline asm
	mov.b64 	%rd34, {%r473, %r478};
	setp.gt.s32 	%p171, %r462, 30;
	mov.u64 	%rd268, %rd266;
	mov.u32 	%r584, %r582;
	@%p171 bra 	$L__BB13_30;
	setp.lt.s32 	%p172, %r582, %r463;
	mov.u64 	%rd268, %rd34;
	mov.u32 	%r584, %r463;
	@%p172 bra 	$L__BB13_30;
	setp.lt.s32 	%p173, %r463, %r582;
	mov.u64 	%rd268, %rd266;
	mov.u32 	%r584, %r582;
	@%p173 bra 	$L__BB13_30;
	setp.lt.s64 	%p174, %rd266, %rd34;
	min.s64 	%rd268, %rd266, %rd34;
	selp.b32 	%r584, %r582, %r463, %p174;
$L__BB13_30:
	mov.b32 	%r500, 2;
	mov.b32 	%r501, 31;
	mov.b32 	%r502, -1;
	// begin inline asm
	shfl.sync.down.b32 %r483, %r584, %r500, %r501, %r502;
	// end inline asm
	// begin inline asm
	shfl.sync.down.b32 %r488, %r489, %r500, %r501, %r502;
	// end inline asm
	mov.b64 	{%r494, %r499}, %rd268;
	// begin inline asm
	shfl.sync.down.b32 %r493, %r494, %r500, %r501, %r502;
	// end inline asm
	// begin inline asm
	shfl.sync.down.b32 %r498, %r499, %r500, %r501, %r502;
	// end inline asm
	mov.b64 	%rd37, {%r493, %r498};
	setp.gt.s32 	%p175, %r462, 29;
	mov.u64 	%rd269, %rd268;
	mov.u32 	%r585, %r584;
	@%p175 bra 	$L__BB13_34;
	setp.lt.s32 	%p176, %r584, %r483;
	mov.u64 	%rd269, %rd37;
	mov.u32 	%r585, %r483;
	@%p176 bra 	$L__BB13_34;
	setp.lt.s32 	%p177, %r483, %r584;
	mov.u64 	%rd269, %rd268;
	mov.u32 	%r585, %r584;
	@%p177 bra 	$L__BB13_34;
	setp.lt.s64 	%p178, %rd268, %rd37;
	min.s64 	%rd269, %rd268, %rd37;
	selp.b32 	%r585, %r584, %r483, %p178;
$L__BB13_34:
	mov.b32 	%r520, 4;
	mov.b32 	%r521, 31;
	mov.b32 	%r522, -1;
	// begin inline asm
	shfl.sync.down.b32 %r503, %r585, %r520, %r521, %r522;
	// end inline asm
	// begin inline asm
	shfl.sync.down.b32 %r508, %r509, %r520, %r521, %r522;
	// end inline asm
	mov.b64 	{%r514, %r519}, %rd269;
	// begin inline asm
	shfl.sync.down.b32 %r513, %r514, %r520, %r521, %r522;
	// end inline asm
	// begin inline asm
	shfl.sync.down.b32 %r518, %r519, %r520, %r521, %r522;
	// end inline asm
	mov.b64 	%rd40, {%r513, %r518};
	setp.gt.s32 	%p179, %r462, 27;
	mov.u64 	%rd270, %rd269;
	mov.u32 	%r586, %r585;
	@%p179 bra 	$L__BB13_38;
	setp.lt.s32 	%p180, %r585, %r503;
	mov.u64 	%rd270, %rd40;
	mov.u32 	%r586, %r503;
	@%p180 bra 	$L__BB13_38;
	setp.lt.s32 	%p181, %r503, %r585;
	mov.u64 	%rd270, %rd269;
	mov.u32 	%r586, %r585;
	@%p181 bra 	$L__BB13_38;
	setp.lt.s64 	%p182, %rd269, %rd40;
	min.s64 	%rd270, %rd269, %rd40;
	selp.b32 	%r586, %r585, %r503, %p182;
$L__BB13_38:
	mov.b32 	%r540, 8;
	mov.b32 	%r541, 31;
	mov.b32 	%r542, -1;
	// begin inline asm
	shfl.sync.down.b32 %r523, %r586, %r540, %r541, %r542;
	// end inline asm
	// begin inline asm
	shfl.sync.down.b32 %r528, %r529, %r540, %r541, %r542;
	// end inline asm
	mov.b64 	{%r534, %r539}, %rd270;
	// begin inline asm
	shfl.sync.down.b32 %r533, %r534, %r540, %r541, %r542;
	// end inline asm
	// begin inline asm
	shfl.sync.down.b32 %r538, %r539, %r540, %r541, %r542;
	// end inline asm
	mov.b64 	%rd43, {%r533, %r538};
	setp.gt.s32 	%p183, %r462, 23;
	mov.u64 	%rd271, %rd270;
	mov.u32 	%r587, %r586;
	@%p183 bra 	$L__BB13_42;
	setp.lt.s32 	%p184, %r586, %r523;
	mov.u64 	%rd271, %rd43;
	mov.u32 	%r587, %r523;
	@%p184 bra 	$L__BB13_42;
	setp.lt.s32 	%p185, %r523, %r586;
	mov.u64 	%rd271, %rd270;
	mov.u32 	%r587, %r586;
	@%p185 bra 	$L__BB13_42;
	setp.lt.s64 	%p186, %rd270, %rd43;
	min.s64 	%rd271, %rd270, %rd43;
	selp.b32 	%r587, %r586, %r523, %p186;
$L__BB13_42:
	mov.b32 	%r560, 16;
	mov.b32 	%r561, 31;
	mov.b32 	%r562, -1;
	// begin inline asm
	shfl.sync.down.b32 %r543, %r587, %r560, %r561, %r562;
	// end inline asm
	// begin inline asm
	shfl.sync.down.b32 %r548, %r549, %r560, %r561, %r562;
	// end inline asm
	mov.b64 	{%r554, %r559}, %rd271;
	// begin inline asm
	shfl.sync.down.b32 %r553, %r554, %r560, %r561, %r562;
	// end inline asm
	// begin inline asm
	shfl.sync.down.b32 %r558, %r559, %r560, %r561, %r562;
	// end inline asm
	mov.b64 	%rd46, {%r553, %r558};
	setp.gt.s32 	%p187, %r462, 15;
	mov.u64 	%rd323, %rd271;
	mov.u32 	%r639, %r587;
	@%p187 bra 	$L__BB13_46;
	setp.lt.s32 	%p188, %r587, %r543;
	mov.u64 	%rd323, %rd46;
	mov.u32 	%r639, %r543;
	@%p188 bra 	$L__BB13_46;
	setp.lt.s32 	%p189, %r543, %r587;
	mov.u64 	%rd323, %rd271;
	mov.u32 	%r639, %r587;
	@%p189 bra 	$L__BB13_46;
	setp.lt.s64 	%p190, %rd271, %rd46;
	min.s64 	%rd323, %rd271, %rd46;
	selp.b32 	%r639, %r587, %r543, %p190;
$L__BB13_46:
	setp.ne.s32 	%p191, %r462, 0;
	@%p191 bra 	$L__BB13_48;
	shr.u32 	%r563, %r4, 1;
	and.b32  	%r564, %r563, 496;
	mov.u32 	%r565, _ZN6thrust24THRUST_300001_SM_1000_NS8cuda_cub4core6detail5shmemE;
	add.s32 	%r566, %r565, %r564;
	st.shared.u32 	[%r566+8], %r639;
	st.shared.u64 	[%r566+16], %rd323;
$L__BB13_48:
	bar.sync 	0;
	setp.ne.s32 	%p192, %r4, 0;
	@%p192 bra 	$L__BB13_208;
	ld.shared.u32 	%r55, [_ZN6thrust24THRUST_300001_SM_1000_NS8cuda_cub4core6detail5shmemE+24];
	ld.shared.u64 	%rd49, [_ZN6thrust24THRUST_300001_SM_1000_NS8cuda_cub4core6detail5shmemE+32];
	setp.lt.s32 	%p193, %r639, %r55;
	mov.u64 	%rd273, %rd49;
	mov.u32 	%r589, %r55;
	@%p193 bra 	$L__BB13_52;
	setp.lt.s32 	%p194, %r55, %r639;
	mov.u64 	%rd273, %rd323;
	mov.u32 	%r589, %r639;
	@%p194 bra 	$L__BB13_52;
	setp.lt.s64 	%p195, %rd323, %rd49;
	min.s64 	%rd273, %rd323, %rd49;
	selp.b32 	%r589, %r639, %r55, %p195;
$L__BB13_52:
	ld.shared.u32 	%r58, [_ZN6thrust24THRUST_300001_SM_1000_NS8cuda_cub4core6detail5shmemE+40];
	ld.shared.u64 	%rd52, [_ZN6thrust24THRUST_300001_SM_1000_NS8cuda_cub4core6detail5shmemE+48];
	setp.lt.s32 	%p196, %r589, %r58;
	mov.u64 	%rd274, %rd52;
	mov.u32 	%r590, %r58;
	@%p196 bra 	$L__BB13_55;
	setp.lt.s32 	%p197, %r58, %r589;
	mov.u64 	%rd274, %rd273;
	mov.u32 	%r590, %r589;
	@%p197 bra 	$L__BB13_55;
	setp.lt.s64 	%p198, %rd273, %rd52;
	min.s64 	%rd274, %rd273, %rd52;
	selp.b32 	%r590, %r589, %r58, %p198;
$L__BB13_55:
	ld.shared.u32 	%r61, [_ZN6thrust24THRUST_300001_SM_1000_NS8cuda_cub4core6detail5shmemE+56];
	ld.shared.u64 	%rd55, [_ZN6thrust24THRUST_300001_SM_1000_NS8cuda_cub4core6detail5shmemE+64];
	setp.lt.s32 	%p199, %r590, %r61;
	mov.u64 	%rd275, %rd55;
	mov.u32 	%r591, %r61;
	@%p199 bra 	$L__BB13_58;
	setp.lt.s32 	%p200, %r61, %r590;
	mov.u64 	%rd275, %rd274;
	mov.u32 	%r591, %r590;
	@%p200 bra 	$L__BB13_58;
	setp.lt.s64 	%p201, %rd274, %rd55;
	min.s64 	%rd275, %rd274, %rd55;
	selp.b32 	%r591, %r590, %r61, %p201;
$L__BB13_58:
	ld.shared.u32 	%r64, [_ZN6thrust24THRUST_300001_SM_1000_NS8cuda_cub4core6detail5shmemE+72];
	ld.shared.u64 	%rd58, [_ZN6thrust24THRUST_300001_SM_1000_NS8cuda_cub4core6detail5shmemE+80];
	setp.lt.s32 	%p202, %r591, %r64;
	mov.u64 	%rd276, %rd58;
	mov.u32 	%r592, %r64;
	@%p202 bra 	$L__BB13_61;
	setp.lt.s32 	%p203, %r64, %r591;
	mov.u64 	%rd276, %rd275;
	mov.u32 	%r592, %r591;
	@%p203 bra 	$L__BB13_61;
	setp.lt.s64 	%p204, %rd275, %rd58;
	min.s64 	%rd276, %rd275, %rd58;
	selp.b32 	%r592, %r591, %r64, %p204;
$L__BB13_61:
	ld.shared.u32 	%r67, [_ZN6thrust24THRUST_300001_SM_1000_NS8cuda_cub4core6detail5shmemE+88];
	ld.shared.u64 	%rd61, [_ZN6thrust24THRUST_300001_SM_1000_NS8cuda_cub4core6detail5shmemE+96];
	setp.lt.s32 	%p205, %r592, %r67;
	mov.u32 	%r593, %r67;
	mov.u64 	%rd277, %rd61;
	@%p205 bra 	$L__BB13_64;
	setp.lt.s32 	%p206, %r67, %r592;
	mov.u32 	%r593, %r592;
	mov.u64 	%rd277, %rd276;
	@%p206 bra 	$L__BB13_64;
	setp.lt.s64 	%p207, %rd276, %rd61;
	selp.b32 	%r593, %r592, %r67, %p207;
	min.s64 	%rd277, %rd276, %rd61;
$L__BB13_64:
	ld.shared.u32 	%r70, [_ZN6thrust24THRUST_300001_SM_1000_NS8cuda_cub4core6detail5shmemE+104];
	ld.shared.u64 	%rd64, [_ZN6thrust24THRUST_300001_SM_1000_NS8cuda_cub4core6detail5shmemE+112];
	setp.lt.s32 	%p208, %r593, %r70;
	mov.u32 	%r594, %r70;
	mov.u64 	%rd278, %rd64;
	@%p208 bra 	$L__BB13_67;
	setp.lt.s32 	%p209, %r70, %r593;
	mov.u32 	%r594, %r593;
	mov.u64 	%rd278, %rd277;
	@%p209 bra 	$L__BB13_67;
	setp.lt.s64 	%p210, %rd277, %rd64;
	selp.b32 	%r594, %r593, %r70, %p210;
	min.s64 	%rd278, %rd277, %rd64;
$L__BB13_67:
	ld.shared.u32 	%r73, [_ZN6thrust24THRUST_300001_SM_1000_NS8cuda_cub4core6detail5shmemE+120];
	ld.shared.u64 	%rd67, [_ZN6thrust24THRUST_300001_SM_1000_NS8cuda_cub4core6detail5shmemE+128];
	setp.lt.s32 	%p211, %r594, %r73;
	mov.u32 	%r639, %r73;
	mov.u64 	%rd323, %rd67;
	@%p211 bra 	$L__BB13_208;
	setp.lt.s32 	%p212, %r73, %r594;
	mov.u32 	%r639, %r594;
	mov.u64 	%rd323, %rd278;
	@%p212 bra 	$L__BB13_208;
	setp.lt.s64 	%p213, %rd278, %rd67;
	selp.b32 	%r639, %r594, %r73, %p213;
	min.s64 	%rd323, %rd278, %rd67;
	bra.uni 	$L__BB13_208;
$L__BB13_70:
	// begin inline asm
	mov.u32 %r349, %laneid;
	// end inline asm
	and.b32  	%r370, %r4, 992;
	add.s32 	%r371, %r370, 32;
	setp.gt.s32 	%p120, %r371, %r3;
	not.b32 	%r372, %r370;
	add.s32 	%r373, %r3, %r372;
	selp.b32 	%r368, %r373, 31, %p120;
	mov.b32 	%r367, 1;
	mov.b32 	%r369, -1;
	// begin inline asm
	shfl.sync.down.b32 %r350, %r582, %r367, %r368, %r369;
	// end inline asm
	// begin inline asm
	shfl.sync.down.b32 %r355, %r356, %r367, %r368, %r369;
	// end inline asm
	mov.b64 	{%r361, %r366}, %rd266;
	// begin inline asm
	shfl.sync.down.b32 %r360, %r361, %r367, %r368, %r369;
	// end inline asm
	// begin inline asm
	shfl.sync.down.b32 %r365, %r366, %r367, %r368, %r369;
	// end inline asm
	mov.b64 	%rd69, {%r360, %r365};
	setp.ge.s32 	%p121, %r349, %r368;
	mov.u32 	%r595, %r582;
	mov.u64 	%rd279, %rd266;
	@%p121 bra 	$L__BB13_74;
	setp.lt.s32 	%p122, %r582, %r350;
	mov.u32 	%r595, %r350;
	mov.u64 	%rd279, %rd69;
	@%p122 bra 	$L__BB13_74;
	setp.lt.s32 	%p123, %r350, %r582;
	mov.u32 	%r595, %r582;
	mov.u64 	%rd279, %rd266;
	@%p123 bra 	$L__BB13_74;
	setp.lt.s64 	%p124, %rd266, %rd69;
	selp.b32 	%r595, %r582, %r350, %p124;
	min.s64 	%rd279, %rd266, %rd69;
$L__BB13_74:
	mov.b32 	%r391, 2;
	mov.b32 	%r393, -1;
	// begin inline asm
	shfl.sync.down.b32 %r374, %r595, %r391, %r368, %r393;
	// end inline asm
	// begin inline asm
	shfl.sync.down.b32 %r379, %r380, %r391, %r368, %r393;
	// end inline asm
	mov.b64 	{%r385, %r390}, %rd279;
	// begin inline asm
	shfl.sync.down.b32 %r384, %r385, %r391, %r368, %r393;
	// end inline asm
	// begin inline asm
	shfl.sync.down.b32 %r389, %r390, %r391, %r368, %r393;
	// end inline asm
	mov.b64 	%rd72, {%r384, %r389};
	add.s32 	%r394, %r349, 2;
	setp.gt.s32 	%p125, %r394, %r368;
	mov.u32 	%r596, %r595;
	mov.u64 	%rd280, %rd279;
	@%p125 bra 	$L__BB13_78;
	setp.lt.s32 	%p126, %r595, %r374;
	mov.u32 	%r596, %r374;
	mov.u64 	%rd280, %rd72;
	@%p126 bra 	$L__BB13_78;
	setp.lt.s32 	%p127, %r374, %r595;
	mov.u32 	%r596, %r595;
	mov.u64 	%rd280, %rd279;
	@%p127 bra 	$L__BB13_78;
	setp.lt.s64 	%p128, %rd279, %rd72;
	selp.b32 	%r596, %r595, %r374, %p128;
	min.s64 	%rd280, %rd279, %rd72;
$L__BB13_78:
	mov.b32 	%r412, 4;
	mov.b32 	%r414, -1;
	// begin inline asm
	shfl.sync.down.b32 %r395, %r596, %r412, %r368, %r414;
	// end inline asm
	// begin inline asm
	shfl.sync.down.b32 %r400, %r401, %r412, %r368, %r414;
	// end inline asm
	mov.b64 	{%r406, %r411}, %rd280;
	// begin inline asm
	shfl.sync.down.b32 %r405, %r406, %r412, %r368, %r414;
	// end inline asm
	// begin inline asm
	shfl.sync.down.b32 %r410, %r411, %r412, %r368, %r414;
	// end inline asm
	mov.b64 	%rd75, {%r405, %r410};
	add.s32 	%r415, %r349, 4;
	setp.gt.s32 	%p129, %r415, %r368;
	mov.u32 	%r597, %r596;
	mov.u64 	%rd281, %rd280;
	@%p129 bra 	$L__BB13_82;
	setp.lt.s32 	%p130, %r596, %r395;
	mov.u32 	%r597, %r395;
	mov.u64 	%rd281, %rd75;
	@%p130 bra 	$L__BB13_82;
	setp.lt.s32 	%p131, %r395, %r596;
	mov.u32 	%r597, %r596;
	mov.u64 	%rd281, %rd280;
	@%p131 bra 	$L__BB13_82;
	setp.lt.s64 	%p132, %rd280, %rd75;
	selp.b32 	%r597, %r596, %r395, %p132;
	min.s64 	%rd281, %rd280, %rd75;
$L__BB13_82:
	mov.b32 	%r433, 8;
	mov.b32 	%r435, -1;
	// begin inline asm
	shfl.sync.down.b32 %r416, %r597, %r433, %r368, %r435;
	// end inline asm
	// begin inline asm
	shfl.sync.down.b32 %r421, %r422, %r433, %r368, %r435;
	// end inline asm
	mov.b64 	{%r427, %r432}, %rd281;
	// begin inline asm
	shfl.sync.down.b32 %r426, %r427, %r433, %r368, %r435;
	// end inline asm
	// begin inline asm
	shfl.sync.down.b32 %r431, %r432, %r433, %r368, %r435;
	// end inline asm
	mov.b64 	%rd78, {%r426, %r431};
	add.s32 	%r436, %r349, 8;
	setp.gt.s32 	%p133, %r436, %r368;
	mov.u32 	%r598, %r597;
	mov.u64 	%rd282, %rd281;
	@%p133 bra 	$L__BB13_86;
	setp.lt.s32 	%p134, %r597, %r416;
	mov.u32 	%r598, %r416;
	mov.u64 	%rd282, %rd78;
	@%p134 bra 	$L__BB13_86;
	setp.lt.s32 	%p135, %r416, %r597;
	mov.u32 	%r598, %r597;
	mov.u64 	%rd282, %rd281;
	@%p135 bra 	$L__BB13_86;
	setp.lt.s64 	%p136, %rd281, %rd78;
	selp.b32 	%r598, %r597, %r416, %p136;
	min.s64 	%rd282, %rd281, %rd78;
$L__BB13_86:
	mov.b32 	%r454, 16;
	mov.b32 	%r456, -1;
	// begin inline asm
	shfl.sync.down.b32 %r437, %r598, %r454, %r368, %r456;
	// end inline asm
	// begin inline asm
	shfl.sync.down.b32 %r442, %r443, %r454, %r368, %r456;
	// end inline asm
	mov.b64 	{%r448, %r453}, %rd282;
	// begin inline asm
	shfl.sync.down.b32 %r447, %r448, %r454, %r368, %r456;
	// end inline asm
	// begin inline asm
	shfl.sync.down.b32 %r452, %r453, %r454, %r368, %r456;
	// end inline asm
	mov.b64 	%rd81, {%r447, %r452};
	add.s32 	%r457, %r349, 16;
	setp.gt.s32 	%p137, %r457, %r368;
	mov.u32 	%r639, %r598;
	mov.u64 	%rd323, %rd282;
	@%p137 bra 	$L__BB13_90;
	setp.lt.s32 	%p138, %r598, %r437;
	mov.u32 	%r639, %r437;
	mov.u64 	%rd323, %rd81;
	@%p138 bra 	$L__BB13_90;
	setp.lt.s32 	%p139, %r437, %r598;
	mov.u32 	%r639, %r598;
	mov.u64 	%rd323, %rd282;
	@%p139 bra 	$L__BB13_90;
	setp.lt.s64 	%p140, %rd282, %rd81;
	selp.b32 	%r639, %r598, %r437, %p140;
	min.s64 	%rd323, %rd282, %rd81;
$L__BB13_90:
	setp.ne.s32 	%p141, %r349, 0;
	@%p141 bra 	$L__BB13_92;
	shr.u32 	%r458, %r4, 1;
	and.b32  	%r459, %r458, 496;
	mov.u32 	%r460, _ZN6thrust24THRUST_300001_SM_1000_NS8cuda_cub4core6detail5shmemE;
	add.s32 	%r461, %r460, %r459;
	st.shared.u32 	[%r461+8], %r639;
	st.shared.u64 	[%r461+16], %rd323;
$L__BB13_92:
	bar.sync 	0;
	setp.ne.s32 	%p142, %r4, 0;
	@%p142 bra 	$L__BB13_208;
	setp.lt.s32 	%p143, %r3, 33;
	mov.u32 	%r600, %r639;
	mov.u64 	%rd284, %rd323;
	@%p143 bra 	$L__BB13_97;
	ld.shared.u32 	%r92, [_ZN6thrust24THRUST_300001_SM_1000_NS8cuda_cub4core6detail5shmemE+24];
	ld.shared.u64 	%rd84, [_ZN6thrust24THRUST_300001_SM_1000_NS8cuda_cub4core6detail5shmemE+32];
	setp.lt.s32 	%p144, %r639, %r92;
	mov.u32 	%r600, %r92;
	mov.u64 	%rd284, %rd84;
	@%p144 bra 	$L__BB13_97;
	setp.lt.s32 	%p145, %r92, %r639;
	mov.u32 	%r600, %r639;
	mov.u64 	%rd284, %rd323;
	@%p145 bra 	$L__BB13_97;
	setp.lt.s64 	%p146, %rd323, %rd84;
	selp.b32 	%r600, %r639, %r92, %p146;
	min.s64 	%rd284, %rd323, %rd84;
$L__BB13_97:
	setp.lt.s32 	%p147, %r3, 65;
	mov.u32 	%r601, %r600;
	mov.u64 	%rd285, %rd284;
	@%p147 bra 	$L__BB13_101;
	ld.shared.u32 	%r95, [_ZN6thrust24THRUST_300001_SM_1000_NS8cuda_cub4core6detail5shmemE+40];
	ld.shared.u64 	%rd87, [_ZN6thrust24THRUST_300001_SM_1000_NS8cuda_cub4core6detail5shmemE+48];
	setp.lt.s32 	%p148, %r600, %r95;
	mov.u32 	%r601, %r95;
	mov.u64 	%rd285, %rd87;
	@%p148 bra 	$L__BB13_101;
	setp.lt.s32 	%p149, %r95, %r600;
	mov.u32 	%r601, %r600;
	mov.u64 	%rd285, %rd284;
	@%p149 bra 	$L__BB13_101;
	setp.lt.s64 	%p150, %rd284, %rd87;
	selp.b32 	%r601, %r600, %r95, %p150;
	min.s64 	%rd285, %rd284, %rd87;
$L__BB13_101:
	setp.lt.s32 	%p151, %r3, 97;
	mov.u32 	%r602, %r601;
	mov.u64 	%rd286, %rd285;
	@%p151 bra 	$L__BB13_105;
	ld.shared.u32 	%r98, [_ZN6thrust24THRUST_300001_SM_1000_NS8cuda_cub4core6detail5shmemE+56];
	ld.shared.u64 	%rd90, [_ZN6thrust24THRUST_300001_SM_1000_NS8cuda_cub4core6detail5shmemE+64];
	setp.lt.s32 	%p152, %r601, %r98;
	mov.u32 	%r602, %r98;
	mov.u64 	%rd286, %rd90;
	@%p152 bra 	$L__BB13_105;
	setp.lt.s32 	%p153, %r98, %r601;
	mov.u32 	%r602, %r601;
	mov.u64 	%rd286, %rd285;
	@%p153 bra 	$L__BB13_105;
	setp.lt.s64 	%p154, %rd285, %rd90;
	selp.b32 	%r602, %r601, %r98, %p154;
	min.s64 	%rd286, %rd285, %rd90;
$L__BB13_105:
	setp.lt.s32 	%p155, %r3, 129;
	mov.u32 	%r603, %r602;
	mov.u64 	%rd287, %rd286;
	@%p155 bra 	$L__BB13_109;
	ld.shared.u32 	%r101, [_ZN6thrust24THRUST_300001_SM_1000_NS8cuda_cub4core6detail5shmemE+72];
	ld.shared.u64 	%rd93, [_ZN6thrust24THRUST_300001_SM_1000_NS8cuda_cub4core6detail5shmemE+80];
	setp.lt.s32 	%p156, %r602, %r101;
	mov.u32 	%r603, %r101;
	mov.u64 	%rd287, %rd93;
	@%p156 bra 	$L__BB13_109;
	setp.lt.s32 	%p157, %r101, %r602;
	mov.u32 	%r603, %r602;
	mov.u64 	%rd287, %rd286;
	@%p157 bra 	$L__BB13_109;
	setp.lt.s64 	%p158, %rd286, %rd93;
	selp.b32 	%r603, %r602, %r101, %p158;
	min.s64 	%rd287, %rd286, %rd93;
$L__BB13_109:
	setp.lt.s32 	%p159, %r3, 161;
	mov.u32 	%r604, %r603;
	mov.u64 	%rd288, %rd287;
	@%p159 bra 	$L__BB13_113;
	ld.shared.u32 	%r104, [_ZN6thrust24THRUST_300001_SM_1000_NS8cuda_cub4core6detail5shmemE+88];
	ld.shared.u64 	%rd96, [_ZN6thrust24THRUST_300001_SM_1000_NS8cuda_cub4core6detail5shmemE+96];
	setp.lt.s32 	%p160, %r603, %r104;
	mov.u32 	%r604, %r104;
	mov.u64 	%rd288, %rd96;
	@%p160 bra 	$L__BB13_113;
	setp.lt.s32 	%p161, %r104, %r603;
	mov.u32 	%r604, %r603;
	mov.u64 	%rd288, %rd287;
	@%p161 bra 	$L__BB13_113;
	setp.lt.s64 	%p162, %rd287, %rd96;
	selp.b32 	%r604, %r603, %r104, %p162;
	min.s64 	%rd288, %rd287, %rd96;
$L__BB13_113:
	setp.lt.s32 	%p163, %r3, 193;
	mov.u32 	%r605, %r604;
	mov.u64 	%rd289, %rd288;
	@%p163 bra 	$L__BB13_117;
	ld.shared.u32 	%r107, [_ZN6thrust24THRUST_300001_SM_1000_NS8cuda_cub4core6detail5shmemE+104];
	ld.shared.u64 	%rd99, [_ZN6thrust24THRUST_300001_SM_1000_NS8cuda_cub4core6detail5shmemE+112];
	setp.lt.s32 	%p164, %r604, %r107;
	mov.u32 	%r605, %r107;
	mov.u64 	%rd289, %rd99;
	@%p164 bra 	$L__BB13_117;
	setp.lt.s32 	%p165, %r107, %r604;
	mov.u32 	%r605, %r604;
	mov.u64 	%rd289, %rd288;
	@%p165 bra 	$L__BB13_117;
	setp.lt.s64 	%p166, %rd288, %rd99;
	selp.b32 	%r605, %r604, %r107, %p166;
	min.s64 	%rd289, %rd288, %rd99;
$L__BB13_117:
	setp.lt.s32 	%p167, %r3, 225;
	mov.u32 	%r639, %r605;
	mov.u64 	%rd323, %rd289;
	@%p167 bra 	$L__BB13_208;
	ld.shared.u32 	%r110, [_ZN6thrust24THRUST_300001_SM_1000_NS8cuda_cub4core6detail5shmemE+120];
	ld.shared.u64 	%rd102, [_ZN6thrust24THRUST_300001_SM_1000_NS8cuda_cub4core6detail5shmemE+128];
	setp.lt.s32 	%p168, %r605, %r110;
	mov.u32 	%r639, %r110;
	mov.u64 	%rd323, %rd102;
	@%p168 bra 	$L__BB13_208;
	setp.lt.s32 	%p169, %r110, %r605;
	mov.u32 	%r639, %r605;
	mov.u64 	%rd323, %rd289;
	@%p169 bra 	$L__BB13_208;
	setp.lt.s64 	%p170, %rd289, %rd102;
	selp.b32 	%r639, %r605, %r110, %p170;
	min.s64 	%rd323, %rd289, %rd102;
	bra.uni 	$L__BB13_208;
$L__BB13_121:
	mov.u32 	%r112, %tid.x;
	add.s64 	%rd104, %rd196, %rd4;
	cvt.u64.u32 	%rd105, %r112;
	add.s64 	%rd201, %rd105, %rd4;
	cvta.to.global.u64 	%rd202, %rd195;
	shl.b64 	%rd203, %rd201, 2;
	add.s64 	%rd204, %rd202, %rd203;
	ld.global.u32 	%r205, [%rd204];
	add.s32 	%r206, %r112, 256;
	cvt.u64.u32 	%rd205, %r206;
	ld.global.u32 	%r207, [%rd204+1024];
	add.s32 	%r208, %r112, 512;
	cvt.u64.u32 	%rd206, %r208;
	ld.global.u32 	%r209, [%rd204+2048];
	add.s32 	%r210, %r112, 768;
	cvt.u64.u32 	%rd207, %r210;
	ld.global.u32 	%r211, [%rd204+3072];
	or.b32  	%r212, %r112, 1024;
	cvt.u64.u32 	%rd106, %r212;
	add.s64 	%rd311, %rd104, %rd106;
	ld.global.u32 	%r627, [%rd204+4096];
	setp.lt.s32 	%p2, %r205, %r207;
	max.s32 	%r213, %r205, %r207;
	selp.b64 	%rd208, %rd205, %rd105, %p2;
	setp.lt.s32 	%p3, %r213, %r209;
	max.s32 	%r214, %r213, %r209;
	selp.b64 	%rd209, %rd206, %rd208, %p3;
	setp.lt.s32 	%p4, %r214, %r211;
	max.s32 	%r114, %r214, %r211;
	selp.b64 	%rd108, %rd207, %rd209, %p4;
	setp.lt.s32 	%p5, %r114, %r627;
	@%p5 bra 	$L__BB13_123;
	setp.lt.s32 	%p6, %r627, %r114;
	setp.lt.u64 	%p7, %rd108, %rd106;
	or.pred  	%p8, %p6, %p7;
	selp.b32 	%r627, %r114, %r627, %p8;
	add.s64 	%rd210, %rd104, %rd108;
	selp.b64 	%rd311, %rd210, %rd311, %p8;
$L__BB13_123:
	setp.le.u64 	%p9, %rd198, %rd5;
	@%p9 bra 	$L__BB13_164;
	setp.ne.s32 	%p10, %r112, 0;
	@%p10 bra 	$L__BB13_126;
	atom.global.add.u64 	%rd211, [%rd1+8], 1280;
	add.s64 	%rd212, %rd211, %rd5;
	st.shared.u64 	[_ZN6thrust24THRUST_300001_SM_1000_NS8cuda_cub4core6detail5shmemE+152], %rd212;
$L__BB13_126:
	bar.sync 	0;
	ld.shared.u64 	%rd299, [_ZN6thrust24THRUST_300001_SM_1000_NS8cuda_cub4core6detail5shmemE+152];
	add.s64 	%rd213, %rd299, 1280;
	setp.gt.s64 	%p11, %rd213, %rd198;
	@%p11 bra 	$L__BB13_141;
	mov.u32 	%r607, %r627;
	mov.u64 	%rd292, %rd311;
$L__BB13_128:
	add.s64 	%rd214, %rd299, %rd105;
	cvta.to.global.u64 	%rd215, %rd195;
	shl.b64 	%rd216, %rd214, 2;
	add.s64 	%rd217, %rd215, %rd216;
	add.s64 	%rd293, %rd214, %rd196;
	ld.global.u32 	%r608, [%rd217];
	add.s64 	%rd294, %rd293, 256;
	ld.global.u32 	%r609, [%rd217+1024];
	add.s64 	%rd295, %rd293, 512;
	ld.global.u32 	%r610, [%rd217+2048];
	add.s64 	%rd296, %rd293, 768;
	ld.global.u32 	%r611, [%rd217+3072];
	add.s64 	%rd311, %rd293, 1024;
	ld.global.u32 	%r627, [%rd217+4096];
	setp.lt.s32 	%p12, %r607, %r608;
	@%p12 bra 	$L__BB13_130;
	setp.lt.s32 	%p13, %r608, %r607;
	setp.lt.s64 	%p14, %rd292, %rd293;
	or.pred  	%p15, %p13, %p14;
	selp.b32 	%r608, %r607, %r608, %p15;
	selp.b64 	%rd293, %rd292, %rd293, %p15;
$L__BB13_130:
	setp.lt.s32 	%p16, %r608, %r609;
	@%p16 bra 	$L__BB13_132;
	setp.lt.s32 	%p17, %r609, %r608;
	setp.lt.s64 	%p18, %rd293, %rd294;
	or.pred  	%p19, %p17, %p18;
	selp.b32 	%r609, %r608, %r609, %p19;
	selp.b64 	%rd294, %rd293, %rd294, %p19;
$L__BB13_132:
	setp.lt.s32 	%p20, %r609, %r610;
	@%p20 bra 	$L__BB13_134;
	setp.lt.s32 	%p21, %r610, %r609;
	setp.lt.s64 	%p22, %rd294, %rd295;
	or.pred  	%p23, %p21, %p22;
	selp.b32 	%r610, %r609, %r610, %p23;
	selp.b64 	%rd295, %rd294, %rd295, %p23;
$L__BB13_134:
	setp.lt.s32 	%p24, %r610, %r611;
	@%p24 bra 	$L__BB13_136;
	setp.lt.s32 	%p25, %r611, %r610;
	setp.lt.s64 	%p26, %rd295, %rd296;
	or.pred  	%p27, %p25, %p26;
	selp.b32 	%r611, %r610, %r611, %p27;
	selp.b64 	%rd296, %rd295, %rd296, %p27;
$L__BB13_136:
	setp.lt.s32 	%p28, %r611, %r627;
	@%p28 bra 	$L__BB13_138;
	setp.lt.s32 	%p29, %r627, %r611;
	setp.lt.s64 	%p30, %rd296, %rd311;
	or.pred  	%p31, %p29, %p30;
	selp.b32 	%r627, %r611, %r627, %p31;
	selp.b64 	%rd311, %rd296, %rd311, %p31;
$L__BB13_138:
	setp.ne.s32 	%p32, %r112, 0;
	bar.sync 	0;
	@%p32 bra 	$L__BB13_140;
	atom.global.add.u64 	%rd218, [%rd1+8], 1280;
	add.s64 	%rd219, %rd218, %rd5;
	st.shared.u64 	[_ZN6thrust24THRUST_300001_SM_1000_NS8cuda_cub4core6detail5shmemE+152], %rd219;
$L__BB13_140:
	bar.sync 	0;
	ld.shared.u64 	%rd299, [_ZN6thrust24THRUST_300001_SM_1000_NS8cuda_cub4core6detail5shmemE+152];
	add.s64 	%rd220, %rd299, 1280;
	setp.le.s64 	%p33, %rd220, %rd198;
	mov.u32 	%r607, %r627;
	mov.u64 	%rd292, %rd311;
	@%p33 bra 	$L__BB13_128;
$L__BB13_141:
	setp.le.s64 	%p34, %rd198, %rd299;
	@%p34 bra 	$L__BB13_164;
	cvt.u32.u64 	%r215, %rd299;
	cvt.u32.u64 	%r216, %rd198;
	sub.s32 	%r134, %r216, %r215;
	setp.ge.s32 	%p35, %r112, %r134;
	@%p35 bra 	$L__BB13_164;
	cvta.to.global.u64 	%rd132, %rd195;
	not.b32 	%r219, %r112;
	add.s32 	%r220, %r219, %r216;
	sub.s32 	%r135, %r220, %r215;
	and.b32  	%r222, %r135, 768;
	setp.eq.s32 	%p36, %r222, 768;
	mov.u32 	%r618, %r112;
	@%p36 bra 	$L__BB13_149;
	add.s64 	%rd222, %rd299, %rd105;
	add.s64 	%rd301, %rd222, %rd196;
	shl.b64 	%rd223, %rd222, 2;
	add.s64 	%rd300, %rd132, %rd223;
	shr.u32 	%r223, %r135, 8;
	add.s32 	%r224, %r223, 1;
	and.b32  	%r225, %r224, 3;
	neg.s32 	%r614, %r225;
	mov.u32 	%r618, %r112;
$L__BB13_145:
	.pragma "nounroll";
	mov.u64 	%rd137, %rd311;
	mov.u32 	%r139, %r627;
	ld.global.u32 	%r140, [%rd300];
	setp.lt.s32 	%p37, %r139, %r140;
	mov.u32 	%r627, %r140;
	mov.u64 	%rd311, %rd301;
	@%p37 bra 	$L__BB13_148;
	setp.lt.s32 	%p38, %r140, %r139;
	mov.u32 	%r627, %r139;
	mov.u64 	%rd311, %rd137;
	@%p38 bra 	$L__BB13_148;
	setp.lt.s64 	%p39, %rd137, %rd301;
	selp.b32 	%r627, %r139, %r140, %p39;
	min.s64 	%rd311, %rd137, %rd301;
$L__BB13_148:
	add.s32 	%r618, %r618, 256;
	add.s64 	%rd301, %rd301, 256;
	add.s64 	%rd300, %rd300, 1024;
	add.s32 	%r614, %r614, 1;
	setp.ne.s32 	%p40, %r614, 0;
	@%p40 bra 	$L__BB13_145;
$L__BB13_149:
	setp.lt.u32 	%p41, %r135, 768;
	@%p41 bra 	$L__BB13_164;
	add.s32 	%r621, %r618, 512;
$L__BB13_151:
	mov.u32 	%r149, %r621;
	add.s32 	%r226, %r149, -512;
	cvt.u64.u32 	%rd224, %r226;
	add.s64 	%rd225, %rd299, %rd224;
	shl.b64 	%rd226, %rd225, 2;
	add.s64 	%rd145, %rd132, %rd226;
	add.s64 	%rd146, %rd225, %rd196;
	ld.global.u32 	%r151, [%rd145];
	setp.lt.s32 	%p42, %r627, %r151;
	mov.u32 	%r623, %r151;
	mov.u64 	%rd307, %rd146;
	@%p42 bra 	$L__BB13_154;
	setp.lt.s32 	%p43, %r151, %r627;
	mov.u32 	%r623, %r627;
	mov.u64 	%rd307, %rd311;
	@%p43 bra 	$L__BB13_154;
	setp.lt.s64 	%p44, %rd311, %rd146;
	selp.b32 	%r623, %r627, %r151, %p44;
	min.s64 	%rd307, %rd311, %rd146;
$L__BB13_154:
	add.s32 	%r227, %r149, -256;
	cvt.u64.u32 	%rd227, %r227;
	add.s64 	%rd228, %rd299, %rd227;
	add.s64 	%rd149, %rd228, %rd196;
	ld.global.u32 	%r154, [%rd145+1024];
	setp.lt.s32 	%p45, %r623, %r154;
	mov.u32 	%r624, %r154;
	mov.u64 	%rd308, %rd149;
	@%p45 bra 	$L__BB13_157;
	setp.lt.s32 	%p46, %r154, %r623;
	mov.u32 	%r624, %r623;
	mov.u64 	%rd308, %rd307;
	@%p46 bra 	$L__BB13_157;
	setp.lt.s64 	%p47, %rd307, %rd149;
	selp.b32 	%r624, %r623, %r154, %p47;
	min.s64 	%rd308, %rd307, %rd149;
$L__BB13_157:
	cvt.u64.u32 	%rd229, %r149;
	add.s64 	%rd230, %rd299, %rd229;
	add.s64 	%rd152, %rd230, %rd196;
	ld.global.u32 	%r157, [%rd145+2048];
	setp.lt.s32 	%p48, %r624, %r157;
	mov.u32 	%r625, %r157;
	mov.u64 	%rd309, %rd152;
	@%p48 bra 	$L__BB13_160;
	setp.lt.s32 	%p49, %r157, %r624;
	mov.u32 	%r625, %r624;
	mov.u64 	%rd309, %rd308;
	@%p49 bra 	$L__BB13_160;
	setp.lt.s64 	%p50, %rd308, %rd152;
	selp.b32 	%r625, %r624, %r157, %p50;
	min.s64 	%rd309, %rd308, %rd152;
$L__BB13_160:
	add.s32 	%r228, %r149, 256;
	cvt.u64.u32 	%rd231, %r228;
	add.s64 	%rd232, %rd299, %rd231;
	add.s64 	%rd155, %rd232, %rd196;
	ld.global.u32 	%r160, [%rd145+3072];
	setp.lt.s32 	%p51, %r625, %r160;
	mov.u32 	%r627, %r160;
	mov.u64 	%rd311, %rd155;
	@%p51 bra 	$L__BB13_163;
	setp.lt.s32 	%p52, %r160, %r625;
	mov.u32 	%r627, %r625;
	mov.u64 	%rd311, %rd309;
	@%p52 bra 	$L__BB13_163;
	setp.lt.s64 	%p53, %rd309, %rd155;
	selp.b32 	%r627, %r625, %r160, %p53;
	min.s64 	%rd311, %rd309, %rd155;
$L__BB13_163:
	add.s32 	%r621, %r149, 1024;
	add.s32 	%r229, %r149, 512;
	setp.lt.s32 	%p54, %r229, %r134;
	@%p54 bra 	$L__BB13_151;
$L__BB13_164:
	// begin inline asm
	mov.u32 %r230, %laneid;
	// end inline asm
	mov.b32 	%r248, 1;
	mov.b32 	%r249, 31;
	mov.b32 	%r250, -1;
	// begin inline asm
	shfl.sync.down.b32 %r231, %r627, %r248, %r249, %r250;
	// end inline asm
	// begin inline asm
	shfl.sync.down.b32 %r236, %r237, %r248, %r249, %r250;
	// end inline asm
	mov.b64 	{%r242, %r247}, %rd311;
	// begin inline asm
	shfl.sync.down.b32 %r241, %r242, %r248, %r249, %r250;
	// end inline asm
	// begin inline asm
	shfl.sync.down.b32 %r246, %r247, %r248, %r249, %r250;
	// end inline asm
	mov.b64 	%rd159, {%r241, %r246};
	setp.gt.s32 	%p55, %r230, 30;
	mov.u32 	%r628, %r627;
	mov.u64 	%rd312, %rd311;
	@%p55 bra 	$L__BB13_168;
	setp.lt.s32 	%p56, %r627, %r231;
	mov.u32 	%r628, %r231;
	mov.u64 	%rd312, %rd159;
	@%p56 bra 	$L__BB13_168;
	setp.lt.s32 	%p57, %r231, %r627;
	mov.u32 	%r628, %r627;
	mov.u64 	%rd312, %rd311;
	@%p57 bra 	$L__BB13_168;
	setp.lt.s64 	%p58, %rd311, %rd159;
	selp.b32 	%r628, %r627, %r231, %p58;
	min.s64 	%rd312, %rd311, %rd159;
$L__BB13_168:
	mov.b32 	%r268, 2;
	mov.b32 	%r269, 31;
	mov.b32 	%r270, -1;
	// begin inline asm
	shfl.sync.down.b32 %r251, %r628, %r268, %r269, %r270;
	// end inline asm
	// begin inline asm
	shfl.sync.down.b32 %r256, %r257, %r268, %r269, %r270;
	// end inline asm
	mov.b64 	{%r262, %r267}, %rd312;
	// begin inline asm
	shfl.sync.down.b32 %r261, %r262, %r268, %r269, %r270;
	// end inline asm
	// begin inline asm
	shfl.sync.down.b32 %r266, %r267, %r268, %r269, %r270;
	// end inline asm
	mov.b64 	%rd162, {%r261, %r266};
	setp.gt.s32 	%p59, %r230, 29;
	mov.u32 	%r629, %r628;
	mov.u64 	%rd313, %rd312;
	@%p59 bra 	$L__BB13_172;
	setp.lt.s32 	%p60, %r628, %r251;
	mov.u32 	%r629, %r251;
	mov.u64 	%rd313, %rd162;
	@%p60 bra 	$L__BB13_172;
	setp.lt.s32 	%p61, %r251, %r628;
	mov.u32 	%r629, %r628;
	mov.u64 	%rd313, %rd312;
	@%p61 bra 	$L__BB13_172;
	setp.lt.s64 	%p62, %rd312, %rd162;
	selp.b32 	%r629, %r628, %r251, %p62;
	min.s64 	%rd313, %rd312, %rd162;
$L__BB13_172:
	mov.b32 	%r288, 4;
	mov.b32 	%r289, 31;
	mov.b32 	%r290, -1;
	// begin inline asm
	shfl.sync.down.b32 %r271, %r629, %r288, %r289, %r290;
	// end inline asm
	// begin inline asm
	shfl.sync.down.b32 %r276, %r277, %r288, %r289, %r290;
	// end inline asm
	mov.b64 	{%r282, %r287}, %rd313;
	// begin inline asm
	shfl.sync.down.b32 %r281, %r282, %r288, %r289, %r290;
	// end inline asm
	// begin inline asm
	shfl.sync.down.b32 %r286, %r287, %r288, %r289, %r290;
	// end inline asm
	mov.b64 	%rd165, {%r281, %r286};
	setp.gt.s32 	%p63, %r230, 27;
	mov.u32 	%r630, %r629;
	mov.u64 	%rd314, %rd313;
	@%p63 bra 	$L__BB13_176;
	setp.lt.s32 	%p64, %r629, %r271;
	mov.u32 	%r630, %r271;
	mov.u64 	%rd314, %rd165;
	@%p64 bra 	$L__BB13_176;
	setp.lt.s32 	%p65, %r271, %r629;
	mov.u32 	%r630, %r629;
	mov.u64 	%rd314, %rd313;
	@%p65 bra 	$L__BB13_176;
	setp.lt.s64 	%p66, %rd313, %rd165;
	selp.b32 	%r630, %r629, %r271, %p66;
	min.s64 	%rd314, %rd313, %rd165;
$L__BB13_176:
	mov.b32 	%r308, 8;
	mov.b32 	%r309, 31;
	mov.b32 	%r310, -1;
	// begin inline asm
	shfl.sync.down.b32 %r291, %r630, %r308, %r309, %r310;
	// end inline asm
	// begin inline asm
	shfl.sync.down.b32 %r296, %r297, %r308, %r309, %r310;
	// end inline asm
	mov.b64 	{%r302, %r307}, %rd314;
	// begin inline asm
	shfl.sync.down.b32 %r301, %r302, %r308, %r309, %r310;
	// end inline asm
	// begin inline asm
	shfl.sync.down.b32 %r306, %r307, %r308, %r309, %r310;
	// end inline asm
	mov.b64 	%rd168, {%r301, %r306};
	setp.gt.s32 	%p67, %r230, 23;
	mov.u32 	%r631, %r630;
	mov.u64 	%rd315, %rd314;
	@%p67 bra 	$L__BB13_180;
	setp.lt.s32 	%p68, %r630, %r291;
	mov.u32 	%r631, %r291;
	mov.u64 	%rd315, %rd168;
	@%p68 bra 	$L__BB13_180;
	setp.lt.s32 	%p69, %r291, %r630;
	mov.u32 	%r631, %r630;
	mov.u64 	%rd315, %rd314;
	@%p69 bra 	$L__BB13_180;
	setp.lt.s64 	%p70, %rd314, %rd168;
	selp.b32 	%r631, %r630, %r291, %p70;
	min.s64 	%rd315, %rd314, %rd168;
$L__BB13_180:
	mov.b32 	%r328, 16;
	mov.b32 	%r329, 31;
	mov.b32 	%r330, -1;
	// begin inline asm
	shfl.sync.down.b32 %r311, %r631, %r328, %r329, %r330;
	// end inline asm
	// begin inline asm
	shfl.sync.down.b32 %r316, %r317, %r328, %r329, %r330;
	// end inline asm
	mov.b64 	{%r322, %r327}, %rd315;
	// begin inline asm
	shfl.sync.down.b32 %r321, %r322, %r328, %r329, %r330;
	// end inline asm
	// begin inline asm
	shfl.sync.down.b32 %r326, %r327, %r328, %r329, %r330;
	// end inline asm
	mov.b64 	%rd171, {%r321, %r326};
	setp.gt.s32 	%p71, %r230, 15;
	mov.u32 	%r639, %r631;
	mov.u64 	%rd323, %rd315;
	@%p71 bra 	$L__BB13_184;
	setp.lt.s32 	%p72, %r631, %r311;
	mov.u32 	%r639, %r311;
	mov.u64 	%rd323, %rd171;
	@%p72 bra 	$L__BB13_184;
	setp.lt.s32 	%p73, %r311, %r631;
	mov.u32 	%r639, %r631;
	mov.u64 	%rd323, %rd315;
	@%p73 bra 	$L__BB13_184;
	setp.lt.s64 	%p74, %rd315, %rd171;
	selp.b32 	%r639, %r631, %r311, %p74;
	min.s64 	%rd323, %rd315, %rd171;
$L__BB13_184:
	setp.ne.s32 	%p75, %r230, 0;
	@%p75 bra 	$L__BB13_186;
	shr.u32 	%r331, %r112, 1;
	and.b32  	%r332, %r331, 496;
	mov.u32 	%r333, _ZN6thrust24THRUST_300001_SM_1000_NS8cuda_cub4core6detail5shmemE;
	add.s32 	%r334, %r333, %r332;
	st.shared.u32 	[%r334+8], %r639;
	st.shared.u64 	[%r334+16], %rd323;
$L__BB13_186:
	bar.sync 	0;
	setp.ne.s32 	%p76, %r112, 0;
	@%p76 bra 	$L__BB13_208;
	ld.shared.u32 	%r181, [_ZN6thrust24THRUST_300001_SM_1000_NS8cuda_cub4core6detail5shmemE+24];
	ld.shared.u64 	%rd174, [_ZN6thrust24THRUST_300001_SM_1000_NS8cuda_cub4core6detail5shmemE+32];
	setp.lt.s32 	%p77, %r639, %r181;
	mov.u32 	%r633, %r181;
	mov.u64 	%rd317, %rd174;
	@%p77 bra 	$L__BB13_190;
	setp.lt.s32 	%p78, %r181, %r639;
	mov.u32 	%r633, %r639;
	mov.u64 	%rd317, %rd323;
	@%p78 bra 	$L__BB13_190;
	setp.lt.s64 	%p79, %rd323, %rd174;
	selp.b32 	%r633, %r639, %r181, %p79;
	min.s64 	%rd317, %rd323, %rd174;
$L__BB13_190:
	ld.shared.u32 	%r184, [_ZN6thrust24THRUST_300001_SM_1000_NS8cuda_cub4core6detail5shmemE+40];
	ld.shared.u64 	%rd177, [_ZN6thrust24THRUST_300001_SM_1000_NS8cuda_cub4core6detail5shmemE+48];
	setp.lt.s32 	%p80, %r633, %r184;
	mov.u32 	%r634, %r184;
	mov.u64 	%rd318, %rd177;
	@%p80 bra 	$L__BB13_193;
	setp.lt.s32 	%p81, %r184, %r633;
	mov.u32 	%r634, %r633;
	mov.u64 	%rd318, %rd317;
	@%p81 bra 	$L__BB13_193;
	setp.lt.s64 	%p82, %rd317, %rd177;
	selp.b32 	%r634, %r633, %r184, %p82;
	min.s64 	%rd318, %rd317, %rd177;
$L__BB13_193:
	ld.shared.u32 	%r187, [_ZN6thrust24THRUST_300001_SM_1000_NS8cuda_cub4core6detail5shmemE+56];
	ld.shared.u64 	%rd180, [_ZN6thrust24THRUST_300001_SM_1000_NS8cuda_cub4core6detail5shmemE+64];
	setp.lt.s32 	%p83, %r634, %r187;
	mov.u32 	%r635, %r187;
	mov.u64 	%rd319, %rd180;
	@%p83 bra 	$L__BB13_196;
	setp.lt.s32 	%p84, %r187, %r634;
	mov.u32 	%r635, %r634;
	mov.u64 	%rd319, %rd318;
	@%p84 bra 	$L__BB13_196;
	setp.lt.s64 	%p85, %rd318, %rd180;
	selp.b32 	%r635, %r634, %r187, %p85;
	min.s64 	%rd319, %rd318, %rd180;
$L__BB13_196:
	ld.shared.u32 	%r190, [_ZN6thrust24THRUST_300001_SM_1000_NS8cuda_cub4core6detail5shmemE+72];
	ld.shared.u64 	%rd183, [_ZN6thrust24THRUST_300001_SM_1000_NS8cuda_cub4core6detail5shmemE+80];
	setp.lt.s32 	%p86, %r635, %r190;
	mov.u32 	%r636, %r190;
	mov.u64 	%rd320, %rd183;
	@%p86 bra 	$L__BB13_199;
	setp.lt.s32 	%p87, %r190, %r635;
	mov.u32 	%r636, %r635;
	mov.u64 	%rd320, %rd319;
	@%p87 bra 	$L__BB13_199;
	setp.lt.s64 	%p88, %rd319, %rd183;
	selp.b32 	%r636, %r635, %r190, %p88;
	min.s64 	%rd320, %rd319, %rd183;
$L__BB13_199:
	ld.shared.u32 	%r193, [_ZN6thrust24THRUST_300001_SM_1000_NS8cuda_cub4core6detail5shmemE+88];
	ld.shared.u64 	%rd186, [_ZN6thrust24THRUST_300001_SM_1000_NS8cuda_cub4core6detail5shmemE+96];
	setp.lt.s32 	%p89, %r636, %r193;
	mov.u32 	%r637, %r193;
	mov.u64 	%rd321, %rd186;
	@%p89 bra 	$L__BB13_202;
	setp.lt.s32 	%p90, %r193, %r636;
	mov.u32 	%r637, %r636;
	mov.u64 	%rd321, %rd320;
	@%p90 bra 	$L__BB13_202;
	setp.lt.s64 	%p91, %rd320, %rd186;
	selp.b32 	%r637, %r636, %r193, %p91;
	min.s64 	%rd321, %rd320, %rd186;
$L__BB13_202:
	ld.shared.u32 	%r196, [_ZN6thrust24THRUST_300001_SM_1000_NS8cuda_cub4core6detail5shmemE+104];
	ld.shared.u64 	%rd189, [_ZN6thrust24THRUST_300001_SM_1000_NS8cuda_cub4core6detail5shmemE+112];
	setp.lt.s32 	%p92, %r637, %r196;
	mov.u32 	%r638, %r196;
	mov.u64 	%rd322, %rd189;
	@%p92 bra 	$L__BB13_205;
	setp.lt.s32 	%p93, %r196, %r637;
	mov.u32 	%r638, %r637;
	mov.u64 	%rd322, %rd321;
	@%p93 bra 	$L__BB13_205;
	setp.lt.s64 	%p94, %rd321, %rd189;
	selp.b32 	%r638, %r637, %r196, %p94;
	min.s64 	%rd322, %rd321, %rd189;
$L__BB13_205:
	ld.shared.u32 	%r199, [_ZN6thrust24THRUST_300001_SM_1000_NS8cuda_cub4core6detail5shmemE+120];
	ld.shared.u64 	%rd192, [_ZN6thrust24THRUST_300001_SM_1000_NS8cuda_cub4core6detail5shmemE+128];
	setp.lt.s32 	%p95, %r638, %r199;
	mov.u32 	%r639, %r199;
	mov.u64 	%rd323, %rd192;
	@%p95 bra 	$L__BB13_208;
	setp.lt.s32 	%p96, %r199, %r638;
	mov.u32 	%r639, %r638;
	mov.u64 	%rd323, %rd322;
	@%p96 bra 	$L__BB13_208;
	setp.lt.s64 	%p97, %rd322, %rd192;
	selp.b32 	%r639, %r638, %r199, %p97;
	min.s64 	%rd323, %rd322, %rd192;
$L__BB13_208:
	mov.u32 	%r567, %tid.x;
	setp.ne.s32 	%p214, %r567, 0;
	@%p214 bra 	$L__BB13_210;
	ld.param.u64 	%rd254, [_ZN6thrust24THRUST_300001_SM_1000_NS8cuda_cub4core6detail13_kernel_agentINS1_8__reduce11ReduceAgentINS0_12zip_iteratorIN4cuda3std3__45tupleIJNS0_10device_ptrIiEENS0_17counting_iteratorIlNS0_11use_defaultESF_SF_EEEEEEEPNSB_IJilEEESJ_lNS1_9__extrema9arg_max_fIilNSA_4lessIiEEEEEEJSI_SK_lN3cub18CUB_300001_SM_100013GridEvenShareIlEENSS_9GridQueueIyEESP_EEEvDpT0__param_1];
	cvta.to.global.u64 	%rd251, %rd254;
	mul.wide.u32 	%rd252, %r1, 16;
	add.s64 	%rd253, %rd251, %rd252;
	st.global.u32 	[%rd253], %r639;
	st.global.u64 	[%rd253+8], %rd323;
$L__BB13_210:
	ret;

}
	// .globl	_ZN6thrust24THRUST_300001_SM_1000_NS8cuda_cub4core6detail13_kernel_agentINS1_8__reduce10DrainAgentIlEEJN3cub18CUB_300001_SM_10009GridQueueIyEElEEEvDpT0_
.visible .entry _ZN6thrust24THRUST_300001_SM_1000_NS8cuda_cub4core6detail13_kernel_agentINS1_8__reduce10DrainAgentIlEEJN3cub18CUB_300001_SM_10009GridQueueIyEElEEEvDpT0_(
	.param .align 8 .b8 _ZN6thrust24THRUST_300001_SM_1000_NS8cuda_cub4core6detail13_kernel_agentINS1_8__reduce10DrainAgentIlEEJN3cub18CUB_300001_SM_10009GridQueueIyEElEEEvDpT0__param_0[8],
	.param .u64 _ZN6thrust24THRUST_300001_SM_1000_NS8cuda_cub4core6detail13_kernel_agentINS1_8__reduce10DrainAgentIlEEJN3cub18CUB_300001_SM_10009GridQueueIyEElEEEvDpT0__param_1
)
.maxntid 1
{
	.reg .b64 	%rd<5>;

	ld.param.u64 	%rd1, [_ZN6thrust24THRUST_300001_SM_1000_NS8cuda_cub4core6detail13_kernel_agentINS1_8__reduce10DrainAgentIlEEJN3cub18CUB_300001_SM_10009GridQueueIyEElEEEvDpT0__param_0];
	ld.param.u64 	%rd2, [_ZN6thrust24THRUST_300001_SM_1000_NS8cuda_cub4core6detail13_kernel_agentINS1_8__reduce10DrainAgentIlEEJN3cub18CUB_300001_SM_10009GridQueueIyEElEEEvDpT0__param_1];
	cvta.to.global.u64 	%rd3, %rd1;
	st.global.u64 	[%rd3], %rd2;
	mov.b64 	%rd4, 0;
	st.global.u64 	[%rd3+8], %rd4;
	ret;

}
	// .globl	_ZN6thrust24THRUST_300001_SM_1000_NS8cuda_cub4core6detail13_kernel_agentINS1_8__reduce11ReduceAgentIPN4cuda3std3__45tupleIJilEEESC_SB_lNS1_9__extrema9arg_max_fIilNS9_4lessIiEEEEEEJSC_SC_iSH_EEEvDpT0_
.visible .entry _ZN6thrust24THRUST_300001_SM_1000_NS8cuda_cub4core6detail13_kernel_agentINS1_8__reduce11ReduceAgentIPN4cuda3std3__45tupleIJilEEESC_SB_lNS1_9__extrema9arg_max_fIilNS9_4lessIiEEEEEEJSC_SC_iSH_EEEvDpT0_(
	.param .u64 .ptr .align 1 _ZN6thrust24THRUST_300001_SM_1000_NS8cuda_cub4core6detail13_kernel_agentINS1_8__reduce11ReduceAgentIPN4cuda3std3__45tupleIJilEEESC_SB_lNS1_9__extrema9arg_max_fIilNS9_4lessIiEEEEEEJSC_SC_iSH_EEEvDpT0__param_0,
	.param .u64 .ptr .align 1 _ZN6thrust24THRUST_300001_SM_1000_NS8cuda_cub4core6detail13_kernel_agentINS1_8__reduce11ReduceAgentIPN4cuda3std3__45tupleIJilEEESC_SB_lNS1_9__extrema9arg_max_fIilNS9_4lessIiEEEEEEJSC_SC_iSH_EEEvDpT0__param_1,
	.param .u32 _ZN6thrust24THRUST_300001_SM_1000_NS8cuda_cub4core6detail13_kernel_agentINS1_8__reduce11ReduceAgentIPN4cuda3std3__45tupleIJilEEESC_SB_lNS1_9__extrema9arg_max_fIilNS9_4lessIiEEEEEEJSC_SC_iSH_EEEvDpT0__param_2,
	.param .align 1 .b8 _ZN6thrust24THRUST_300001_SM_1000_NS8cuda_cub4core6detail13_kernel_agentINS1_8__reduce11ReduceAgentIPN4cuda3std3__45tupleIJilEEESC_SB_lNS1_9__extrema9arg_max_fIilNS9_4lessIiEEEEEEJSC_SC_iSH_EEEvDpT0__param_3[1]
)
.maxntid 256
{
	.reg .pred 	%p<264>;
	.reg .b32 	%r<666>;
	.reg .b64 	%rd<487>;

	ld.param.u32 	%r239, [_ZN6thrust24THRUST_300001_SM_1000_NS8cuda_cub4core6detail13_kernel_agentINS1_8__reduce11ReduceAgentIPN4cuda3std3__45tupleIJilEEESC_SB_lNS1_9__extrema9arg_max_fIilNS9_4lessIiEEEEEEJSC_SC_iSH_EEEvDpT0__param_2];
	cvt.s64.s32 	%rd1, %r239;
	setp.eq.s32 	%p1, %r239, 0;
	@%p1 bra 	$L__BB15_234;
	setp.gt.s32 	%p2, %r239, 1279;
	@%p2 bra 	$L__BB15_121;
	mov.u32 	%r1, %tid.x;
	setp.ge.s32 	%p147, %r1, %r239;
	mov.b32 	%r593, 0;
	mov.b64 	%rd410, 0;
	mov.u32 	%r585, %r1;
	@%p147 bra 	$L__BB15_4;
	ld.param.u64 	%rd396, [_ZN6thrust24THRUST_300001_SM_1000_NS8cuda_cub4core6detail13_kernel_agentINS1_8__reduce11ReduceAgentIPN4cuda3std3__45tupleIJilEEESC_SB_lNS1_9__extrema9arg_max_fIilNS9_4lessIiEEEEEEJSC_SC_iSH_EEEvDpT0__param_0];
	mul.wide.u32 	%rd366, %r1, 16;
	add.s64 	%rd363, %rd396, %rd366;
	// begin inline asm
	ld.global.nc.u64 %rd362, [%rd363];
	// end inline asm
	add.s64 	%rd365, %rd363, 8;
	// begin inline asm
	ld.global.nc.u64 %rd410, [%rd365];
	// end inline asm
	cvt.u32.u64 	%r593, %rd362;
	add.s32 	%r585, %r1, 256;
$L__BB15_4:
	setp.ge.s32 	%p148, %r585, %r239;
	@%p148 bra 	$L__BB15_25;
	not.b32 	%r355, %r585;
	add.s32 	%r6, %r239, %r355;
	and.b32  	%r356, %r6, 768;
	setp.eq.s32 	%p149, %r356, 768;
	@%p149 bra 	$L__BB15_11;
	ld.param.u64 	%rd397, [_ZN6thrust24THRUST_300001_SM_1000_NS8cuda_cub4core6detail13_kernel_agentINS1_8__reduce11ReduceAgentIPN4cuda3std3__45tupleIJilEEESC_SB_lNS1_9__extrema9arg_max_fIilNS9_4lessIiEEEEEEJSC_SC_iSH_EEEvDpT0__param_0];
	mul.wide.u32 	%rd368, %r585, 16;
	add.s64 	%rd401, %rd397, %rd368;
	shr.u32 	%r357, %r6, 8;
	add.s32 	%r358, %r357, 1;
	and.b32  	%r359, %r358, 3;
	neg.s32 	%r581, %r359;
$L__BB15_7:
	.pragma "nounroll";
	mov.u64 	%rd6, %rd410;
	mov.u32 	%r10, %r593;
	// begin inline asm
	ld.global.nc.u64 %rd369, [%rd401];
	// end inline asm
	add.s64 	%rd372, %rd401, 8;
	// begin inline asm
	ld.global.nc.u64 %rd371, [%rd372];
	// end inline asm
	cvt.u32.u64 	%r11, %rd369;
	setp.lt.s32 	%p150, %r10, %r11;
	mov.u64 	%rd410, %rd371;
	mov.u32 	%r593, %r11;
	@%p150 bra 	$L__BB15_10;
	setp.lt.s32 	%p151, %r11, %r10;
	mov.u64 	%rd410, %rd6;
	mov.u32 	%r593, %r10;
	@%p151 bra 	$L__BB15_10;
	setp.lt.s64 	%p152, %rd6, %rd371;
	min.s64 	%rd410, %rd6, %rd371;
	selp.b32 	%r593, %r10, %r11, %p152;
$L__BB15_10:
	add.s32 	%r585, %r585, 256;
	add.s64 	%rd401, %rd401, 4096;
	add.s32 	%r581, %r581, 1;
	setp.ne.s32 	%p153, %r581, 0;
	@%p153 bra 	$L__BB15_7;
$L__BB15_11:
	setp.lt.u32 	%p154, %r6, 768;
	@%p154 bra 	$L__BB15_25;
$L__BB15_12:
	ld.param.u64 	%rd398, [_ZN6thrust24THRUST_300001_SM_1000_NS8cuda_cub4core6detail13_kernel_agentINS1_8__reduce11ReduceAgentIPN4cuda3std3__45tupleIJilEEESC_SB_lNS1_9__extrema9arg_max_fIilNS9_4lessIiEEEEEEJSC_SC_iSH_EEEvDpT0__param_0];
	mul.wide.s32 	%rd377, %r585, 16;
	add.s64 	%rd374, %rd398, %rd377;
	// begin inline asm
	ld.global.nc.u64 %rd373, [%rd374];
	// end inline asm
	add.s64 	%rd376, %rd374, 8;
	// begin inline asm
	ld.global.nc.u64 %rd375, [%rd376];
	// end inline asm
	cvt.u32.u64 	%r21, %rd373;
	setp.lt.s32 	%p155, %r593, %r21;
	mov.u64 	%rd407, %rd375;
	mov.u32 	%r590, %r21;
	@%p155 bra 	$L__BB15_15;
	setp.lt.s32 	%p156, %r21, %r593;
	mov.u64 	%rd407, %rd410;
	mov.u32 	%r590, %r593;
	@%p156 bra 	$L__BB15_15;
	setp.lt.s64 	%p157, %rd410, %rd375;
	min.s64 	%rd407, %rd410, %rd375;
	selp.b32 	%r590, %r593, %r21, %p157;
$L__BB15_15:
	add.s64 	%rd379, %rd374, 4096;
	// begin inline asm
	ld.global.nc.u64 %rd378, [%rd379];
	// end inline asm
	add.s64 	%rd381, %rd374, 4104;
	// begin inline asm
	ld.global.nc.u64 %rd380, [%rd381];
	// end inline asm
	cvt.u32.u64 	%r24, %rd378;
	setp.lt.s32 	%p158, %r590, %r24;
	mov.u64 	%rd408, %rd380;
	mov.u32 	%r591, %r24;
	@%p158 bra 	$L__BB15_18;
	setp.lt.s32 	%p159, %r24, %r590;
	mov.u64 	%rd408, %rd407;
	mov.u32 	%r591, %r590;
	@%p159 bra 	$L__BB15_18;
	setp.lt.s64 	%p160, %rd407, %rd380;
	min.s64 	%rd408, %rd407, %rd380;
	selp.b32 	%r591, %r590, %r24, %p160;
$L__BB15_18:
	add.s64 	%rd383, %rd374, 8192;
	// begin inline asm
	ld.global.nc.u64 %rd382, [%rd383];
	// end inline asm
	add.s64 	%rd385, %rd374, 8200;
	// begin inline asm
	ld.global.nc.u64 %rd384, [%rd385];
	// end inline asm
	cvt.u32.u64 	%r27, %rd382;
	setp.lt.s32 	%p161, %r591, %r27;
	mov.u64 	%rd409, %rd384;
	mov.u32 	%r592, %r27;
	@%p161 bra 	$L__BB15_21;
	setp.lt.s32 	%p162, %r27, %r591;
	mov.u64 	%rd409, %rd408;
	mov.u32 	%r592, %r591;
	@%p162 bra 	$L__BB15_21;
	setp.lt.s64 	%p163, %rd408, %rd384;
	min.s64 	%rd409, %rd408, %rd384;
	selp.b32 	%r592, %r591, %r27, %p163;
$L__BB15_21:
	add.s64 	%rd387, %rd374, 12288;
	// begin inline asm
	ld.global.nc.u64 %rd386, [%rd387];
	// end inline asm
	add.s64 	%rd389, %rd374, 12296;
	// begin inline asm
	ld.global.nc.u64 %rd388, [%rd389];
	// end inline asm
	cvt.u32.u64 	%r30, %rd386;
	setp.lt.s32 	%p164, %r592, %r30;
	mov.u64 	%rd410, %rd388;
	mov.u32 	%r593, %r30;
	@%p164 bra 	$L__BB15_24;
	setp.lt.s32 	%p165, %r30, %r592;
	mov.u64 	%rd410, %rd409;
	mov.u32 	%r593, %r592;
	@%p165 bra 	$L__BB15_24;
	setp.lt.s64 	%p166, %rd409, %rd388;
	min.s64 	%rd410, %rd409, %rd388;
	selp.b32 	%r593, %r592, %r30, %p166;
$L__BB15_24:
	add.s32 	%r585, %r585, 1024;
	setp.lt.s32 	%p167, %r585, %r239;
	@%p167 bra 	$L__BB15_12;
$L__BB15_25:
	setp.lt.s32 	%p168, %r239, 256;
	@%p168 bra 	$L__BB15_70;
	// begin inline asm
	mov.u32 %r473, %laneid;
	// end inline asm
	mov.b32 	%r491, 1;
	mov.b32 	%r492, 31;
	mov.b32 	%r493, -1;
	// begin inline asm
	shfl.sync.down.b32 %r474, %r593, %r491, %r492, %r493;
	// end inline asm
	// begin inline asm
	shfl.sync.down.b32 %r479, %r480, %r491, %r492, %r493;
	// end inline asm
	mov.b64 	{%r485, %r490}, %rd410;
	// begin inline asm
	shfl.sync.down.b32 %r484, %r485, %r491, %r492, %r493;
	// end inline asm
	// begin inline asm
	shfl.sync.down.b32 %r489, %r490, %r491, %r492, %r493;
	// end inline asm
	mov.b64 	%rd28, {%r484, %r489};
	setp.gt.s32 	%p220, %r473, 30;
	mov.u64 	%rd412, %rd410;
	mov.u32 	%r595, %r593;
	@%p220 bra 	$L__BB15_30;
	setp.lt.s32 	%p221, %r593, %r474;
	mov.u64 	%rd412, %rd28;
	mov.u32 	%r595, %r474;
	@%p221 bra 	$L__BB15_30;
	setp.lt.s32 	%p222, %r474, %r593;
	mov.u64 	%rd412, %rd410;
	mov.u32 	%r595, %r593;
	@%p222 bra 	$L__BB15_30;
	setp.lt.s64 	%p223, %rd410, %rd28;
	min.s64 	%rd412, %rd410, %rd28;
	selp.b32 	%r595, %r593, %r474, %p223;
$L__BB15_30:
	mov.b32 	%r511, 2;
	mov.b32 	%r512, 31;
	mov.b32 	%r513, -1;
	// begin inline asm
	shfl.sync.down.b32 %r494, %r595, %r511, %r512, %r513;
	// end inline asm
	// begin inline asm
	shfl.sync.down.b32 %r499, %r500, %r511, %r512, %r513;
	// end inline asm
	mov.b64 	{%r505, %r510}, %rd412;
	// begin inline asm
	shfl.sync.down.b32 %r504, %r505, %r511, %r512, %r513;
	// end inline asm
	// begin inline asm
	shfl.sync.down.b32 %r509, %r510, %r511, %r512, %r513;
	// end inline asm
	mov.b64 	%rd31, {%r504, %r509};
	setp.gt.s32 	%p224, %r473, 29;
	mov.u64 	%rd413, %rd412;
	mov.u32 	%r596, %r595;
	@%p224 bra 	$L__BB15_34;
	setp.lt.s32 	%p225, %r595, %r494;
	mov.u64 	%rd413, %rd31;
	mov.u32 	%r596, %r494;
	@%p225 bra 	$L__BB15_34;
	setp.lt.s32 	%p226, %r494, %r595;
	mov.u64 	%rd413, %rd412;
	mov.u32 	%r596, %r595;
	@%p226 bra 	$L__BB15_34;
	setp.lt.s64 	%p227, %rd412, %rd31;
	min.s64 	%rd413, %rd412, %rd31;
	selp.b32 	%r596, %r595, %r494, %p227;
$L__BB15_34:
	mov.b32 	%r531, 4;
	mov.b32 	%r532, 31;
	mov.b32 	%r533, -1;
	// begin inline asm
	shfl.sync.down.b32 %r514, %r596, %r531, %r532, %r533;
	// end inline asm
	// begin inline asm
	shfl.sync.down.b32 %r519, %r520, %r531, %r532, %r533;
	// end inline asm
	mov.b64 	{%r525, %r530}, %rd413;
	// begin inline asm
	shfl.sync.down.b32 %r524, %r525, %r531, %r532, %r533;
	// end inline asm
	// begin inline asm
	shfl.sync.down.b32 %r529, %r530, %r531, %r532, %r533;
	// end inline asm
	mov.b64 	%rd34, {%r524, %r529};
	setp.gt.s32 	%p228, %r473, 27;
	mov.u64 	%rd414, %rd413;
	mov.u32 	%r597, %r596;
	@%p228 bra 	$L__BB15_38;
	setp.lt.s32 	%p229, %r596, %r514;
	mov.u64 	%rd414, %rd34;
	mov.u32 	%r597, %r514;
	@%p229 bra 	$L__BB15_38;
	setp.lt.s32 	%p230, %r514, %r596;
	mov.u64 	%rd414, %rd413;
	mov.u32 	%r597, %r596;
	@%p230 bra 	$L__BB15_38;
	setp.lt.s64 	%p231, %rd413, %rd34;
	min.s64 	%rd414, %rd413, %rd34;
	selp.b32 	%r597, %r596, %r514, %p231;
$L__BB15_38:
	mov.b32 	%r551, 8;
	mov.b32 	%r552, 31;
	mov.b32 	%r553, -1;
	// begin inline asm
	shfl.sync.down.b32 %r534, %r597, %r551, %r552, %r553;
	// end inline asm
	// begin inline asm
	shfl.sync.down.b32 %r539, %r540, %r551, %r552, %r553;
	// end inline asm
	mov.b64 	{%r545, %r550}, %rd414;
	// begin inline asm
	shfl.sync.down.b32 %r544, %r545, %r551, %r552, %r553;
	// end inline asm
	// begin inline asm
	shfl.sync.down.b32 %r549, %r550, %r551, %r552, %r553;
	// end inline asm
	mov.b64 	%rd37, {%r544, %r549};
	setp.gt.s32 	%p232, %r473, 23;
	mov.u64 	%rd415, %rd414;
	mov.u32 	%r598, %r597;
	@%p232 bra 	$L__BB15_42;
	setp.lt.s32 	%p233, %r597, %r534;
	mov.u64 	%rd415, %rd37;
	mov.u32 	%r598, %r534;
	@%p233 bra 	$L__BB15_42;
	setp.lt.s32 	%p234, %r534, %r597;
	mov.u64 	%rd415, %rd414;
	mov.u32 	%r598, %r597;
	@%p234 bra 	$L__BB15_42;
	setp.lt.s64 	%p235, %rd414, %rd37;
	min.s64 	%rd415, %rd414, %rd37;
	selp.b32 	%r598, %r597, %r534, %p235;
$L__BB15_42:
	mov.b32 	%r571, 16;
	mov.b32 	%r572, 31;
	mov.b32 	%r573, -1;
	// begin inline asm
	shfl.sync.down.b32 %r554, %r598, %r571, %r572, %r573;
	// end inline asm
	// begin inline asm
	shfl.sync.down.b32 %r559, %r560, %r571, %r572, %r573;
	// end inline asm
	mov.b64 	{%r565, %r570}, %rd415;
	// begin inline asm
	shfl.sync.down.b32 %r564, %r565, %r571, %r572, %r573;
	// end inline asm
	// begin inline asm
	shfl.sync.down.b32 %r569, %r570, %r571, %r572, %r573;
	// end inline asm
	mov.b64 	%rd40, {%r564, %r569};
	setp.gt.s32 	%p236, %r473, 15;
	mov.u64 	%rd486, %rd415;
	mov.u32 	%r665, %r598;
	@%p236 bra 	$L__BB15_46;
	setp.lt.s32 	%p237, %r598, %r554;
	mov.u64 	%rd486, %rd40;
	mov.u32 	%r665, %r554;
	@%p237 bra 	$L__BB15_46;
	setp.lt.s32 	%p238, %r554, %r598;
	mov.u64 	%rd486, %rd415;
	mov.u32 	%r665, %r598;
	@%p238 bra 	$L__BB15_46;
	setp.lt.s64 	%p239, %rd415, %rd40;
	min.s64 	%rd486, %rd415, %rd40;
	selp.b32 	%r665, %r598, %r554, %p239;
$L__BB15_46:
	setp.ne.s32 	%p240, %r473, 0;
	@%p240 bra 	$L__BB15_48;
	shr.u32 	%r574, %r1, 1;
	and.b32  	%r575, %r574, 496;
	mov.u32 	%r576, _ZN6thrust24THRUST_300001_SM_1000_NS8cuda_cub4core6detail5shmemE;
	add.s32 	%r577, %r576, %r575;
	st.shared.u32 	[%r577+8], %r665;
	st.shared.u64 	[%r577+16], %rd486;
$L__BB15_48:
	bar.sync 	0;
	setp.ne.s32 	%p241, %r1, 0;
	@%p241 bra 	$L__BB15_232;
	ld.shared.u32 	%r51, [_ZN6thrust24THRUST_300001_SM_1000_NS8cuda_cub4core6detail5shmemE+24];
	ld.shared.u64 	%rd43, [_ZN6thrust24THRUST_300001_SM_1000_NS8cuda_cub4core6detail5shmemE+32];
	setp.lt.s32 	%p242, %r665, %r51;
	mov.u64 	%rd417, %rd43;
	mov.u32 	%r600, %r51;
	@%p242 bra 	$L__BB15_52;
	setp.lt.s32 	%p243, %r51, %r665;
	mov.u64 	%rd417, %rd486;
	mov.u32 	%r600, %r665;
	@%p243 bra 	$L__BB15_52;
	setp.lt.s64 	%p244, %rd486, %rd43;
	min.s64 	%rd417, %rd486, %rd43;
	selp.b32 	%r600, %r665, %r51, %p244;
$L__BB15_52:
	ld.shared.u32 	%r54, [_ZN6thrust24THRUST_300001_SM_1000_NS8cuda_cub4core6detail5shmemE+40];
	ld.shared.u64 	%rd46, [_ZN6thrust24THRUST_300001_SM_1000_NS8cuda_cub4core6detail5shmemE+48];
	setp.lt.s32 	%p245, %r600, %r54;
	mov.u64 	%rd418, %rd46;
	mov.u32 	%r601, %r54;
	@%p245 bra 	$L__BB15_55;
	setp.lt.s32 	%p246, %r54, %r600;
	mov.u64 	%rd418, %rd417;
	mov.u32 	%r601, %r600;
	@%p246 bra 	$L__BB15_55;
	setp.lt.s64 	%p247, %rd417, %rd46;
	min.s64 	%rd418, %rd417, %rd46;
	selp.b32 	%r601, %r600, %r54, %p247;
$L__BB15_55:
	ld.shared.u32 	%r57, [_ZN6thrust24THRUST_300001_SM_1000_NS8cuda_cub4core6detail5shmemE+56];
	ld.shared.u64 	%rd49, [_ZN6thrust24THRUST_300001_SM_1000_NS8cuda_cub4core6detail5shmemE+64];
	setp.lt.s32 	%p248, %r601, %r57;
	mov.u64 	%rd419, %rd49;
	mov.u32 	%r602, %r57;
	@%p248 bra 	$L__BB15_58;
	setp.lt.s32 	%p249, %r57, %r601;
	mov.u64 	%rd419, %rd418;
	mov.u32 	%r602, %r601;
	@%p249 bra 	$L__BB15_58;
	setp.lt.s64 	%p250, %rd418, %rd49;
	min.s64 	%rd419, %rd418, %rd49;
	selp.b32 	%r602, %r601, %r57, %p250;
$L__BB15_58:
	ld.shared.u32 	%r60, [_ZN6thrust24THRUST_300001_SM_1000_NS8cuda_cub4core6detail5shmemE+72];
	ld.shared.u64 	%rd52, [_ZN6thrust24THRUST_300001_SM_1000_NS8cuda_cub4core6detail5shmemE+80];
	setp.lt.s32 	%p251, %r602, %r60;
	mov.u64 	%rd420, %rd52;
	mov.u32 	%r603, %r60;
	@%p251 bra 	$L__BB15_61;
	setp.lt.s32 	%p252, %r60, %r602;
	mov.u64 	%rd420, %rd419;
	mov.u32 	%r603, %r602;
	@%p252 bra 	$L__BB15_61;
	setp.lt.s64 	%p253, %rd419, %rd52;
	min.s64 	%rd420, %rd419, %rd52;
	selp.b32 	%r603, %r602, %r60, %p253;
$L__BB15_61:
	ld.shared.u32 	%r63, [_ZN6thrust24THRUST_300001_SM_1000_NS8cuda_cub4core6detail5shmemE+88];
	ld.shared.u64 	%rd55, [_ZN6thrust24THRUST_300001_SM_1000_NS8cuda_cub4core6detail5shmemE+96];
	setp.lt.s32 	%p254, %r603, %r63;
	mov.u64 	%rd421, %rd55;
	mov.u32 	%r604, %r63;
	@%p254 bra 	$L__BB15_64;
	setp.lt.s32 	%p255, %r63, %r603;
	mov.u64 	%rd421, %rd420;
	mov.u32 	%r604, %r603;
	@%p255 bra 	$L__BB15_64;
	setp.lt.s64 	%p256, %rd420, %rd55;
	min.s64 	%rd421, %rd420, %rd55;
	selp.b32 	%r604, %r603, %r63, %p256;
$L__BB15_64:
	ld.shared.u32 	%r66, [_ZN6thrust24THRUST_300001_SM_1000_NS8cuda_cub4core6detail5shmemE+104];
	ld.shared.u64 	%rd58, [_ZN6thrust24THRUST_300001_SM_1000_NS8cuda_cub4core6detail5shmemE+112];
	setp.lt.s32 	%p257, %r604, %r66;
	mov.u64 	%rd422, %rd58;
	mov.u32 	%r605, %r66;
	@%p257 bra 	$L__BB15_67;
	setp.lt.s32 	%p258, %r66, %r604;
	mov.u64 	%rd422, %rd421;
	mov.u32 	%r605, %r604;
	@%p258 bra 	$L__BB15_67;
	setp.lt.s64 	%p259, %rd421, %rd58;
	min.s64 	%rd422, %rd421, %rd58;
	selp.b32 	%r605, %r604, %r66, %p259;
$L__BB15_67:
	ld.shared.u32 	%r69, [_ZN6thrust24THRUST_300001_SM_1000_NS8cuda_cub4core6detail5shmemE+120];
	ld.shared.u64 	%rd61, [_ZN6thrust24THRUST_300001_SM_1000_NS8cuda_cub4core6detail5shmemE+128];
	setp.lt.s32 	%p260, %r605, %r69;
	mov.u32 	%r665, %r69;
	mov.u64 	%rd486, %rd61;
	@%p260 bra 	$L__BB15_232;
	setp.lt.s32 	%p261, %r69, %r605;
	mov.u32 	%r665, %r605;
	mov.u64 	%rd486, %rd422;
	@%p261 bra 	$L__BB15_232;
	setp.lt.s64 	%p262, %rd422, %rd61;
	min.s64 	%rd486, %rd422, %rd61;
	selp.b32 	%r665, %r605, %r69, %p262;
	bra.uni 	$L__BB15_232;
$L__BB15_70:
	// begin inline asm
	mov.u32 %r360, %laneid;
	// end inline asm
	and.b32  	%r381, %r1, 992;
	add.s32 	%r382, %r381, 32;
	setp.gt.s32 	%p169, %r382, %r239;
	not.b32 	%r383, %r381;
	add.s32 	%r384, %r239, %r383;
	selp.b32 	%r379, %r384, 31, %p169;
	mov.b32 	%r378, 1;
	mov.b32 	%r380, -1;
	// begin inline asm
	shfl.sync.down.b32 %r361, %r593, %r378, %r379, %r380;
	// end inline asm
	// begin inline asm
	shfl.sync.down.b32 %r366, %r367, %r378, %r379, %r380;
	// end inline asm
	mov.b64 	{%r372, %r377}, %rd410;
	// begin inline asm
	shfl.sync.down.b32 %r371, %r372, %r378, %r379, %r380;
	// end inline asm
	// begin inline asm
	shfl.sync.down.b32 %r376, %r377, %r378, %r379, %r380;
	// end inline asm
	mov.b64 	%rd63, {%r371, %r376};
	setp.ge.s32 	%p170, %r360, %r379;
	mov.u64 	%rd423, %rd410;
	mov.u32 	%r606, %r593;
	@%p170 bra 	$L__BB15_74;
	setp.lt.s32 	%p171, %r593, %r361;
	mov.u64 	%rd423, %rd63;
	mov.u32 	%r606, %r361;
	@%p171 bra 	$L__BB15_74;
	setp.lt.s32 	%p172, %r361, %r593;
	mov.u64 	%rd423, %rd410;
	mov.u32 	%r606, %r593;
	@%p172 bra 	$L__BB15_74;
	setp.lt.s64 	%p173, %rd410, %rd63;
	min.s64 	%rd423, %rd410, %rd63;
	selp.b32 	%r606, %r593, %r361, %p173;
$L__BB15_74:
	mov.b32 	%r402, 2;
	mov.b32 	%r404, -1;
	// begin inline asm
	shfl.sync.down.b32 %r385, %r606, %r402, %r379, %r404;
	// end inline asm
	// begin inline asm
	shfl.sync.down.b32 %r390, %r391, %r402, %r379, %r404;
	// end inline asm
	mov.b64 	{%r396, %r401}, %rd423;
	// begin inline asm
	shfl.sync.down.b32 %r395, %r396, %r402, %r379, %r404;
	// end inline asm
	// begin inline asm
	shfl.sync.down.b32 %r400, %r401, %r402, %r379, %r404;
	// end inline asm
	mov.b64 	%rd66, {%r395, %r400};
	add.s32 	%r405, %r360, 2;
	setp.gt.s32 	%p174, %r405, %r379;
	mov.u64 	%rd424, %rd423;
	mov.u32 	%r607, %r606;
	@%p174 bra 	$L__BB15_78;
	setp.lt.s32 	%p175, %r606, %r385;
	mov.u64 	%rd424, %rd66;
	mov.u32 	%r607, %r385;
	@%p175 bra 	$L__BB15_78;
	setp.lt.s32 	%p176, %r385, %r606;
	mov.u64 	%rd424, %rd423;
	mov.u32 	%r607, %r606;
	@%p176 bra 	$L__BB15_78;
	setp.lt.s64 	%p177, %rd423, %rd66;
	min.s64 	%rd424, %rd423, %rd66;
	selp.b32 	%r607, %r606, %r385, %p177;
$L__BB15_78:
	mov.b32 	%r423, 4;
	mov.b32 	%r425, -1;
	// begin inline asm
	shfl.sync.down.b32 %r406, %r607, %r423, %r379, %r425;
	// end inline asm
	// begin inline asm
	shfl.sync.down.b32 %r411, %r412, %r423, %r379, %r425;
	// end inline asm
	mov.b64 	{%r417, %r422}, %rd424;
	// begin inline asm
	shfl.sync.down.b32 %r416, %r417, %r423, %r379, %r425;
	// end inline asm
	// begin inline asm
	shfl.sync.down.b32 %r421, %r422, %r423, %r379, %r425;
	// end inline asm
	mov.b64 	%rd69, {%r416, %r421};
	add.s32 	%r426, %r360, 4;
	setp.gt.s32 	%p178, %r426, %r379;
	mov.u32 	%r608, %r607;
	mov.u64 	%rd425, %rd424;
	@%p178 bra 	$L__BB15_82;
	setp.lt.s32 	%p179, %r607, %r406;
	mov.u32 	%r608, %r406;
	mov.u64 	%rd425, %rd69;
	@%p179 bra 	$L__BB15_82;
	setp.lt.s32 	%p180, %r406, %r607;
	mov.u32 	%r608, %r607;
	mov.u64 	%rd425, %rd424;
	@%p180 bra 	$L__BB15_82;
	setp.lt.s64 	%p181, %rd424, %rd69;
	selp.b32 	%r608, %r607, %r406, %p181;
	min.s64 	%rd425, %rd424, %rd69;
$L__BB15_82:
	mov.b32 	%r444, 8;
	mov.b32 	%r446, -1;
	// begin inline asm
	shfl.sync.down.b32 %r427, %r608, %r444, %r379, %r446;
	// end inline asm
	// begin inline asm
	shfl.sync.down.b32 %r432, %r433, %r444, %r379, %r446;
	// end inline asm
	mov.b64 	{%r438, %r443}, %rd425;
	// begin inline asm
	shfl.sync.down.b32 %r437, %r438, %r444, %r379, %r446;
	// end inline asm
	// begin inline asm
	shfl.sync.down.b32 %r442, %r443, %r444, %r379, %r446;
	// end inline asm
	mov.b64 	%rd72, {%r437, %r442};
	add.s32 	%r447, %r360, 8;
	setp.gt.s32 	%p182, %r447, %r379;
	mov.u32 	%r609, %r608;
	mov.u64 	%rd426, %rd425;
	@%p182 bra 	$L__BB15_86;
	setp.lt.s32 	%p183, %r608, %r427;
	mov.u32 	%r609, %r427;
	mov.u64 	%rd426, %rd72;
	@%p183 bra 	$L__BB15_86;
	setp.lt.s32 	%p184, %r427, %r608;
	mov.u32 	%r609, %r608;
	mov.u64 	%rd426, %rd425;
	@%p184 bra 	$L__BB15_86;
	setp.lt.s64 	%p185, %rd425, %rd72;
	selp.b32 	%r609, %r608, %r427, %p185;
	min.s64 	%rd426, %rd425, %rd72;
$L__BB15_86:
	mov.b32 	%r465, 16;
	mov.b32 	%r467, -1;
	// begin inline asm
	shfl.sync.down.b32 %r448, %r609, %r465, %r379, %r467;
	// end inline asm
	// begin inline asm
	shfl.sync.down.b32 %r453, %r454, %r465, %r379, %r467;
	// end inline asm
	mov.b64 	{%r459, %r464}, %rd426;
	// begin inline asm
	shfl.sync.down.b32 %r458, %r459, %r465, %r379, %r467;
	// end inline asm
	// begin inline asm
	shfl.sync.down.b32 %r463, %r464, %r465, %r379, %r467;
	// end inline asm
	mov.b64 	%rd75, {%r458, %r463};
	add.s32 	%r468, %r360, 16;
	setp.gt.s32 	%p186, %r468, %r379;
	mov.u32 	%r665, %r609;
	mov.u64 	%rd486, %rd426;
	@%p186 bra 	$L__BB15_90;
	setp.lt.s32 	%p187, %r609, %r448;
	mov.u32 	%r665, %r448;
	mov.u64 	%rd486, %rd75;
	@%p187 bra 	$L__BB15_90;
	setp.lt.s32 	%p188, %r448, %r609;
	mov.u32 	%r665, %r609;
	mov.u64 	%rd486, %rd426;
	@%p188 bra 	$L__BB15_90;
	setp.lt.s64 	%p189, %rd426, %rd75;
	selp.b32 	%r665, %r609, %r448, %p189;
	min.s64 	%rd486, %rd426, %rd75;
$L__BB15_90:
	setp.ne.s32 	%p190, %r360, 0;
	@%p190 bra 	$L__BB15_92;
	shr.u32 	%r469, %r1, 1;
	and.b32  	%r470, %r469, 496;
	mov.u32 	%r471, _ZN6thrust24THRUST_300001_SM_1000_NS8cuda_cub4core6detail5shmemE;
	add.s32 	%r472, %r471, %r470;
	st.shared.u32 	[%r472+8], %r665;
	st.shared.u64 	[%r472+16], %rd486;
$L__BB15_92:
	bar.sync 	0;
	setp.ne.s32 	%p191, %r1, 0;
	@%p191 bra 	$L__BB15_232;
	setp.lt.s32 	%p192, %r239, 33;
	mov.u32 	%r611, %r665;
	mov.u64 	%rd428, %rd486;
	@%p192 bra 	$L__BB15_97;
	ld.shared.u32 	%r88, [_ZN6thrust24THRUST_300001_SM_1000_NS8cuda_cub4core6detail5shmemE+24];
	ld.shared.u64 	%rd78, [_ZN6thrust24THRUST_300001_SM_1000_NS8cuda_cub4core6detail5shmemE+32];
	setp.lt.s32 	%p193, %r665, %r88;
	mov.u32 	%r611, %r88;
	mov.u64 	%rd428, %rd78;
	@%p193 bra 	$L__BB15_97;
	setp.lt.s32 	%p194, %r88, %r665;
	mov.u32 	%r611, %r665;
	mov.u64 	%rd428, %rd486;
	@%p194 bra 	$L__BB15_97;
	setp.lt.s64 	%p195, %rd486, %rd78;
	selp.b32 	%r611, %r665, %r88, %p195;
	min.s64 	%rd428, %rd486, %rd78;
$L__BB15_97:
	setp.lt.s32 	%p196, %r239, 65;
	mov.u32 	%r612, %r611;
	mov.u64 	%rd429, %rd428;
	@%p196 bra 	$L__BB15_101;
	ld.shared.u32 	%r91, [_ZN6thrust24THRUST_300001_SM_1000_NS8cuda_cub4core6detail5shmemE+40];
	ld.shared.u64 	%rd81, [_ZN6thrust24THRUST_300001_SM_1000_NS8cuda_cub4core6detail5shmemE+48];
	setp.lt.s32 	%p197, %r611, %r91;
	mov.u32 	%r612, %r91;
	mov.u64 	%rd429, %rd81;
	@%p197 bra 	$L__BB15_101;
	setp.lt.s32 	%p198, %r91, %r611;
	mov.u32 	%r612, %r611;
	mov.u64 	%rd429, %rd428;
	@%p198 bra 	$L__BB15_101;
	setp.lt.s64 	%p199, %rd428, %rd81;
	selp.b32 	%r612, %r611, %r91, %p199;
	min.s64 	%rd429, %rd428, %rd81;
$L__BB15_101:
	setp.lt.s32 	%p200, %r239, 97;
	mov.u32 	%r613, %r612;
	mov.u64 	%rd430, %rd429;
	@%p200 bra 	$L__BB15_105;
	ld.shared.u32 	%r94, [_ZN6thrust24THRUST_300001_SM_1000_NS8cuda_cub4core6detail5shmemE+56];
	ld.shared.u64 	%rd84, [_ZN6thrust24THRUST_300001_SM_1000_NS8cuda_cub4core6detail5shmemE+64];
	setp.lt.s32 	%p201, %r612, %r94;
	mov.u32 	%r613, %r94;
	mov.u64 	%rd430, %rd84;
	@%p201 bra 	$L__BB15_105;
	setp.lt.s32 	%p202, %r94, %r612;
	mov.u32 	%r613, %r612;
	mov.u64 	%rd430, %rd429;
	@%p202 bra 	$L__BB15_105;
	setp.lt.s64 	%p203, %rd429, %rd84;
	selp.b32 	%r613, %r612, %r94, %p203;
	min.s64 	%rd430, %rd429, %rd84;
$L__BB15_105:
	setp.lt.s32 	%p204, %r239, 129;
	mov.u32 	%r614, %r613;
	mov.u64 	%rd431, %rd430;
	@%p204 bra 	$L__BB15_109;
	ld.shared.u32 	%r97, [_ZN6thrust24THRUST_300001_SM_1000_NS8cuda_cub4core6detail5shmemE+72];
	ld.shared.u64 	%rd87, [_ZN6thrust24THRUST_300001_SM_1000_NS8cuda_cub4core6detail5shmemE+80];
	setp.lt.s32 	%p205, %r613, %r97;
	mov.u32 	%r614, %r97;
	mov.u64 	%rd431, %rd87;
	@%p205 bra 	$L__BB15_109;
	setp.lt.s32 	%p206, %r97, %r613;
	mov.u32 	%r614, %r613;
	mov.u64 	%rd431, %rd430;
	@%p206 bra 	$L__BB15_109;
	setp.lt.s64 	%p207, %rd430, %rd87;
	selp.b32 	%r614, %r613, %r97, %p207;
	min.s64 	%rd431, %rd430, %rd87;
$L__BB15_109:
	setp.lt.s32 	%p208, %r239, 161;
	mov.u32 	%r615, %r614;
	mov.u64 	%rd432, %rd431;
	@%p208 bra 	$L__BB15_113;
	ld.shared.u32 	%r100, [_ZN6thrust24THRUST_300001_SM_1000_NS8cuda_cub4core6detail5shmemE+88];
	ld.shared.u64 	%rd90, [_ZN6thrust24THRUST_300001_SM_1000_NS8cuda_cub4core6detail5shmemE+96];
	setp.lt.s32 	%p209, %r614, %r100;
	mov.u32 	%r615, %r100;
	mov.u64 	%rd432, %rd90;
	@%p209 bra 	$L__BB15_113;
	setp.lt.s32 	%p210, %r100, %r614;
	mov.u32 	%r615, %r614;
	mov.u64 	%rd432, %rd431;
	@%p210 bra 	$L__BB15_113;
	setp.lt.s64 	%p211, %rd431, %rd90;
	selp.b32 	%r615, %r614, %r100, %p211;
	min.s64 	%rd432, %rd431, %rd90;
$L__BB15_113:
	setp.lt.s32 	%p212, %r239, 193;
	mov.u32 	%r616, %r615;
	mov.u64 	%rd433, %rd432;
	@%p212 bra 	$L__BB15_117;
	ld.shared.u32 	%r103, [_ZN6thrust24THRUST_300001_SM_1000_NS8cuda_cub4core6detail5shmemE+104];
	ld.shared.u64 	%rd93, [_ZN6thrust24THRUST_300001_SM_1000_NS8cuda_cub4core6detail5shmemE+112];
	setp.lt.s32 	%p213, %r615, %r103;
	mov.u32 	%r616, %r103;
	mov.u64 	%rd433, %rd93;
	@%p213 bra 	$L__BB15_117;
	setp.lt.s32 	%p214, %r103, %r615;
	mov.u32 	%r616, %r615;
	mov.u64 	%rd433, %rd432;
	@%p214 bra 	$L__BB15_117;
	setp.lt.s64 	%p215, %rd432, %rd93;
	selp.b32 	%r616, %r615, %r103, %p215;
	min.s64 	%rd433, %rd432, %rd93;
$L__BB15_117:
	setp.lt.s32 	%p216, %r239, 225;
	mov.u32 	%r665, %r616;
	mov.u64 	%rd486, %rd433;
	@%p216 bra 	$L__BB15_232;
	ld.shared.u32 	%r106, [_ZN6thrust24THRUST_300001_SM_1000_NS8cuda_cub4core6detail5shmemE+120];
	ld.shared.u64 	%rd96, [_ZN6thrust24THRUST_300001_SM_1000_NS8cuda_cub4core6detail5shmemE+128];
	setp.lt.s32 	%p217, %r616, %r106;
	mov.u32 	%r665, %r106;
	mov.u64 	%rd486, %rd96;
	@%p217 bra 	$L__BB15_232;
	setp.lt.s32 	%p218, %r106, %r616;
	mov.u32 	%r665, %r616;
	mov.u64 	%rd486, %rd433;
	@%p218 bra 	$L__BB15_232;
	setp.lt.s64 	%p219, %rd433, %rd96;
	selp.b32 	%r665, %r616, %r106, %p219;
	min.s64 	%rd486, %rd433, %rd96;
	bra.uni 	$L__BB15_232;
$L__BB15_121:
	ld.param.u64 	%rd391, [_ZN6thrust24THRUST_300001_SM_1000_NS8cuda_cub4core6detail13_kernel_agentINS1_8__reduce11ReduceAgentIPN4cuda3std3__45tupleIJilEEESC_SB_lNS1_9__extrema9arg_max_fIilNS9_4lessIiEEEEEEJSC_SC_iSH_EEEvDpT0__param_0];
	mov.u32 	%r108, %tid.x;
	cvt.u64.u32 	%rd98, %r108;
	mul.wide.u32 	%rd258, %r108, 16;
	add.s64 	%rd239, %rd391, %rd258;
	// begin inline asm
	ld.global.nc.u64 %rd238, [%rd239];
	// end inline asm
	add.s64 	%rd241, %rd239, 8;
	// begin inline asm
	ld.global.nc.u64 %rd240, [%rd241];
	// end inline asm
	cvt.u32.u64 	%r109, %rd238;
	add.s64 	%rd243, %rd239, 4096;
	// begin inline asm
	ld.global.nc.u64 %rd242, [%rd243];
	// end inline asm
	add.s64 	%rd245, %rd239, 4104;
	// begin inline asm
	ld.global.nc.u64 %rd434, [%rd245];
	// end inline asm
	cvt.u32.u64 	%r617, %rd242;
	add.s64 	%rd247, %rd239, 8192;
	// begin inline asm
	ld.global.nc.u64 %rd246, [%rd247];
	// end inline asm
	add.s64 	%rd249, %rd239, 8200;
	// begin inline asm
	ld.global.nc.u64 %rd435, [%rd249];
	// end inline asm
	cvt.u32.u64 	%r618, %rd246;
	add.s64 	%rd251, %rd239, 12288;
	// begin inline asm
	ld.global.nc.u64 %rd250, [%rd251];
	// end inline asm
	add.s64 	%rd253, %rd239, 12296;
	// begin inline asm
	ld.global.nc.u64 %rd436, [%rd253];
	// end inline asm
	cvt.u32.u64 	%r619, %rd250;
	add.s64 	%rd255, %rd239, 16384;
	// begin inline asm
	ld.global.nc.u64 %rd254, [%rd255];
	// end inline asm
	add.s64 	%rd257, %rd239, 16392;
	// begin inline asm
	ld.global.nc.u64 %rd473, [%rd257];
	// end inline asm
	cvt.u32.u64 	%r652, %rd254;
	setp.lt.s32 	%p3, %r109, %r617;
	@%p3 bra 	$L__BB15_123;
	setp.lt.s32 	%p4, %r617, %r109;
	setp.lt.s64 	%p5, %rd240, %rd434;
	or.pred  	%p6, %p4, %p5;
	selp.b32 	%r617, %r109, %r617, %p6;
	selp.b64 	%rd434, %rd240, %rd434, %p6;
$L__BB15_123:
	setp.lt.s32 	%p7, %r617, %r618;
	@%p7 bra 	$L__BB15_125;
	setp.lt.s32 	%p8, %r618, %r617;
	setp.lt.s64 	%p9, %rd434, %rd435;
	or.pred  	%p10, %p8, %p9;
	selp.b32 	%r618, %r617, %r618, %p10;
	selp.b64 	%rd435, %rd434, %rd435, %p10;
$L__BB15_125:
	setp.lt.s32 	%p11, %r618, %r619;
	@%p11 bra 	$L__BB15_127;
	setp.lt.s32 	%p12, %r619, %r618;
	setp.lt.s64 	%p13, %rd435, %rd436;
	or.pred  	%p14, %p12, %p13;
	selp.b32 	%r619, %r618, %r619, %p14;
	selp.b64 	%rd436, %rd435, %rd436, %p14;
$L__BB15_127:
	setp.lt.s32 	%p15, %r619, %r652;
	@%p15 bra 	$L__BB15_129;
	setp.lt.s32 	%p16, %r652, %r619;
	setp.lt.s64 	%p17, %rd436, %rd473;
	or.pred  	%p18, %p16, %p17;
	selp.b32 	%r652, %r619, %r652, %p18;
	selp.b64 	%rd473, %rd436, %rd473, %p18;
$L__BB15_129:
	setp.lt.u32 	%p19, %r239, 2560;
	mov.b64 	%rd452, 1280;
	@%p19 bra 	$L__BB15_165;
	add.s64 	%rd262, %rd1, -2560;
	mul.hi.u64 	%rd263, %rd262, -3689348814741910323;
	shr.u64 	%rd112, %rd263, 10;
	setp.lt.u64 	%p20, %rd262, 1280;
	mov.b64 	%rd452, 1280;
	@%p20 bra 	$L__BB15_153;
	ld.param.u64 	%rd392, [_ZN6thrust24THRUST_300001_SM_1000_NS8cuda_cub4core6detail13_kernel_agentINS1_8__reduce11ReduceAgentIPN4cuda3std3__45tupleIJilEEESC_SB_lNS1_9__extrema9arg_max_fIilNS9_4lessIiEEEEEEJSC_SC_iSH_EEEvDpT0__param_0];
	add.s64 	%rd265, %rd112, 1;
	and.b64  	%rd438, %rd265, 36028797018963966;
	shl.b64 	%rd266, %rd98, 4;
	add.s64 	%rd267, %rd266, %rd392;
	add.s64 	%rd439, %rd267, 57352;
	mov.b64 	%rd452, 1280;
$L__BB15_132:
	add.s64 	%rd269, %rd439, -36872;
	// begin inline asm
	ld.global.nc.u64 %rd268, [%rd269];
	// end inline asm
	add.s64 	%rd271, %rd439, -36864;
	// begin inline asm
	ld.global.nc.u64 %rd442, [%rd271];
	// end inline asm
	cvt.u32.u64 	%r622, %rd268;
	add.s64 	%rd273, %rd439, -32776;
	// begin inline asm
	ld.global.nc.u64 %rd272, [%rd273];
	// end inline asm
	add.s64 	%rd275, %rd439, -32768;
	// begin inline asm
	ld.global.nc.u64 %rd443, [%rd275];
	// end inline asm
	cvt.u32.u64 	%r623, %rd272;
	add.s64 	%rd277, %rd439, -28680;
	// begin inline asm
	ld.global.nc.u64 %rd276, [%rd277];
	// end inline asm
	add.s64 	%rd279, %rd439, -28672;
	// begin inline asm
	ld.global.nc.u64 %rd444, [%rd279];
	// end inline asm
	cvt.u32.u64 	%r624, %rd276;
	add.s64 	%rd281, %rd439, -24584;
	// begin inline asm
	ld.global.nc.u64 %rd280, [%rd281];
	// end inline asm
	add.s64 	%rd283, %rd439, -24576;
	// begin inline asm
	ld.global.nc.u64 %rd445, [%rd283];
	// end inline asm
	cvt.u32.u64 	%r625, %rd280;
	add.s64 	%rd285, %rd439, -20488;
	// begin inline asm
	ld.global.nc.u64 %rd284, [%rd285];
	// end inline asm
	add.s64 	%rd287, %rd439, -20480;
	// begin inline asm
	ld.global.nc.u64 %rd446, [%rd287];
	// end inline asm
	cvt.u32.u64 	%r626, %rd284;
	setp.lt.s32 	%p21, %r652, %r622;
	@%p21 bra 	$L__BB15_134;
	setp.lt.s32 	%p22, %r622, %r652;
	setp.lt.s64 	%p23, %rd473, %rd442;
	or.pred  	%p24, %p22, %p23;
	selp.b32 	%r622, %r652, %r622, %p24;
	selp.b64 	%rd442, %rd473, %rd442, %p24;
$L__BB15_134:
	setp.lt.s32 	%p25, %r622, %r623;
	@%p25 bra 	$L__BB15_136;
	setp.lt.s32 	%p26, %r623, %r622;
	setp.lt.s64 	%p27, %rd442, %rd443;
	or.pred  	%p28, %p26, %p27;
	selp.b32 	%r623, %r622, %r623, %p28;
	selp.b64 	%rd443, %rd442, %rd443, %p28;
$L__BB15_136:
	setp.lt.s32 	%p29, %r623, %r624;
	@%p29 bra 	$L__BB15_138;
	setp.lt.s32 	%p30, %r624, %r623;
	setp.lt.s64 	%p31, %rd443, %rd444;
	or.pred  	%p32, %p30, %p31;
	selp.b32 	%r624, %r623, %r624, %p32;
	selp.b64 	%rd444, %rd443, %rd444, %p32;
$L__BB15_138:
	setp.lt.s32 	%p33, %r624, %r625;
	@%p33 bra 	$L__BB15_140;
	setp.lt.s32 	%p34, %r625, %r624;
	setp.lt.s64 	%p35, %rd444, %rd445;
	or.pred  	%p36, %p34, %p35;
	selp.b32 	%r625, %r624, %r625, %p36;
	selp.b64 	%rd445, %rd444, %rd445, %p36;
$L__BB15_140:
	setp.lt.s32 	%p37, %r625, %r626;
	@%p37 bra 	$L__BB15_142;
	setp.lt.s32 	%p38, %r626, %r625;
	setp.lt.s64 	%p39, %rd445, %rd446;
	or.pred  	%p40, %p38, %p39;
	selp.b32 	%r626, %r625, %r626, %p40;
	selp.b64 	%rd446, %rd445, %rd446, %p40;
$L__BB15_142:
	add.s64 	%rd289, %rd439, -16392;
	// begin inline asm
	ld.global.nc.u64 %rd288, [%rd289];
	// end inline asm
	add.s64 	%rd291, %rd439, -16384;
	// begin inline asm
	ld.global.nc.u64 %rd447, [%rd291];
	// end inline asm
	cvt.u32.u64 	%r627, %rd288;
	add.s64 	%rd293, %rd439, -12296;
	// begin inline asm
	ld.global.nc.u64 %rd292, [%rd293];
	// end inline asm
	add.s64 	%rd295, %rd439, -12288;
	// begin inline asm
	ld.global.nc.u64 %rd448, [%rd295];
	// end inline asm
	cvt.u32.u64 	%r628, %rd292;
	add.s64 	%rd297, %rd439, -8200;
	// begin inline asm
	ld.global.nc.u64 %rd296, [%rd297];
	// end inline asm
	add.s64 	%rd299, %rd439, -8192;
	// begin inline asm
	ld.global.nc.u64 %rd449, [%rd299];
	// end inline asm
	cvt.u32.u64 	%r629, %rd296;
	add.s64 	%rd301, %rd439, -4104;
	// begin inline asm
	ld.global.nc.u64 %rd300, [%rd301];
	// end inline asm
	add.s64 	%rd303, %rd439, -4096;
	// begin inline asm
	ld.global.nc.u64 %rd450, [%rd303];
	// end inline asm
	cvt.u32.u64 	%r630, %rd300;
	add.s64 	%rd305, %rd439, -8;
	// begin inline asm
	ld.global.nc.u64 %rd304, [%rd305];
	// end inline asm
	// begin inline asm
	ld.global.nc.u64 %rd473, [%rd439];
	// end inline asm
	cvt.u32.u64 	%r652, %rd304;
	setp.lt.s32 	%p41, %r626, %r627;
	@%p41 bra 	$L__BB15_144;
	setp.lt.s32 	%p42, %r627, %r626;
	setp.lt.s64 	%p43, %rd446, %rd447;
	or.pred  	%p44, %p42, %p43;
	selp.b32 	%r627, %r626, %r627, %p44;
	selp.b64 	%rd447, %rd446, %rd447, %p44;
$L__BB15_144:
	setp.lt.s32 	%p45, %r627, %r628;
	@%p45 bra 	$L__BB15_146;
	setp.lt.s32 	%p46, %r628, %r627;
	setp.lt.s64 	%p47, %rd447, %rd448;
	or.pred  	%p48, %p46, %p47;
	selp.b32 	%r628, %r627, %r628, %p48;
	selp.b64 	%rd448, %rd447, %rd448, %p48;
$L__BB15_146:
	setp.lt.s32 	%p49, %r628, %r629;
	@%p49 bra 	$L__BB15_148;
	setp.lt.s32 	%p50, %r629, %r628;
	setp.lt.s64 	%p51, %rd448, %rd449;
	or.pred  	%p52, %p50, %p51;
	selp.b32 	%r629, %r628, %r629, %p52;
	selp.b64 	%rd449, %rd448, %rd449, %p52;
$L__BB15_148:
	setp.lt.s32 	%p53, %r629, %r630;
	@%p53 bra 	$L__BB15_150;
	setp.lt.s32 	%p54, %r630, %r629;
	setp.lt.s64 	%p55, %rd449, %rd450;
	or.pred  	%p56, %p54, %p55;
	selp.b32 	%r630, %r629, %r630, %p56;
	selp.b64 	%rd450, %rd449, %rd450, %p56;
$L__BB15_150:
	setp.lt.s32 	%p57, %r630, %r652;
	@%p57 bra 	$L__BB15_152;
	setp.lt.s32 	%p58, %r652, %r630;
	setp.lt.s64 	%p59, %rd450, %rd473;
	or.pred  	%p60, %p58, %p59;
	selp.b32 	%r652, %r630, %r652, %p60;
	selp.b64 	%rd473, %rd450, %rd473, %p60;
$L__BB15_152:
	add.s64 	%rd452, %rd452, 2560;
	add.s64 	%rd439, %rd439, 40960;
	add.s64 	%rd438, %rd438, -2;
	setp.ne.s64 	%p61, %rd438, 0;
	@%p61 bra 	$L__BB15_132;
$L__BB15_153:
	and.b64  	%rd308, %rd112, 1;
	setp.eq.b64 	%p62, %rd308, 1;
	@%p62 bra 	$L__BB15_165;
	ld.param.u64 	%rd393, [_ZN6thrust24THRUST_300001_SM_1000_NS8cuda_cub4core6detail13_kernel_agentINS1_8__reduce11ReduceAgentIPN4cuda3std3__45tupleIJilEEESC_SB_lNS1_9__extrema9arg_max_fIilNS9_4lessIiEEEEEEJSC_SC_iSH_EEEvDpT0__param_0];
	shl.b64 	%rd329, %rd452, 4;
	add.s64 	%rd331, %rd393, %rd258;
	add.s64 	%rd310, %rd331, %rd329;
	// begin inline asm
	ld.global.nc.u64 %rd309, [%rd310];
	// end inline asm
	add.s64 	%rd312, %rd310, 8;
	// begin inline asm
	ld.global.nc.u64 %rd456, [%rd312];
	// end inline asm
	cvt.u32.u64 	%r634, %rd309;
	add.s64 	%rd314, %rd310, 4096;
	// begin inline asm
	ld.global.nc.u64 %rd313, [%rd314];
	// end inline asm
	add.s64 	%rd316, %rd310, 4104;
	// begin inline asm
	ld.global.nc.u64 %rd457, [%rd316];
	// end inline asm
	cvt.u32.u64 	%r635, %rd313;
	add.s64 	%rd318, %rd310, 8192;
	// begin inline asm
	ld.global.nc.u64 %rd317, [%rd318];
	// end inline asm
	add.s64 	%rd320, %rd310, 8200;
	// begin inline asm
	ld.global.nc.u64 %rd458, [%rd320];
	// end inline asm
	cvt.u32.u64 	%r636, %rd317;
	add.s64 	%rd322, %rd310, 12288;
	// begin inline asm
	ld.global.nc.u64 %rd321, [%rd322];
	// end inline asm
	add.s64 	%rd324, %rd310, 12296;
	// begin inline asm
	ld.global.nc.u64 %rd459, [%rd324];
	// end inline asm
	cvt.u32.u64 	%r637, %rd321;
	add.s64 	%rd326, %rd310, 16384;
	// begin inline asm
	ld.global.nc.u64 %rd325, [%rd326];
	// end inline asm
	add.s64 	%rd328, %rd310, 16392;
	// begin inline asm
	ld.global.nc.u64 %rd460, [%rd328];
	// end inline asm
	cvt.u32.u64 	%r638, %rd325;
	setp.lt.s32 	%p63, %r652, %r634;
	@%p63 bra 	$L__BB15_156;
	setp.lt.s32 	%p64, %r634, %r652;
	setp.lt.s64 	%p65, %rd473, %rd456;
	or.pred  	%p66, %p64, %p65;
	selp.b32 	%r634, %r652, %r634, %p66;
	selp.b64 	%rd456, %rd473, %rd456, %p66;
$L__BB15_156:
	setp.lt.s32 	%p67, %r634, %r635;
	@%p67 bra 	$L__BB15_158;
	setp.lt.s32 	%p68, %r635, %r634;
	setp.lt.s64 	%p69, %rd456, %rd457;
	or.pred  	%p70, %p68, %p69;
	selp.b32 	%r635, %r634, %r635, %p70;
	selp.b64 	%rd457, %rd456, %rd457, %p70;
$L__BB15_158:
	setp.lt.s32 	%p71, %r635, %r636;
	@%p71 bra 	$L__BB15_160;
	setp.lt.s32 	%p72, %r636, %r635;
	setp.lt.s64 	%p73, %rd457, %rd458;
	or.pred  	%p74, %p72, %p73;
	selp.b32 	%r636, %r635, %r636, %p74;
	selp.b64 	%rd458, %rd457, %rd458, %p74;
$L__BB15_160:
	setp.lt.s32 	%p75, %r636, %r637;
	@%p75 bra 	$L__BB15_162;
	setp.lt.s32 	%p76, %r637, %r636;
	setp.lt.s64 	%p77, %rd458, %rd459;
	or.pred  	%p78, %p76, %p77;
	selp.b32 	%r637, %r636, %r637, %p78;
	selp.b64 	%rd459, %rd458, %rd459, %p78;
$L__BB15_162:
	setp.lt.s32 	%p79, %r637, %r638;
	@%p79 bra 	$L__BB15_164;
	setp.lt.s32 	%p80, %r638, %r637;
	setp.lt.s64 	%p81, %rd459, %rd460;
	or.pred  	%p82, %p80, %p81;
	selp.b32 	%r638, %r637, %r638, %p82;
	selp.b64 	%rd460, %rd459, %rd460, %p82;
$L__BB15_164:
	add.s64 	%rd452, %rd452, 1280;
	mov.u64 	%rd473, %rd460;
	mov.u32 	%r652, %r638;
$L__BB15_165:
	cvt.s64.s32 	%rd332, %r239;
	setp.ge.s64 	%p83, %rd452, %rd332;
	@%p83 bra 	$L__BB15_188;
	cvt.u32.u64 	%r171, %rd452;
	sub.s32 	%r172, %r239, %r171;
	setp.ge.s32 	%p84, %r108, %r172;
	@%p84 bra 	$L__BB15_188;
	not.b32 	%r242, %r108;
	add.s32 	%r243, %r239, %r242;
	sub.s32 	%r173, %r243, %r171;
	and.b32  	%r244, %r173, 768;
	setp.eq.s32 	%p85, %r244, 768;
	mov.u32 	%r644, %r108;
	@%p85 bra 	$L__BB15_173;
	ld.param.u64 	%rd394, [_ZN6thrust24THRUST_300001_SM_1000_NS8cuda_cub4core6detail13_kernel_agentINS1_8__reduce11ReduceAgentIPN4cuda3std3__45tupleIJilEEESC_SB_lNS1_9__extrema9arg_max_fIilNS9_4lessIiEEEEEEJSC_SC_iSH_EEEvDpT0__param_0];
	cvt.u64.u32 	%rd334, %r108;
	add.s64 	%rd335, %rd452, %rd334;
	shl.b64 	%rd336, %rd335, 4;
	add.s64 	%rd463, %rd394, %rd336;
	shr.u32 	%r245, %r173, 8;
	add.s32 	%r246, %r245, 1;
	and.b32  	%r247, %r246, 3;
	neg.s32 	%r640, %r247;
	mov.u32 	%r644, %r108;
$L__BB15_169:
	.pragma "nounroll";
	mov.u64 	%rd176, %rd473;
	mov.u32 	%r177, %r652;
	// begin inline asm
	ld.global.nc.u64 %rd337, [%rd463];
	// end inline asm
	add.s64 	%rd340, %rd463, 8;
	// begin inline asm
	ld.global.nc.u64 %rd339, [%rd340];
	// end inline asm
	cvt.u32.u64 	%r178, %rd337;
	setp.lt.s32 	%p86, %r177, %r178;
	mov.u32 	%r652, %r178;
	mov.u64 	%rd473, %rd339;
	@%p86 bra 	$L__BB15_172;
	setp.lt.s32 	%p87, %r178, %r177;
	mov.u32 	%r652, %r177;
	mov.u64 	%rd473, %rd176;
	@%p87 bra 	$L__BB15_172;
	setp.lt.s64 	%p88, %rd176, %rd339;
	selp.b32 	%r652, %r177, %r178, %p88;
	min.s64 	%rd473, %rd176, %rd339;
$L__BB15_172:
	add.s32 	%r644, %r644, 256;
	add.s64 	%rd463, %rd463, 4096;
	add.s32 	%r640, %r640, 1;
	setp.ne.s32 	%p89, %r640, 0;
	@%p89 bra 	$L__BB15_169;
$L__BB15_173:
	setp.lt.u32 	%p90, %r173, 768;
	@%p90 bra 	$L__BB15_188;
	ld.param.u64 	%rd395, [_ZN6thrust24THRUST_300001_SM_1000_NS8cuda_cub4core6detail13_kernel_agentINS1_8__reduce11ReduceAgentIPN4cuda3std3__45tupleIJilEEESC_SB_lNS1_9__extrema9arg_max_fIilNS9_4lessIiEEEEEEJSC_SC_iSH_EEEvDpT0__param_0];
	cvt.u64.u32 	%rd341, %r644;
	add.s64 	%rd342, %rd452, %rd341;
	shl.b64 	%rd343, %rd342, 4;
	add.s64 	%rd344, %rd343, %rd395;
	add.s64 	%rd468, %rd344, 12296;
$L__BB15_175:
	add.s64 	%rd346, %rd468, -12296;
	// begin inline asm
	ld.global.nc.u64 %rd345, [%rd346];
	// end inline asm
	add.s64 	%rd348, %rd468, -12288;
	// begin inline asm
	ld.global.nc.u64 %rd347, [%rd348];
	// end inline asm
	cvt.u32.u64 	%r188, %rd345;
	setp.lt.s32 	%p91, %r652, %r188;
	mov.u32 	%r649, %r188;
	mov.u64 	%rd470, %rd347;
	@%p91 bra 	$L__BB15_178;
	setp.lt.s32 	%p92, %r188, %r652;
	mov.u32 	%r649, %r652;
	mov.u64 	%rd470, %rd473;
	@%p92 bra 	$L__BB15_178;
	setp.lt.s64 	%p93, %rd473, %rd347;
	selp.b32 	%r649, %r652, %r188, %p93;
	min.s64 	%rd470, %rd473, %rd347;
$L__BB15_178:
	add.s64 	%rd350, %rd468, -8200;
	// begin inline asm
	ld.global.nc.u64 %rd349, [%rd350];
	// end inline asm
	add.s64 	%rd352, %rd468, -8192;
	// begin inline asm
	ld.global.nc.u64 %rd351, [%rd352];
	// end inline asm
	cvt.u32.u64 	%r191, %rd349;
	setp.lt.s32 	%p94, %r649, %r191;
	mov.u32 	%r650, %r191;
	mov.u64 	%rd471, %rd351;
	@%p94 bra 	$L__BB15_181;
	setp.lt.s32 	%p95, %r191, %r649;
	mov.u32 	%r650, %r649;
	mov.u64 	%rd471, %rd470;
	@%p95 bra 	$L__BB15_181;
	setp.lt.s64 	%p96, %rd470, %rd351;
	selp.b32 	%r650, %r649, %r191, %p96;
	min.s64 	%rd471, %rd470, %rd351;
$L__BB15_181:
	add.s64 	%rd354, %rd468, -4104;
	// begin inline asm
	ld.global.nc.u64 %rd353, [%rd354];
	// end inline asm
	add.s64 	%rd356, %rd468, -4096;
	// begin inline asm
	ld.global.nc.u64 %rd355, [%rd356];
	// end inline asm
	cvt.u32.u64 	%r194, %rd353;
	setp.lt.s32 	%p97, %r650, %r194;
	mov.u32 	%r651, %r194;
	mov.u64 	%rd472, %rd355;
	@%p97 bra 	$L__BB15_184;
	setp.lt.s32 	%p98, %r194, %r650;
	mov.u32 	%r651, %r650;
	mov.u64 	%rd472, %rd471;
	@%p98 bra 	$L__BB15_184;
	setp.lt.s64 	%p99, %rd471, %rd355;
	selp.b32 	%r651, %r650, %r194, %p99;
	min.s64 	%rd472, %rd471, %rd355;
$L__BB15_184:
	add.s64 	%rd358, %rd468, -8;
	// begin inline asm
	ld.global.nc.u64 %rd357, [%rd358];
	// end inline asm
	// begin inline asm
	ld.global.nc.u64 %rd359, [%rd468];
	// end inline asm
	cvt.u32.u64 	%r197, %rd357;
	setp.lt.s32 	%p100, %r651, %r197;
	mov.u32 	%r652, %r197;
	mov.u64 	%rd473, %rd359;
	@%p100 bra 	$L__BB15_187;
	setp.lt.s32 	%p101, %r197, %r651;
	mov.u32 	%r652, %r651;
	mov.u64 	%rd473, %rd472;
	@%p101 bra 	$L__BB15_187;
	setp.lt.s64 	%p102, %rd472, %rd359;
	selp.b32 	%r652, %r651, %r197, %p102;
	min.s64 	%rd473, %rd472, %rd359;
$L__BB15_187:
	add.s32 	%r644, %r644, 1024;
	add.s64 	%rd468, %rd468, 16384;
	setp.lt.s32 	%p103, %r644, %r172;
	@%p103 bra 	$L__BB15_175;
$L__BB15_188:
	// begin inline asm
	mov.u32 %r248, %laneid;
	// end inline asm
	mov.b32 	%r266, 1;
	mov.b32 	%r267, 31;
	mov.b32 	%r268, -1;
	// begin inline asm
	shfl.sync.down.b32 %r249, %r652, %r266, %r267, %r268;
	// end inline asm
	// begin inline asm
	shfl.sync.down.b32 %r254, %r255, %r266, %r267, %r268;
	// end inline asm
	mov.b64 	{%r260, %r265}, %rd473;
	// begin inline asm
	shfl.sync.down.b32 %r259, %r260, %r266, %r267, %r268;
	// end inline asm
	// begin inline asm
	shfl.sync.down.b32 %r264, %r265, %r266, %r267, %r268;
	// end inline asm
	mov.b64 	%rd200, {%r259, %r264};
	setp.gt.s32 	%p104, %r248, 30;
	mov.u32 	%r654, %r652;
	mov.u64 	%rd475, %rd473;
	@%p104 bra 	$L__BB15_192;
	setp.lt.s32 	%p105, %r652, %r249;
	mov.u32 	%r654, %r249;
	mov.u64 	%rd475, %rd200;
	@%p105 bra 	$L__BB15_192;
	setp.lt.s32 	%p106, %r249, %r652;
	mov.u32 	%r654, %r652;
	mov.u64 	%rd475, %rd473;
	@%p106 bra 	$L__BB15_192;
	setp.lt.s64 	%p107, %rd473, %rd200;
	selp.b32 	%r654, %r652, %r249, %p107;
	min.s64 	%rd475, %rd473, %rd200;
$L__BB15_192:
	mov.b32 	%r286, 2;
	mov.b32 	%r287, 31;
	mov.b32 	%r288, -1;
	// begin inline asm
	shfl.sync.down.b32 %r269, %r654, %r286, %r287, %r288;
	// end inline asm
	// begin inline asm
	shfl.sync.down.b32 %r274, %r275, %r286, %r287, %r288;
	// end inline asm
	mov.b64 	{%r280, %r285}, %rd475;
	// begin inline asm
	shfl.sync.down.b32 %r279, %r280, %r286, %r287, %r288;
	// end inline asm
	// begin inline asm
	shfl.sync.down.b32 %r284, %r285, %r286, %r287, %r288;
	// end inline asm
	mov.b64 	%rd203, {%r279, %r284};
	setp.gt.s32 	%p108, %r248, 29;
	mov.u32 	%r655, %r654;
	mov.u64 	%rd476, %rd475;
	@%p108 bra 	$L__BB15_196;
	setp.lt.s32 	%p109, %r654, %r269;
	mov.u32 	%r655, %r269;
	mov.u64 	%rd476, %rd203;
	@%p109 bra 	$L__BB15_196;
	setp.lt.s32 	%p110, %r269, %r654;
	mov.u32 	%r655, %r654;
	mov.u64 	%rd476, %rd475;
	@%p110 bra 	$L__BB15_196;
	setp.lt.s64 	%p111, %rd475, %rd203;
	selp.b32 	%r655, %r654, %r269, %p111;
	min.s64 	%rd476, %rd475, %rd203;
$L__BB15_196:
	mov.b32 	%r306, 4;
	mov.b32 	%r307, 31;
	mov.b32 	%r308, -1;
	// begin inline asm
	shfl.sync.down.b32 %r289, %r655, %r306, %r307, %r308;
	// end inline asm
	// begin inline asm
	shfl.sync.down.b32 %r294, %r295, %r306, %r307, %r308;
	// end inline asm
	mov.b64 	{%r300, %r305}, %rd476;
	// begin inline asm
	shfl.sync.down.b32 %r299, %r300, %r306, %r307, %r308;
	// end inline asm
	// begin inline asm
	shfl.sync.down.b32 %r304, %r305, %r306, %r307, %r308;
	// end inline asm
	mov.b64 	%rd206, {%r299, %r304};
	setp.gt.s32 	%p112, %r248, 27;
	mov.u32 	%r656, %r655;
	mov.u64 	%rd477, %rd476;
	@%p112 bra 	$L__BB15_200;
	setp.lt.s32 	%p113, %r655, %r289;
	mov.u32 	%r656, %r289;
	mov.u64 	%rd477, %rd206;
	@%p113 bra 	$L__BB15_200;
	setp.lt.s32 	%p114, %r289, %r655;
	mov.u32 	%r656, %r655;
	mov.u64 	%rd477, %rd476;
	@%p114 bra 	$L__BB15_200;
	setp.lt.s64 	%p115, %rd476, %rd206;
	selp.b32 	%r656, %r655, %r289, %p115;
	min.s64 	%rd477, %rd476, %rd206;
$L__BB15_200:
	mov.b32 	%r326, 8;
	mov.b32 	%r327, 31;
	mov.b32 	%r328, -1;
	// begin inline asm
	shfl.sync.down.b32 %r309, %r656, %r326, %r327, %r328;
	// end inline asm
	// begin inline asm
	shfl.sync.down.b32 %r314, %r315, %r326, %r327, %r328;
	// end inline asm
	mov.b64 	{%r320, %r325}, %rd477;
	// begin inline asm
	shfl.sync.down.b32 %r319, %r320, %r326, %r327, %r328;
	// end inline asm
	// begin inline asm
	shfl.sync.down.b32 %r324, %r325, %r326, %r327, %r328;
	// end inline asm
	mov.b64 	%rd209, {%r319, %r324};
	setp.gt.s32 	%p116, %r248, 23;
	mov.u32 	%r657, %r656;
	mov.u64 	%rd478, %rd477;
	@%p116 bra 	$L__BB15_204;
	setp.lt.s32 	%p117, %r656, %r309;
	mov.u32 	%r657, %r309;
	mov.u64 	%rd478, %rd209;
	@%p117 bra 	$L__BB15_204;
	setp.lt.s32 	%p118, %r309, %r656;
	mov.u32 	%r657, %r656;
	mov.u64 	%rd478, %rd477;
	@%p118 bra 	$L__BB15_204;
	setp.lt.s64 	%p119, %rd477, %rd209;
	selp.b32 	%r657, %r656, %r309, %p119;
	min.s64 	%rd478, %rd477, %rd209;
$L__BB15_204:
	mov.b32 	%r346, 16;
	mov.b32 	%r347, 31;
	mov.b32 	%r348, -1;
	// begin inline asm
	shfl.sync.down.b32 %r329, %r657, %r346, %r347, %r348;
	// end inline asm
	// begin inline asm
	shfl.sync.down.b32 %r334, %r335, %r346, %r347, %r348;
	// end inline asm
	mov.b64 	{%r340, %r345}, %rd478;
	// begin inline asm
	shfl.sync.down.b32 %r339, %r340, %r346, %r347, %r348;
	// end inline asm
	// begin inline asm
	shfl.sync.down.b32 %r344, %r345, %r346, %r347, %r348;
	// end inline asm
	mov.b64 	%rd212, {%r339, %r344};
	setp.gt.s32 	%p120, %r248, 15;
	mov.u32 	%r665, %r657;
	mov.u64 	%rd486, %rd478;
	@%p120 bra 	$L__BB15_208;
	setp.lt.s32 	%p121, %r657, %r329;
	mov.u32 	%r665, %r329;
	mov.u64 	%rd486, %rd212;
	@%p121 bra 	$L__BB15_208;
	setp.lt.s32 	%p122, %r329, %r657;
	mov.u32 	%r665, %r657;
	mov.u64 	%rd486, %rd478;
	@%p122 bra 	$L__BB15_208;
	setp.lt.s64 	%p123, %rd478, %rd212;
	selp.b32 	%r665, %r657, %r329, %p123;
	min.s64 	%rd486, %rd478, %rd212;
$L__BB15_208:
	setp.ne.s32 	%p124, %r248, 0;
	@%p124 bra 	$L__BB15_210;
	shr.u32 	%r349, %r108, 1;
	and.b32  	%r350, %r349, 496;
	mov.u32 	%r351, _ZN6thrust24THRUST_300001_SM_1000_NS8cuda_cub4core6detail5shmemE;
	add.s32 	%r352, %r351, %r350;
	st.shared.u32 	[%r352+8], %r665;
	st.shared.u64 	[%r352+16], %rd486;
$L__BB15_210:
	bar.sync 	0;
	setp.ne.s32 	%p125, %r108, 0;
	@%p125 bra 	$L__BB15_232;
	ld.shared.u32 	%r218, [_ZN6thrust24THRUST_300001_SM_1000_NS8cuda_cub4core6detail5shmemE+24];
	ld.shared.u64 	%rd215, [_ZN6thrust24THRUST_300001_SM_1000_NS8cuda_cub4core6detail5shmemE+32];
	setp.lt.s32 	%p126, %r665, %r218;
	mov.u32 	%r659, %r218;
	mov.u64 	%rd480, %rd215;
	@%p126 bra 	$L__BB15_214;
	setp.lt.s32 	%p127, %r218, %r665;
	mov.u32 	%r659, %r665;
	mov.u64 	%rd480, %rd486;
	@%p127 bra 	$L__BB15_214;
	setp.lt.s64 	%p128, %rd486, %rd215;
	selp.b32 	%r659, %r665, %r218, %p128;
	min.s64 	%rd480, %rd486, %rd215;
$L__BB15_214:
	ld.shared.u32 	%r221, [_ZN6thrust24THRUST_300001_SM_1000_NS8cuda_cub4core6detail5shmemE+40];
	ld.shared.u64 	%rd218, [_ZN6thrust24THRUST_300001_SM_1000_NS8cuda_cub4core6detail5shmemE+48];
	setp.lt.s32 	%p129, %r659, %r221;
	mov.u32 	%r660, %r221;
	mov.u64 	%rd481, %rd218;
	@%p129 bra 	$L__BB15_217;
	setp.lt.s32 	%p130, %r221, %r659;
	mov.u32 	%r660, %r659;
	mov.u64 	%rd481, %rd480;
	@%p130 bra 	$L__BB15_217;
	setp.lt.s64 	%p131, %rd480, %rd218;
	selp.b32 	%r660, %r659, %r221, %p131;
	min.s64 	%rd481, %rd480, %rd218;
$L__BB15_217:
	ld.shared.u32 	%r224, [_ZN6thrust24THRUST_300001_SM_1000_NS8cuda_cub4core6detail5shmemE+56];
	ld.shared.u64 	%rd221, [_ZN6thrust24THRUST_300001_SM_1000_NS8cuda_cub4core6detail5shmemE+64];
	setp.lt.s32 	%p132, %r660, %r224;
	mov.u32 	%r661, %r224;
	mov.u64 	%rd482, %rd221;
	@%p132 bra 	$L__BB15_220;
	setp.lt.s32 	%p133, %r224, %r660;
	mov.u32 	%r661, %r660;
	mov.u64 	%rd482, %rd481;
	@%p133 bra 	$L__BB15_220;
	setp.lt.s64 	%p134, %rd481, %rd221;
	selp.b32 	%r661, %r660, %r224, %p134;
	min.s64 	%rd482, %rd481, %rd221;
$L__BB15_220:
	ld.shared.u32 	%r227, [_ZN6thrust24THRUST_300001_SM_1000_NS8cuda_cub4core6detail5shmemE+72];
	ld.shared.u64 	%rd224, [_ZN6thrust24THRUST_300001_SM_1000_NS8cuda_cub4core6detail5shmemE+80];
	setp.lt.s32 	%p135, %r661, %r227;
	mov.u32 	%r662, %r227;
	mov.u64 	%rd483, %rd224;
	@%p135 bra 	$L__BB15_223;
	setp.lt.s32 	%p136, %r227, %r661;
	mov.u32 	%r662, %r661;
	mov.u64 	%rd483, %rd482;
	@%p136 bra 	$L__BB15_223;
	setp.lt.s64 	%p137, %rd482, %rd224;
	selp.b32 	%r662, %r661, %r227, %p137;
	min.s64 	%rd483, %rd482, %rd224;
$L__BB15_223:
	ld.shared.u32 	%r230, [_ZN6thrust24THRUST_300001_SM_1000_NS8cuda_cub4core6detail5shmemE+88];
	ld.shared.u64 	%rd227, [_ZN6thrust24THRUST_300001_SM_1000_NS8cuda_cub4core6detail5shmemE+96];
	setp.lt.s32 	%p138, %r662, %r230;
	mov.u32 	%r663, %r230;
	mov.u64 	%rd484, %rd227;
	@%p138 bra 	$L__BB15_226;
	setp.lt.s32 	%p139, %r230, %r662;
	mov.u32 	%r663, %r662;
	mov.u64 	%rd484, %rd483;
	@%p139 bra 	$L__BB15_226;
	setp.lt.s64 	%p140, %rd483, %rd227;
	selp.b32 	%r663, %r662, %r230, %p140;
	min.s64 	%rd484, %rd483, %rd227;
$L__BB15_226:
	ld.shared.u32 	%r233, [_ZN6thrust24THRUST_300001_SM_1000_NS8cuda_cub4core6detail5shmemE+104];
	ld.shared.u64 	%rd230, [_ZN6thrust24THRUST_300001_SM_1000_NS8cuda_cub4core6detail5shmemE+112];
	setp.lt.s32 	%p141, %r663, %r233;
	mov.u32 	%r664, %r233;
	mov.u64 	%rd485, %rd230;
	@%p141 bra 	$L__BB15_229;
	setp.lt.s32 	%p142, %r233, %r663;
	mov.u32 	%r664, %r663;
	mov.u64 	%rd485, %rd484;
	@%p142 bra 	$L__BB15_229;
	setp.lt.s64 	%p143, %rd484, %rd230;
	selp.b32 	%r664, %r663, %r233, %p143;
	min.s64 	%rd485, %rd484, %rd230;
$L__BB15_229:
	ld.shared.u32 	%r236, [_ZN6thrust24THRUST_300001_SM_1000_NS8cuda_cub4core6detail5shmemE+120];
	ld.shared.u64 	%rd233, [_ZN6thrust24THRUST_300001_SM_1000_NS8cuda_cub4core6detail5shmemE+128];
	setp.lt.s32 	%p144, %r664, %r236;
	mov.u32 	%r665, %r236;
	mov.u64 	%rd486, %rd233;
	@%p144 bra 	$L__BB15_232;
	setp.lt.s32 	%p145, %r236, %r664;
	mov.u32 	%r665, %r664;
	mov.u64 	%rd486, %rd485;
	@%p145 bra 	$L__BB15_232;
	setp.lt.s64 	%p146, %rd485, %rd233;
	selp.b32 	%r665, %r664, %r236, %p146;
	min.s64 	%rd486, %rd485, %rd233;
$L__BB15_232:
	mov.u32 	%r578, %tid.x;
	setp.ne.s32 	%p263, %r578, 0;
	@%p263 bra 	$L__BB15_234;
	ld.param.u64 	%rd399, [_ZN6thrust24THRUST_300001_SM_1000_NS8cuda_cub4core6detail13_kernel_agentINS1_8__reduce11ReduceAgentIPN4cuda3std3__45tupleIJilEEESC_SB_lNS1_9__extrema9arg_max_fIilNS9_4lessIiEEEEEEJSC_SC_iSH_EEEvDpT0__param_1];
	cvta.to.global.u64 	%rd390, %rd399;
	st.global.u32 	[%rd390], %r665;
	st.global.u64 	[%rd390+8], %rd486;
$L__BB15_234:
	ret;

}
	// .globl	_ZN3cub18CUB_300001_SM_10006detail11EmptyKernelIvEEvv
.visible .entry _ZN3cub18CUB_300001_SM_10006detail11EmptyKernelIvEEvv()
{


	ret;

}


// ===== COMPILED SASS (sm_100) =====

	.target	sm_100

	.elftype	@"ET_EXEC"


//--------------------- .note.nv.tkinfo           --------------------------
	.section	.note.nv.tkinfo,"",@"SHT_NOTE"
	.sectionflags	@"SHF_NOTE_NV_TKINFO"
	.tkinfo
        /*0018*/ 	.word	0x00000002
        /*0030*/ 	.string	""
        /*0030*/ 	.string	"ptxas"
        /*0030*/ 	.string	"Cuda compilation tools, release 13.0, V13.0.88"
        /*0030*/ 	.string	"Build cuda_13.0.r13.0/compiler.36424714_0"
        /*0030*/ 	.string	"-arch sm_100 -m 64 "



//--------------------- .note.nv.cuinfo           --------------------------
	.section	.note.nv.cuinfo,"",@"SHT_NOTE"
	.sectionflags	@"SHF_NOTE_NV_CUINFO"
        /*0018*/ 	.short	0x0002
        /*001a*/ 	.short	0x0064
        /*001c*/ 	.short	0x0082
	.zero		2


//--------------------- .nv.info                  --------------------------
	.section	.nv.info,"",@"SHT_CUDA_INFO"
	.align	4


	//----- nvinfo : EIATTR_REGCOUNT
	.align		4
        /*0000*/ 	.byte	0x04, 0x2f
        /*0002*/ 	.short	(.L_58 - .L_57)
	.align		4
.L_57:
        /*0004*/ 	.word	index@(_Z26propagationColouringNewestPiS_S_iiS_S_)
        /*0008*/ 	.word	0x0000001a


	//----- nvinfo : EIATTR_FRAME_SIZE
	.align		4
.L_58:
        /*000c*/ 	.byte	0x04, 0x11
        /*000e*/ 	.short	(.L_60 - .L_59)
	.align		4
.L_59:
        /*0010*/ 	.word	index@(_Z26propagationColouringNewestPiS_S_iiS_S_)
        /*0014*/ 	.word	0x00000258


	//----- nvinfo : EIATTR_REGCOUNT
	.align		4
.L_60:
        /*0018*/ 	.byte	0x04, 0x2f
        /*001a*/ 	.short	(.L_62 - .L_61)
	.align		4
.L_61:
        /*001c*/ 	.word	index@(_Z20propagationColouringPiS_iiS_iii)
        /*0020*/ 	.word	0x00000004


	//----- nvinfo : EIATTR_FRAME_SIZE
	.align		4
.L_62:
        /*0024*/ 	.byte	0x04, 0x11
        /*0026*/ 	.short	(.L_64 - .L_63)
	.align		4
.L_63:
        /*0028*/ 	.word	index@(_Z20propagationColouringPiS_iiS_iii)
        /*002c*/ 	.word	0x00000000


	//----- nvinfo : EIATTR_REGCOUNT
	.align		4
.L_64:
        /*0030*/ 	.byte	0x04, 0x2f
        /*0032*/ 	.short	(.L_66 - .L_65)
	.align		4
.L_65:
        /*0034*/ 	.word	index@(_Z20decrementalColouringPiS_iiS_ii)
        /*0038*/ 	.word	0x00000018


	//----- nvinfo : EIATTR_FRAME_SIZE
	.align		4
.L_66:
        /*003c*/ 	.byte	0x04, 0x11
        /*003e*/ 	.short	(.L_68 - .L_67)
	.align		4
.L_67:
        /*0040*/ 	.word	index@(_Z20decrementalColouringPiS_iiS_ii)
        /*0044*/ 	.word	0x00000258


	//----- nvinfo : EIATTR_REGCOUNT
	.align		4
.L_68:
        /*0048*/ 	.byte	0x04, 0x2f
        /*004a*/ 	.short	(.L_70 - .L_69)
	.align		4
.L_69:
        /*004c*/ 	.word	index@(_Z20incrementalColouringPiS_iiS_iii)
        /*0050*/ 	.word	0x00000020


	//----- nvinfo : EIATTR_FRAME_SIZE
	.align		4
.L_70:
        /*0054*/ 	.byte	0x04, 0x11
        /*0056*/ 	.short	(.L_72 - .L_71)
	.align		4
.L_71:
        /*0058*/ 	.word	index@(_Z20incrementalColouringPiS_iiS_iii)
        /*005c*/ 	.word	0x00000578


	//----- nvinfo : EIATTR_REGCOUNT
	.align		4
.L_72:
        /*0060*/ 	.byte	0x04, 0x2f
        /*0062*/ 	.short	(.L_74 - .L_73)
	.align		4
.L_73:
        /*0064*/ 	.word	index@(_Z12colourMinMaxPiS_S_iiS_i)
        /*0068*/ 	.word	0x00000017


	//----- nvinfo : EIATTR_FRAME_SIZE
	.align		4
.L_74:
        /*006c*/ 	.byte	0x04, 0x11
        /*006e*/ 	.short	(.L_76 - .L_75)
	.align		4
.L_75:
        /*0070*/ 	.word	index@(_Z12colourMinMaxPiS_S_iiS_i)
        /*0074*/ 	.word	0x00000000


	//----- nvinfo : EIATTR_REGCOUNT
	.align		4
.L_76:
        /*0078*/ 	.byte	0x04, 0x2f
        /*007a*/ 	.short	(.L_78 - .L_77)
	.align		4
.L_77:
        /*007c*/ 	.word	index@(_Z12setup_kernelP17curandStateXORWOWm)
        /*0080*/ 	.word	0x0000001f


	//----- nvinfo : EIATTR_FRAME_SIZE
	.align		4
.L_78:
        /*0084*/ 	.byte	0x04, 0x11
        /*0086*/ 	.short	(.L_80 - .L_79)
	.align		4
.L_79:
        /*0088*/ 	.word	index@(_Z12setup_kernelP17curandStateXORWOWm)
        /*008c*/ 	.word	0x00000000


	//----- nvinfo : EIATTR_REGCOUNT
	.align		4
.L_80:
        /*0090*/ 	.byte	0x04, 0x2f
        /*0092*/ 	.short	(.L_82 - .L_81)
	.align		4
.L_81:
        /*0094*/ 	.word	index@(_Z15randomNumberingP17curandStateXORWOWPiii)
        /*0098*/ 	.word	0x00000016


	//----- nvinfo : EIATTR_FRAME_SIZE
	.align		4
.L_82:
        /*009c*/ 	.byte	0x04, 0x11
        /*009e*/ 	.short	(.L_84 - .L_83)
	.align		4
.L_83:
        /*00a0*/ 	.word	index@(_Z15randomNumberingP17curandStateXORWOWPiii)
        /*00a4*/ 	.word	0x00000000


	//----- nvinfo : EIATTR_REGCOUNT
	.align		4
.L_84:
        /*00a8*/ 	.byte	0x04, 0x2f
        /*00aa*/ 	.short	(.L_86 - .L_85)
	.align		4
.L_85:
        /*00ac*/ 	.word	index@(_Z10degreeCalcPiS_S_ii)
        /*00b0*/ 	.word	0x0000000c


	//----- nvinfo : EIATTR_FRAME_SIZE
	.align		4
.L_86:
        /*00b4*/ 	.byte	0x04, 0x11
        /*00b6*/ 	.short	(.L_88 - .L_87)
	.align		4
.L_87:
        /*00b8*/ 	.word	index@(_Z10degreeCalcPiS_S_ii)
        /*00bc*/ 	.word	0x00000000


	//----- nvinfo : EIATTR_REGCOUNT
	.align		4
.L_88:
        /*00c0*/ 	.byte	0x04, 0x2f
        /*00c2*/ 	.short	(.L_90 - .L_89)
	.align		4
.L_89:
        /*00c4*/ 	.word	index@(_ZN6thrust24THRUST_300001_SM_1000_NS8cuda_cub4core6detail13_kernel_agentINS1_8__reduce11ReduceAgentINS0_12zip_iteratorIN4cuda3std3__45tupleIJNS0_10device_ptrIiEENS0_17counting_iteratorIlNS0_11use_defaultESF_SF_EEEEEEEPNSB_IJilEEESJ_iNS1_9__extrema9arg_max_fIilNSA_4lessIiEEEEEEJSI_SK_iSP_EEEvDpT0_)
        /*00c8*/ 	.word	0x0000001c


	//----- nvinfo : EIATTR_FRAME_SIZE
	.align		4
.L_90:
        /*00cc*/ 	.byte	0x04, 0x11
        /*00ce*/ 	.short	(.L_92 - .L_91)
	.align		4
.L_91:
        /*00d0*/ 	.word	index@(_ZN6thrust24THRUST_300001_SM_1000_NS8cuda_cub4core6detail13_kernel_agentINS1_8__reduce11ReduceAgentINS0_12zip_iteratorIN4cuda3std3__45tupleIJNS0_10device_ptrIiEENS0_17counting_iteratorIlNS0_11use_defaultESF_SF_EEEEEEEPNSB_IJilEEESJ_iNS1_9__extrema9arg_max_fIilNSA_4lessIiEEEEEEJSI_SK_iSP_EEEvDpT0_)
        /*00d4*/ 	.word	0x00000000


	//----- nvinfo : EIATTR_REGCOUNT
	.align		4
.L_92:
        /*00d8*/ 	.byte	0x04, 0x2f
        /*00da*/ 	.short	(.L_94 - .L_93)
	.align		4
.L_93:
        /*00dc*/ 	.word	index@(_ZN6thrust24THRUST_300001_SM_1000_NS8cuda_cub4core6detail13_kernel_agentINS1_8__reduce11ReduceAgentINS0_12zip_iteratorIN4cuda3std3__45tupleIJNS0_10device_ptrIiEENS0_17counting_iteratorIlNS0_11use_defaultESF_SF_EEEEEEEPNSB_IJilEEESJ_iNS1_9__extrema9arg_max_fIilNSA_4lessIiEEEEEEJSI_SK_iN3cub18CUB_300001_SM_100013GridEvenShareIiEENSS_9GridQueueIjEESP_EEEvDpT0_)
        /*00e0*/ 	.word	0x0000001d


	//----- nvinfo : EIATTR_FRAME_SIZE
	.align		4
.L_94:
        /*00e4*/ 	.byte	0x04, 0x11
        /*00e6*/ 	.short	(.L_96 - .L_95)
	.align		4
.L_95:
        /*00e8*/ 	.word	index@(_ZN6thrust24THRUST_300001_SM_1000_NS8cuda_cub4core6detail13_kernel_agentINS1_8__reduce11ReduceAgentINS0_12zip_iteratorIN4cuda3std3__45tupleIJNS0_10device_ptrIiEENS0_17counting_iteratorIlNS0_11use_defaultESF_SF_EEEEEEEPNSB_IJilEEESJ_iNS1_9__extrema9arg_max_fIilNSA_4lessIiEEEEEEJSI_SK_iN3cub18CUB_300001_SM_100013GridEvenShareIiEENSS_9GridQueueIjEESP_EEEvDpT0_)
        /*00ec*/ 	.word	0x00000000


	//----- nvinfo : EIATTR_REGCOUNT
	.align		4
.L_96:
        /*00f0*/ 	.byte	0x04, 0x2f
        /*00f2*/ 	.short	(.L_98 - .L_97)
	.align		4
.L_97:
        /*00f4*/ 	.word	index@(_ZN6thrust24THRUST_300001_SM_1000_NS8cuda_cub4core6detail13_kernel_agentINS1_8__reduce10DrainAgentIiEEJN3cub18CUB_300001_SM_10009GridQueueIjEEiEEEvDpT0_)
        /*00f8*/ 	.word	0x00000008


	//----- nvinfo : EIATTR_FRAME_SIZE
	.align		4
.L_98:
        /*00fc*/ 	.byte	0x04, 0x11
        /*00fe*/ 	.short	(.L_100 - .L_99)
	.align		4
.L_99:
        /*0100*/ 	.word	index@(_ZN6thrust24THRUST_300001_SM_1000_NS8cuda_cub4core6detail13_kernel_agentINS1_8__reduce10DrainAgentIiEEJN3cub18CUB_300001_SM_10009GridQueueIjEEiEEEvDpT0_)
        /*0104*/ 	.word	0x00000000


	//----- nvinfo : EIATTR_REGCOUNT
	.align		4
.L_100:
        /*0108*/ 	.byte	0x04, 0x2f
        /*010a*/ 	.short	(.L_102 - .L_101)
	.align		4
.L_101:
        /*010c*/ 	.word	index@(_ZN6thrust24THRUST_300001_SM_1000_NS8cuda_cub4core6detail13_kernel_agentINS1_8__reduce11ReduceAgentIPN4cuda3std3__45tupleIJilEEESC_SB_iNS1_9__extrema9arg_max_fIilNS9_4lessIiEEEEEEJSC_SC_iSH_EEEvDpT0_)
        /*0110*/ 	.word	0x00000020


	//----- nvinfo : EIATTR_FRAME_SIZE
	.align		4
.L_102:
        /*0114*/ 	.byte	0x04, 0x11
        /*0116*/ 	.short	(.L_104 - .L_103)
	.align		4
.L_103:
        /*0118*/ 	.word	index@(_ZN6thrust24THRUST_300001_SM_1000_NS8cuda_cub4core6detail13_kernel_agentINS1_8__reduce11ReduceAgentIPN4cuda3std3__45tupleIJilEEESC_SB_iNS1_9__extrema9arg_max_fIilNS9_4lessIiEEEEEEJSC_SC_iSH_EEEvDpT0_)
        /*011c*/ 	.word	0x00000000


	//----- nvinfo : EIATTR_REGCOUNT
	.align		4
.L_104:
        /*0120*/ 	.byte	0x04, 0x2f
        /*0122*/ 	.short	(.L_106 - .L_105)
	.align		4
.L_105:
        /*0124*/ 	.word	index@(_ZN6thrust24THRUST_300001_SM_1000_NS8cuda_cub4core6detail13_kernel_agentINS1_8__reduce11ReduceAgentINS0_12zip_iteratorIN4cuda3std3__45tupleIJNS0_10device_ptrIiEENS0_17counting_iteratorIlNS0_11use_defaultESF_SF_EEEEEEEPNSB_IJilEEESJ_lNS1_9__extrema9arg_max_fIilNSA_4lessIiEEEEEEJSI_SK_lSP_EEEvDpT0_)
        /*0128*/ 	.word	0x0000001c


	//----- nvinfo : EIATTR_FRAME_SIZE
	.align		4
.L_106:
        /*012c*/ 	.byte	0x04, 0x11
        /*012e*/ 	.short	(.L_108 - .L_107)
	.align		4
.L_107:
        /*0130*/ 	.word	index@(_ZN6thrust24THRUST_300001_SM_1000_NS8cuda_cub4core6detail13_kernel_agentINS1_8__reduce11ReduceAgentINS0_12zip_iteratorIN4cuda3std3__45tupleIJNS0_10device_ptrIiEENS0_17counting_iteratorIlNS0_11use_defaultESF_SF_EEEEEEEPNSB_IJilEEESJ_lNS1_9__extrema9arg_max_fIilNSA_4lessIiEEEEEEJSI_SK_lSP_EEEvDpT0_)
        /*0134*/ 	.word	0x00000000


	//----- nvinfo : EIATTR_REGCOUNT
	.align		4
.L_108:
        /*0138*/ 	.byte	0x04, 0x2f
        /*013a*/ 	.short	(.L_110 - .L_109)
	.align		4
.L_109:
        /*013c*/ 	.word	index@(_ZN6thrust24THRUST_300001_SM_1000_NS8cuda_cub4core6detail13_kernel_agentINS1_8__reduce11ReduceAgentINS0_12zip_iteratorIN4cuda3std3__45tupleIJNS0_10device_ptrIiEENS0_17counting_iteratorIlNS0_11use_defaultESF_SF_EEEEEEEPNSB_IJilEEESJ_lNS1_9__extrema9arg_max_fIilNSA_4lessIiEEEEEEJSI_SK_lN3cub18CUB_300001_SM_100013GridEvenShareIlEENSS_9GridQueueIyEESP_EEEvDpT0_)
        /*0140*/ 	.word	0x0000001e


	//----- nvinfo : EIATTR_FRAME_SIZE
	.align		4
.L_110:
        /*0144*/ 	.byte	0x04, 0x11
        /*0146*/ 	.short	(.L_112 - .L_111)
	.align		4
.L_111:
        /*0148*/ 	.word	index@(_ZN6thrust24THRUST_300001_SM_1000_NS8cuda_cub4core6detail13_kernel_agentINS1_8__reduce11ReduceAgentINS0_12zip_iteratorIN4cuda3std3__45tupleIJNS0_10device_ptrIiEENS0_17counting_iteratorIlNS0_11use_defaultESF_SF_EEEEEEEPNSB_IJilEEESJ_lNS1_9__extrema9arg_max_fIilNSA_4lessIiEEEEEEJSI_SK_lN3cub18CUB_300001_SM_100013GridEvenShareIlEENSS_9GridQueueIyEESP_EEEvDpT0_)
        /*014c*/ 	.word	0x00000000


	//----- nvinfo : EIATTR_REGCOUNT
	.align		4
.L_112:
        /*0150*/ 	.byte	0x04, 0x2f
        /*0152*/ 	.short	(.L_114 - .L_113)
	.align		4
.L_113:
        /*0154*/ 	.word	index@(_ZN6thrust24THRUST_300001_SM_1000_NS8cuda_cub4core6detail13_kernel_agentINS1_8__reduce10DrainAgentIlEEJN3cub18CUB_300001_SM_10009GridQueueIyEElEEEvDpT0_)
        /*0158*/ 	.word	0x00000008


	//----- nvinfo : EIATTR_FRAME_SIZE
	.align		4
.L_114:
        /*015c*/ 	.byte	0x04, 0x11
        /*015e*/ 	.short	(.L_116 - .L_115)
	.align		4
.L_115:
        /*0160*/ 	.word	index@(_ZN6thrust24THRUST_300001_SM_1000_NS8cuda_cub4core6detail13_kernel_agentINS1_8__reduce10DrainAgentIlEEJN3cub18CUB_300001_SM_10009GridQueueIyEElEEEvDpT0_)
        /*0164*/ 	.word	0x00000000


	//----- nvinfo : EIATTR_REGCOUNT
	.align		4
.L_116:
        /*0168*/ 	.byte	0x04, 0x2f
        /*016a*/ 	.short	(.L_118 - .L_117)
	.align		4
.L_117:
        /*016c*/ 	.word	index@(_ZN6thrust24THRUST_300001_SM_1000_NS8cuda_cub4core6detail13_kernel_agentINS1_8__reduce11ReduceAgentIPN4cuda3std3__45tupleIJilEEESC_SB_lNS1_9__extrema9arg_max_fIilNS9_4lessIiEEEEEEJSC_SC_iSH_EEEvDpT0_)
        /*0170*/ 	.word	0x00000020


	//----- nvinfo : EIATTR_FRAME_SIZE
	.align		4
.L_118:
        /*0174*/ 	.byte	0x04, 0x11
        /*0176*/ 	.short	(.L_120 - .L_119)
	.align		4
.L_119:
        /*0178*/ 	.word	index@(_ZN6thrust24THRUST_300001_SM_1000_NS8cuda_cub4core6detail13_kernel_agentINS1_8__reduce11ReduceAgentIPN4cuda3std3__45tupleIJilEEESC_SB_lNS1_9__extrema9arg_max_fIilNS9_4lessIiEEEEEEJSC_SC_iSH_EEEvDpT0_)
        /*017c*/ 	.word	0x00000000


	//----- nvinfo : EIATTR_REGCOUNT
	.align		4
.L_120:
        /*0180*/ 	.byte	0x04, 0x2f
        /*0182*/ 	.short	(.L_122 - .L_121)
	.align		4
.L_121:
        /*0184*/ 	.word	index@(_ZN3cub18CUB_300001_SM_10006detail11EmptyKernelIvEEvv)
        /*0188*/ 	.word	0x00000004


	//----- nvinfo : EIATTR_FRAME_SIZE
	.align		4
.L_122:
        /*018c*/ 	.byte	0x04, 0x11
        /*018e*/ 	.short	(.L_124 - .L_123)
	.align		4
.L_123:
        /*0190*/ 	.word	index@(_ZN3cub18CUB_300001_SM_10006detail11EmptyKernelIvEEvv)
        /*0194*/ 	.word	0x00000000


	//----- nvinfo : EIATTR_MIN_STACK_SIZE
	.align		4
.L_124:
        /*0198*/ 	.byte	0x04, 0x12
        /*019a*/ 	.short	(.L_126 - .L_125)
	.align		4
.L_125:
        /*019c*/ 	.word	index@(_ZN3cub18CUB_300001_SM_10006detail11EmptyKernelIvEEvv)
        /*01a0*/ 	.word	0x00000000


	//----- nvinfo : EIATTR_MIN_STACK_SIZE
	.align		4
.L_126:
        /*01a4*/ 	.byte	0x04, 0x12
        /*01a6*/ 	.short	(.L_128 - .L_127)
	.align		4
.L_127:
        /*01a8*/ 	.word	index@(_ZN6thrust24THRUST_300001_SM_1000_NS8cuda_cub4core6detail13_kernel_agentINS1_8__reduce11ReduceAgentIPN4cuda3std3__45tupleIJilEEESC_SB_lNS1_9__extrema9arg_max_fIilNS9_4lessIiEEEEEEJSC_SC_iSH_EEEvDpT0_)
        /*01ac*/ 	.word	0x00000000


	//----- nvinfo : EIATTR_MIN_STACK_SIZE
	.align		4
.L_128:
        /*01b0*/ 	.byte	0x04, 0x12
        /*01b2*/ 	.short	(.L_130 - .L_129)
	.align		4
.L_129:
        /*01b4*/ 	.word	index@(_ZN6thrust24THRUST_300001_SM_1000_NS8cuda_cub4core6detail13_kernel_agentINS1_8__reduce10DrainAgentIlEEJN3cub18CUB_300001_SM_10009GridQueueIyEElEEEvDpT0_)
        /*01b8*/ 	.word	0x00000000


	//----- nvinfo : EIATTR_MIN_STACK_SIZE
	.align		4
.L_130:
        /*01bc*/ 	.byte	0x04, 0x12
        /*01be*/ 	.short	(.L_132 - .L_131)
	.align		4
.L_131:
        /*01c0*/ 	.word	index@(_ZN6thrust24THRUST_300001_SM_1000_NS8cuda_cub4core6detail13_kernel_agentINS1_8__reduce11ReduceAgentINS0_12zip_iteratorIN4cuda3std3__45tupleIJNS0_10device_ptrIiEENS0_17counting_iteratorIlNS0_11use_defaultESF_SF_EEEEEEEPNSB_IJilEEESJ_lNS1_9__extrema9arg_max_fIilNSA_4lessIiEEEEEEJSI_SK_lN3cub18CUB_300001_SM_100013GridEvenShareIlEENSS_9GridQueueIyEESP_EEEvDpT0_)
        /*01c4*/ 	.word	0x00000000


	//----- nvinfo : EIATTR_MIN_STACK_SIZE
	.align		4
.L_132:
        /*01c8*/ 	.byte	0x04, 0x12
        /*01ca*/ 	.short	(.L_134 - .L_133)
	.align		4
.L_133:
        /*01cc*/ 	.word	index@(_ZN6thrust24THRUST_300001_SM_1000_NS8cuda_cub4core6detail13_kernel_agentINS1_8__reduce11ReduceAgentINS0_12zip_iteratorIN4cuda3std3__45tupleIJNS0_10device_ptrIiEENS0_17counting_iteratorIlNS0_11use_defaultESF_SF_EEEEEEEPNSB_IJilEEESJ_lNS1_9__extrema9arg_max_fIilNSA_4lessIiEEEEEEJSI_SK_lSP_EEEvDpT0_)
        /*01d0*/ 	.word	0x00000000


	//----- nvinfo : EIATTR_MIN_STACK_SIZE
	.align		4
.L_134:
        /*01d4*/ 	.byte	0x04, 0x12
        /*01d6*/ 	.short	(.L_136 - .L_135)
	.align		4
.L_135:
        /*01d8*/ 	.word	index@(_ZN6thrust24THRUST_300001_SM_1000_NS8cuda_cub4core6detail13_kernel_agentINS1_8__reduce11ReduceAgentIPN4cuda3std3__45tupleIJilEEESC_SB_iNS1_9__extrema9arg_max_fIilNS9_4lessIiEEEEEEJSC_SC_iSH_EEEvDpT0_)
        /*01dc*/ 	.word	0x00000000


	//----- nvinfo : EIATTR_MIN_STACK_SIZE
	.align		4
.L_136:
        /*01e0*/ 	.byte	0x04, 0x12
        /*01e2*/ 	.short	(.L_138 - .L_137)
	.align		4
.L_137:
        /*01e4*/ 	.word	index@(_ZN6thrust24THRUST_300001_SM_1000_NS8cuda_cub4core6detail13_kernel_agentINS1_8__reduce10DrainAgentIiEEJN3cub18CUB_300001_SM_10009GridQueueIjEEiEEEvDpT0_)
        /*01e8*/ 	.word	0x00000000


	//----- nvinfo : EIATTR_MIN_STACK_SIZE
	.align		4
.L_138:
        /*01ec*/ 	.byte	0x04, 0x12
        /*01ee*/ 	.short	(.L_140 - .L_139)
	.align		4
.L_139:
        /*01f0*/ 	.word	index@(_ZN6thrust24THRUST_300001_SM_1000_NS8cuda_cub4core6detail13_kernel_agentINS1_8__reduce11ReduceAgentINS0_12zip_iteratorIN4cuda3std3__45tupleIJNS0_10device_ptrIiEENS0_17counting_iteratorIlNS0_11use_defaultESF_SF_EEEEEEEPNSB_IJilEEESJ_iNS1_9__extrema9arg_max_fIilNSA_4lessIiEEEEEEJSI_SK_iN3cub18CUB_300001_SM_100013GridEvenShareIiEENSS_9GridQueueIjEESP_EEEvDpT0_)
        /*01f4*/ 	.word	0x00000000


	//----- nvinfo : EIATTR_MIN_STACK_SIZE
	.align		4
.L_140:
        /*01f8*/ 	.byte	0x04, 0x12
        /*01fa*/ 	.short	(.L_142 - .L_141)
	.align		4
.L_141:
        /*01fc*/ 	.word	index@(_ZN6thrust24THRUST_300001_SM_1000_NS8cuda_cub4core6detail13_kernel_agentINS1_8__reduce11ReduceAgentINS0_12zip_iteratorIN4cuda3std3__45tupleIJNS0_10device_ptrIiEENS0_17counting_iteratorIlNS0_11use_defaultESF_SF_EEEEEEEPNSB_IJilEEESJ_iNS1_9__extrema9arg_max_fIilNSA_4lessIiEEEEEEJSI_SK_iSP_EEEvDpT0_)
        /*0200*/ 	.word	0x00000000


	//----- nvinfo : EIATTR_MIN_STACK_SIZE
	.align		4
.L_142:
        /*0204*/ 	.byte	0x04, 0x12
        /*0206*/ 	.short	(.L_144 - .L_143)
	.align		4
.L_143:
        /*0208*/ 	.word	index@(_Z10degreeCalcPiS_S_ii)
        /*020c*/ 	.word	0x00000000


	//----- nvinfo : EIATTR_MIN_STACK_SIZE
	.align		4
.L_144:
        /*0210*/ 	.byte	0x04, 0x12
        /*0212*/ 	.short	(.L_146 - .L_145)
	.align		4
.L_145:
        /*0214*/ 	.word	index@(_Z15randomNumberingP17curandStateXORWOWPiii)
        /*0218*/ 	.word	0x00000000


	//----- nvinfo : EIATTR_MIN_STACK_SIZE
	.align		4
.L_146:
        /*021c*/ 	.byte	0x04, 0x12
        /*021e*/ 	.short	(.L_148 - .L_147)
	.align		4
.L_147:
        /*0220*/ 	.word	index@(_Z12setup_kernelP17curandStateXORWOWm)
        /*0224*/ 	.word	0x00000000


	//----- nvinfo : EIATTR_MIN_STACK_SIZE
	.align		4
.L_148:
        /*0228*/ 	.byte	0x04, 0x12
        /*022a*/ 	.short	(.L_150 - .L_149)
	.align		4
.L_149:
        /*022c*/ 	.word	index@(_Z12colourMinMaxPiS_S_iiS_i)
        /*0230*/ 	.word	0x00000000


	//----- nvinfo : EIATTR_MIN_STACK_SIZE
	.align		4
.L_150:
        /*0234*/ 	.byte	0x04, 0x12
        /*0236*/ 	.short	(.L_152 - .L_151)
	.align		4
.L_151:
        /*0238*/ 	.word	index@(_Z20incrementalColouringPiS_iiS_iii)
        /*023c*/ 	.word	0x00000578


	//----- nvinfo : EIATTR_MIN_STACK_SIZE
	.align		4
.L_152:
        /*0240*/ 	.byte	0x04, 0x12
        /*0242*/ 	.short	(.L_154 - .L_153)
	.align		4
.L_153:
        /*0244*/ 	.word	index@(_Z20decrementalColouringPiS_iiS_ii)
        /*0248*/ 	.word	0x00000258


	//----- nvinfo : EIATTR_MIN_STACK_SIZE
	.align		4
.L_154:
        /*024c*/ 	.byte	0x04, 0x12
        /*024e*/ 	.short	(.L_156 - .L_155)
	.align		4
.L_155:
        /*0250*/ 	.word	index@(_Z20propagationColouringPiS_iiS_iii)
        /*0254*/ 	.word	0x00000000


	//----- nvinfo : EIATTR_MIN_STACK_SIZE
	.align		4
.L_156:
        /*0258*/ 	.byte	0x04, 0x12
        /*025a*/ 	.short	(.L_158 - .L_157)
	.align		4
.L_157:
        /*025c*/ 	.word	index@(_Z26propagationColouringNewestPiS_S_iiS_S_)
        /*0260*/ 	.word	0x00000258
.L_158:


//--------------------- .nv.compat                --------------------------
	.section	.nv.compat,"",@"SHT_CUDA_COMPAT_INFO"
	.align	4
        /*0000*/ 	.byte	0x02, 0x09, 0x00, 0x00, 0x02, 0x02, 0x01, 0x00, 0x02, 0x05, 0x05, 0x00, 0x03, 0x07, 0x01, 0x01
        /*0010*/ 	.byte	0x02, 0x03, 0x00, 0x00, 0x02, 0x06, 0x01, 0x00, 0x04, 0x0b, 0x08, 0x00, 0x01, 0x00, 0x00, 0x00
        /*0020*/ 	.byte	0x00, 0x00, 0x00, 0x00


//--------------------- .nv.info._ZN3cub18CUB_300001_SM_10006detail11EmptyKernelIvEEvv --------------------------
	.section	.nv.info._ZN3cub18CUB_300001_SM_10006detail11EmptyKernelIvEEvv,"",@"SHT_CUDA_INFO"
	.sectionflags	@""
	.align	4


	//----- nvinfo : EIATTR_CUDA_API_VERSION
	.align		4
        /*0000*/ 	.byte	0x04, 0x37
        /*0002*/ 	.short	(.L_160 - .L_159)
.L_159:
        /*0004*/ 	.word	0x00000082


	//----- nvinfo : EIATTR_SPARSE_MMA_MASK
	.align		4
.L_160:
        /*0008*/ 	.byte	0x03, 0x50
        /*000a*/ 	.short	0x0000


	//----- nvinfo : EIATTR_MAXREG_COUNT
	.align		4
        /*000c*/ 	.byte	0x03, 0x1b
        /*000e*/ 	.short	0x00ff


	//----- nvinfo : EIATTR_MERCURY_ISA_VERSION
	.align		4
        /*0010*/ 	.byte	0x03, 0x5f
        /*0012*/ 	.short	0x0101


	//----- nvinfo : EIATTR_VRC_CTA_INIT_COUNT
	.align		4
        /*0014*/ 	.byte	0x02, 0x4a
	.zero		1
	.zero		1


	//----- nvinfo : EIATTR_EXIT_INSTR_OFFSETS
	.align		4
        /*0018*/ 	.byte	0x04, 0x1c
        /*001a*/ 	.short	(.L_162 - .L_161)


	//   ....[0]....
.L_161:
        /*001c*/ 	.word	0x00000010


	//----- nvinfo : EIATTR_SW_WAR
	.align		4
.L_162:
        /*0020*/ 	.byte	0x04, 0x36
        /*0022*/ 	.short	(.L_164 - .L_163)
.L_163:
        /*0024*/ 	.word	0x00000008
.L_164:


//--------------------- .nv.info._ZN6thrust24THRUST_300001_SM_1000_NS8cuda_cub4core6detail13_kernel_agentINS1_8__reduce11ReduceAgentIPN4cuda3std3__45tupleIJilEEESC_SB_lNS1_9__extrema9arg_max_fIilNS9_4lessIiEEEEEEJSC_SC_iSH_EEEvDpT0_ --------------------------
	.section	.nv.info._ZN6thrust24THRUST_300001_SM_1000_NS8cuda_cub4core6detail13_kernel_agentINS1_8__reduce11ReduceAgentIPN4cuda3std3__45tupleIJilEEESC_SB_lNS1_9__extrema9arg_max_fIilNS9_4lessIiEEEEEEJSC_SC_iSH_EEEvDpT0_,"",@"SHT_CUDA_INFO"
	.sectionflags	@""
	.align	4


	//----- nvinfo : EIATTR_CUDA_API_VERSION
	.align		4
        /*0000*/ 	.byte	0x04, 0x37
        /*0002*/ 	.short	(.L_166 - .L_165)
.L_165:
        /*0004*/ 	.word	0x00000082


	//----- nvinfo : EIATTR_KPARAM_INFO
	.align		4
.L_166:
        /*0008*/ 	.byte	0x04, 0x17
        /*000a*/ 	.short	(.L_168 - .L_167)
.L_167:
        /*000c*/ 	.word	0x00000000
        /*0010*/ 	.short	0x0003
        /*0012*/ 	.short	0x0014
        /*0014*/ 	.byte	0x00, 0xf0, 0x05, 0x00


	//----- nvinfo : EIATTR_KPARAM_INFO
	.align		4
.L_168:
        /*0018*/ 	.byte	0x04, 0x17
        /*001a*/ 	.short	(.L_170 - .L_169)
.L_169:
        /*001c*/ 	.word	0x00000000
        /*0020*/ 	.short	0x0002
        /*0022*/ 	.short	0x0010
        /*0024*/ 	.byte	0x00, 0xf0, 0x11, 0x00


	//----- nvinfo : EIATTR_KPARAM_INFO
	.align		4
.L_170:
        /*0028*/ 	.byte	0x04, 0x17
        /*002a*/ 	.short	(.L_172 - .L_171)
.L_171:
        /*002c*/ 	.word	0x00000000
        /*0030*/ 	.short	0x0001
        /*0032*/ 	.short	0x0008
        /*0034*/ 	.byte	0x00, 0xf5, 0x21, 0x00


	//----- nvinfo : EIATTR_KPARAM_INFO
	.align		4
.L_172:
        /*0038*/ 	.byte	0x04, 0x17
        /*003a*/ 	.short	(.L_174 - .L_173)
.L_173:
        /*003c*/ 	.word	0x00000000
        /*0040*/ 	.short	0x0000
        /*0042*/ 	.short	0x0000
        /*0044*/ 	.byte	0x00, 0xf5, 0x21, 0x00


	//----- nvinfo : EIATTR_SPARSE_MMA_MASK
	.align		4
.L_174:
        /*0048*/ 	.byte	0x03, 0x50
        /*004a*/ 	.short	0x0000


	//----- nvinfo : EIATTR_MAXREG_COUNT
	.align		4
        /*004c*/ 	.byte	0x03, 0x1b
        /*004e*/ 	.short	0x00ff


	//----- nvinfo : EIATTR_NUM_BARRIERS
	.align		4
        /*0050*/ 	.byte	0x02, 0x4c
        /*0052*/ 	.byte	0x01
	.zero		1


	//----- nvinfo : EIATTR_MERCURY_ISA_VERSION
	.align		4
        /*0054*/ 	.byte	0x03, 0x5f
        /*0056*/ 	.short	0x0101


	//----- nvinfo : EIATTR_COOP_GROUP_MASK_REGIDS
	.align		4
        /*0058*/ 	.byte	0x04, 0x29
        /*005a*/ 	.short	(.L_176 - .L_175)


	//   ....[0]....
.L_175:
        /*005c*/ 	.word	0xffffffff


	//   ....[1]....
        /*0060*/ 	.word	0xffffffff


	//   ....[2]....
        /*0064*/ 	.word	0xffffffff


	//   ....[3]....
        /*0068*/ 	.word	0xffffffff


	//   ....[4]....
        /*006c*/ 	.word	0xffffffff


	//   ....[5]....
        /*0070*/ 	.word	0xffffffff


	//   ....[6]....
        /*0074*/ 	.word	0xffffffff


	//   ....[7]....
        /*0078*/ 	.word	0xffffffff


	//   ....[8]....
        /*007c*/ 	.word	0xffffffff


	//   ....[9]....
        /*0080*/ 	.word	0xffffffff


	//   ....[10]....
        /*0084*/ 	.word	0xffffffff


	//   ....[11]....
        /*0088*/ 	.word	0xffffffff


	//   ....[12]....
        /*008c*/ 	.word	0xffffffff


	//   ....[13]....
        /*0090*/ 	.word	0xffffffff


	//   ....[14]....
        /*0094*/ 	.word	0xffffffff


	//   ....[15]....
        /*0098*/ 	.word	0xffffffff


	//   ....[16]....
        /*009c*/ 	.word	0xffffffff


	//   ....[17]....
        /*00a0*/ 	.word	0xffffffff


	//   ....[18]....
        /*00a4*/ 	.word	0xffffffff


	//   ....[19]....
        /*00a8*/ 	.word	0xffffffff


	//   ....[20]....
        /*00ac*/ 	.word	0xffffffff


	//   ....[21]....
        /*00b0*/ 	.word	0xffffffff


	//   ....[22]....
        /*00b4*/ 	.word	0xffffffff


	//   ....[23]....
        /*00b8*/ 	.word	0xffffffff


	//   ....[24]....
        /*00bc*/ 	.word	0xffffffff


	//   ....[25]....
        /*00c0*/ 	.word	0xffffffff


	//   ....[26]....
        /*00c4*/ 	.word	0xffffffff


	//   ....[27]....
        /*00c8*/ 	.word	0xffffffff


	//   ....[28]....
        /*00cc*/ 	.word	0xffffffff


	//   ....[29]....
        /*00d0*/ 	.word	0xffffffff


	//   ....[30]....
        /*00d4*/ 	.word	0xffffffff


	//   ....[31]....
        /*00d8*/ 	.word	0xffffffff


	//   ....[32]....
        /*00dc*/ 	.word	0xffffffff


	//   ....[33]....
        /*00e0*/ 	.word	0xffffffff


	//   ....[34]....
        /*00e4*/ 	.word	0xffffffff


	//   ....[35]....
        /*00e8*/ 	.word	0xffffffff


	//   ....[36]....
        /*00ec*/ 	.word	0xffffffff


	//   ....[37]....
        /*00f0*/ 	.word	0xffffffff


	//   ....[38]....
        /*00f4*/ 	.word	0xffffffff


	//   ....[39]....
        /*00f8*/ 	.word	0xffffffff


	//   ....[40]....
        /*00fc*/ 	.word	0xffffffff


	//   ....[41]....
        /*0100*/ 	.word	0xffffffff


	//   ....[42]....
        /*0104*/ 	.word	0xffffffff


	//   ....[43]....
        /*0108*/ 	.word	0xffffffff


	//   ....[44]....
        /*010c*/ 	.word	0xffffffff


	//----- nvinfo : EIATTR_COOP_GROUP_INSTR_OFFSETS
	.align		4
.L_176:
        /*0110*/ 	.byte	0x04, 0x28
        /*0112*/ 	.short	(.L_178 - .L_177)


	//   ....[0]....
.L_177:
        /*0114*/ 	.word	0x00000a60


	//   ....[1]....
        /*0118*/ 	.word	0x00000a90


	//   ....[2]....
        /*011c*/ 	.word	0x00000aa0


	//   ....[3]....
        /*0120*/ 	.word	0x00000c00


	//   ....[4]....
        /*0124*/ 	.word	0x00000c40


	//   ....[5]....
        /*0128*/ 	.word	0x00000c80


	//   ....[6]....
        /*012c*/ 	.word	0x00000dc0


	//   ....[7]....
        /*0130*/ 	.word	0x00000df0


	//   ....[8]....
        /*0134*/ 	.word	0x00000e20


	//   ....[9]....
        /*0138*/ 	.word	0x00000f50


	//   ....[10]....
        /*013c*/ 	.word	0x00000f80


	//   ....[11]....
        /*0140*/ 	.word	0x00000fb0


	//   ....[12]....
        /*0144*/ 	.word	0x000010e0


	//   ....[13]....
        /*0148*/ 	.word	0x00001110


	//   ....[14]....
        /*014c*/ 	.word	0x00001140


	//   ....[15]....
        /*0150*/ 	.word	0x00001d00


	//   ....[16]....
        /*0154*/ 	.word	0x00001d10


	//   ....[17]....
        /*0158*/ 	.word	0x00001d20


	//   ....[18]....
        /*015c*/ 	.word	0x00001ef0


	//   ....[19]....
        /*0160*/ 	.word	0x00001f30


	//   ....[20]....
        /*0164*/ 	.word	0x00001f60


	//   ....[21]....
        /*0168*/ 	.word	0x00002090


	//   ....[22]....
        /*016c*/ 	.word	0x000020c0


	//   ....[23]....
        /*0170*/ 	.word	0x000020f0


	//   ....[24]....
        /*0174*/ 	.word	0x00002220


	//   ....[25]....
        /*0178*/ 	.word	0x00002250


	//   ....[26]....
        /*017c*/ 	.word	0x00002280


	//   ....[27]....
        /*0180*/ 	.word	0x000023b0


	//   ....[28]....
        /*0184*/ 	.word	0x000023e0


	//   ....[29]....
        /*0188*/ 	.word	0x00002410


	//   ....[30]....
        /*018c*/ 	.word	0x00004a60


	//   ....[31]....
        /*0190*/ 	.word	0x00004a80


	//   ....[32]....
        /*0194*/ 	.word	0x00004a90


	//   ....[33]....
        /*0198*/ 	.word	0x00004c30


	//   ....[34]....
        /*019c*/ 	.word	0x00004c60


	//   ....[35]....
        /*01a0*/ 	.word	0x00004c90


	//   ....[36]....
        /*01a4*/ 	.word	0x00004dc0


	//   ....[37]....
        /*01a8*/ 	.word	0x00004df0


	//   ....[38]....
        /*01ac*/ 	.word	0x00004e20


	//   ....[39]....
        /*01b0*/ 	.word	0x00004f50


	//   ....[40]....
        /*01b4*/ 	.word	0x00004f80


	//   ....[41]....
        /*01b8*/ 	.word	0x00004fb0


	//   ....[42]....
        /*01bc*/ 	.word	0x000050e0


	//   ....[43]....
        /*01c0*/ 	.word	0x00005110


	//   ....[44]....
        /*01c4*/ 	.word	0x00005140


	//----- nvinfo : EIATTR_VRC_CTA_INIT_COUNT
	.align		4
.L_178:
        /*01c8*/ 	.byte	0x02, 0x4a
	.zero		1
	.zero		1


	//----- nvinfo : EIATTR_EXIT_INSTR_OFFSETS
	.align		4
        /*01cc*/ 	.byte	0x04, 0x1c
        /*01ce*/ 	.short	(.L_180 - .L_179)


	//   ....[0]....
.L_179:
        /*01d0*/ 	.word	0x00000030


	//   ....[1]....
        /*01d4*/ 	.word	0x00005c50


	//   ....[2]....
        /*01d8*/ 	.word	0x00005cc0


	//----- nvinfo : EIATTR_MAX_THREADS
	.align		4
.L_180:
        /*01dc*/ 	.byte	0x04, 0x05
        /*01de*/ 	.short	(.L_182 - .L_181)
.L_181:
        /*01e0*/ 	.word	0x00000100
        /*01e4*/ 	.word	0x00000001
        /*01e8*/ 	.word	0x00000001


	//----- nvinfo : EIATTR_CRS_STACK_SIZE
	.align		4
.L_182:
        /*01ec*/ 	.byte	0x04, 0x1e
        /*01ee*/ 	.short	(.L_184 - .L_183)
.L_183:
        /*01f0*/ 	.word	0x00000000


	//----- nvinfo : EIATTR_CBANK_PARAM_SIZE
	.align		4
.L_184:
        /*01f4*/ 	.byte	0x03, 0x19
        /*01f6*/ 	.short	0x0015


	//----- nvinfo : EIATTR_PARAM_CBANK
	.align		4
        /*01f8*/ 	.byte	0x04, 0x0a
        /*01fa*/ 	.short	(.L_186 - .L_185)
	.align		4
.L_185:
        /*01fc*/ 	.word	index@(.nv.constant0._ZN6thrust24THRUST_300001_SM_1000_NS8cuda_cub4core6detail13_kernel_agentINS1_8__reduce11ReduceAgentIPN4cuda3std3__45tupleIJilEEESC_SB_lNS1_9__extrema9arg_max_fIilNS9_4lessIiEEEEEEJSC_SC_iSH_EEEvDpT0_)
        /*0200*/ 	.short	0x0380
        /*0202*/ 	.short	0x0015


	//----- nvinfo : EIATTR_SW_WAR
	.align		4
.L_186:
        /*0204*/ 	.byte	0x04, 0x36
        /*0206*/ 	.short	(.L_188 - .L_187)
.L_187:
        /*0208*/ 	.word	0x00000008
.L_188:


//--------------------- .nv.info._ZN6thrust24THRUST_300001_SM_1000_NS8cuda_cub4core6detail13_kernel_agentINS1_8__reduce10DrainAgentIlEEJN3cub18CUB_300001_SM_10009GridQueueIyEElEEEvDpT0_ --------------------------
	.section	.nv.info._ZN6thrust24THRUST_300001_SM_1000_NS8cuda_cub4core6detail13_kernel_agentINS1_8__reduce10DrainAgentIlEEJN3cub18CUB_300001_SM_10009GridQueueIyEElEEEvDpT0_,"",@"SHT_CUDA_INFO"
	.sectionflags	@""
	.align	4


	//----- nvinfo : EIATTR_CUDA_API_VERSION
	.align		4
        /*0000*/ 	.byte	0x04, 0x37
        /*0002*/ 	.short	(.L_190 - .L_189)
.L_189:
        /*0004*/ 	.word	0x00000082


	//----- nvinfo : EIATTR_KPARAM_INFO
	.align		4
.L_190:
        /*0008*/ 	.byte	0x04, 0x17
        /*000a*/ 	.short	(.L_192 - .L_191)
.L_191:
        /*000c*/ 	.word	0x00000000
        /*0010*/ 	.short	0x0001
        /*0012*/ 	.short	0x0008
        /*0014*/ 	.byte	0x00, 0xf0, 0x21, 0x00


	//----- nvinfo : EIATTR_KPARAM_INFO
	.align		4
.L_192:
        /*0018*/ 	.byte	0x04, 0x17
        /*001a*/ 	.short	(.L_194 - .L_193)
.L_193:
        /*001c*/ 	.word	0x00000000
        /*0020*/ 	.short	0x0000
        /*0022*/ 	.short	0x0000
        /*0024*/ 	.byte	0x00, 0xf0, 0x21, 0x00


	//----- nvinfo : EIATTR_SPARSE_MMA_MASK
	.align		4
.L_194:
        /*0028*/ 	.byte	0x03, 0x50
        /*002a*/ 	.short	0x0000


	//----- nvinfo : EIATTR_MAXREG_COUNT
	.align		4
        /*002c*/ 	.byte	0x03, 0x1b
        /*002e*/ 	.short	0x00ff


	//----- nvinfo : EIATTR_MERCURY_ISA_VERSION
	.align		4
        /*0030*/ 	.byte	0x03, 0x5f
        /*0032*/ 	.short	0x0101


	//----- nvinfo : EIATTR_VRC_CTA_INIT_COUNT
	.align		4
        /*0034*/ 	.byte	0x02, 0x4a
	.zero		1
	.zero		1


	//----- nvinfo : EIATTR_EXIT_INSTR_OFFSETS
	.align		4
        /*0038*/ 	.byte	0x04, 0x1c
        /*003a*/ 	.short	(.L_196 - .L_195)


	//   ....[0]....
.L_195:
        /*003c*/ 	.word	0x00000060


	//----- nvinfo : EIATTR_MAX_THREADS
	.align		4
.L_196:
        /*0040*/ 	.byte	0x04, 0x05
        /*0042*/ 	.short	(.L_198 - .L_197)
.L_197:
        /*0044*/ 	.word	0x00000001
        /*0048*/ 	.word	0x00000001
        /*004c*/ 	.word	0x00000001


	//----- nvinfo : EIATTR_CBANK_PARAM_SIZE
	.align		4
.L_198:
        /*0050*/ 	.byte	0x03, 0x19
        /*0052*/ 	.short	0x0010


	//----- nvinfo : EIATTR_PARAM_CBANK
	.align		4
        /*0054*/ 	.byte	0x04, 0x0a
        /*0056*/ 	.short	(.L_200 - .L_199)
	.align		4
.L_199:
        /*0058*/ 	.word	index@(.nv.constant0._ZN6thrust24THRUST_300001_SM_1000_NS8cuda_cub4core6detail13_kernel_agentINS1_8__reduce10DrainAgentIlEEJN3cub18CUB_300001_SM_10009GridQueueIyEElEEEvDpT0_)
        /*005c*/ 	.short	0x0380
        /*005e*/ 	.short	0x0010


	//----- nvinfo : EIATTR_SW_WAR
	.align		4
.L_200:
        /*0060*/ 	.byte	0x04, 0x36
        /*0062*/ 	.short	(.L_202 - .L_201)
.L_201:
        /*0064*/ 	.word	0x00000008
.L_202:


//--------------------- .nv.info._ZN6thrust24THRUST_300001_SM_1000_NS8cuda_cub4core6detail13_kernel_agentINS1_8__reduce11ReduceAgentINS0_12zip_iteratorIN4cuda3std3__45tupleIJNS0_10device_ptrIiEENS0_17counting_iteratorIlNS0_11use_defaultESF_SF_EEEEEEEPNSB_IJilEEESJ_lNS1_9__extrema9arg_max_fIilNSA_4lessIiEEEEEEJSI_SK_lN3cub18CUB_300001_SM_100013GridEvenShareIlEENSS_9GridQueueIyEESP_EEEvDpT0_ --------------------------
	.section	.nv.info._ZN6thrust24THRUST_300001_SM_1000_NS8cuda_cub4core6detail13_kernel_agentINS1_8__reduce11ReduceAgentINS0_12zip_iteratorIN4cuda3std3__45tupleIJNS0_10device_ptrIiEENS0_17counting_iteratorIlNS0_11use_defaultESF_SF_EEEEEEEPNSB_IJilEEESJ_lNS1_9__extrema9arg_max_fIilNSA_4lessIiEEEEEEJSI_SK_lN3cub18CUB_300001_SM_100013GridEvenShareIlEENSS_9GridQueueIyEESP_EEEvDpT0_,"",@"SHT_CUDA_INFO"
	.sectionflags	@""
	.align	4


	//----- nvinfo : EIATTR_CUDA_API_VERSION
	.align		4
        /*0000*/ 	.byte	0x04, 0x37
        /*0002*/ 	.short	(.L_204 - .L_203)
.L_203:
        /*0004*/ 	.word	0x00000082


	//----- nvinfo : EIATTR_KPARAM_INFO
	.align		4
.L_204:
        /*0008*/ 	.byte	0x04, 0x17
        /*000a*/ 	.short	(.L_206 - .L_205)
.L_205:
        /*000c*/ 	.word	0x00000000
        /*0010*/ 	.short	0x0005
        /*0012*/ 	.short	0x0070
        /*0014*/ 	.byte	0x00, 0xf0, 0x05, 0x00


	//----- nvinfo : EIATTR_KPARAM_INFO
	.align		4
.L_206:
        /*0018*/ 	.byte	0x04, 0x17
        /*001a*/ 	.short	(.L_208 - .L_207)
.L_207:
        /*001c*/ 	.word	0x00000000
        /*0020*/ 	.short	0x0004
        /*0022*/ 	.short	0x0068
        /*0024*/ 	.byte	0x00, 0xf0, 0x21, 0x00


	//----- nvinfo : EIATTR_KPARAM_INFO
	.align		4
.L_208:
        /*0028*/ 	.byte	0x04, 0x17
        /*002a*/ 	.short	(.L_210 - .L_209)
.L_209:
        /*002c*/ 	.word	0x00000000
        /*0030*/ 	.short	0x0003
        /*0032*/ 	.short	0x0020
        /*0034*/ 	.byte	0x00, 0xf0, 0x21, 0x01


	//----- nvinfo : EIATTR_KPARAM_INFO
	.align		4
.L_210:
        /*0038*/ 	.byte	0x04, 0x17
        /*003a*/ 	.short	(.L_212 - .L_211)
.L_211:
        /*003c*/ 	.word	0x00000000
        /*0040*/ 	.short	0x0002
        /*0042*/ 	.short	0x0018
        /*0044*/ 	.byte	0x00, 0xf0, 0x21, 0x00


	//----- nvinfo : EIATTR_KPARAM_INFO
	.align		4
.L_212:
        /*0048*/ 	.byte	0x04, 0x17
        /*004a*/ 	.short	(.L_214 - .L_213)
.L_213:
        /*004c*/ 	.word	0x00000000
        /*0050*/ 	.short	0x0001
        /*0052*/ 	.short	0x0010
        /*0054*/ 	.byte	0x00, 0xf5, 0x21, 0x00


	//----- nvinfo : EIATTR_KPARAM_INFO
	.align		4
.L_214:
        /*0058*/ 	.byte	0x04, 0x17
        /*005a*/ 	.short	(.L_216 - .L_215)
.L_215:
        /*005c*/ 	.word	0x00000000
        /*0060*/ 	.short	0x0000
        /*0062*/ 	.short	0x0000
        /*0064*/ 	.byte	0x00, 0xf0, 0x41, 0x00


	//----- nvinfo : EIATTR_SPARSE_MMA_MASK
	.align		4
.L_216:
        /*0068*/ 	.byte	0x03, 0x50
        /*006a*/ 	.short	0x0000


	//----- nvinfo : EIATTR_MAXREG_COUNT
	.align		4
        /*006c*/ 	.byte	0x03, 0x1b
        /*006e*/ 	.short	0x00ff


	//----- nvinfo : EIATTR_NUM_BARRIERS
	.align		4
        /*0070*/ 	.byte	0x02, 0x4c
        /*0072*/ 	.byte	0x01
	.zero		1


	//----- nvinfo : EIATTR_MERCURY_ISA_VERSION
	.align		4
        /*0074*/ 	.byte	0x03, 0x5f
        /*0076*/ 	.short	0x0101


	//----- nvinfo : EIATTR_COOP_GROUP_MASK_REGIDS
	.align		4
        /*0078*/ 	.byte	0x04, 0x29
        /*007a*/ 	.short	(.L_218 - .L_217)


	//   ....[0]....
.L_217:
        /*007c*/ 	.word	0xffffffff


	//   ....[1]....
        /*0080*/ 	.word	0xffffffff


	//   ....[2]....
        /*0084*/ 	.word	0xffffffff


	//   ....[3]....
        /*0088*/ 	.word	0xffffffff


	//   ....[4]....
        /*008c*/ 	.word	0xffffffff


	//   ....[5]....
        /*0090*/ 	.word	0xffffffff


	//   ....[6]....
        /*0094*/ 	.word	0xffffffff


	//   ....[7]....
        /*0098*/ 	.word	0xffffffff


	//   ....[8]....
        /*009c*/ 	.word	0xffffffff


	//   ....[9]....
        /*00a0*/ 	.word	0xffffffff


	//   ....[10]....
        /*00a4*/ 	.word	0xffffffff


	//   ....[11]....
        /*00a8*/ 	.word	0xffffffff


	//   ....[12]....
        /*00ac*/ 	.word	0xffffffff


	//   ....[13]....
        /*00b0*/ 	.word	0xffffffff


	//   ....[14]....
        /*00b4*/ 	.word	0xffffffff


	//   ....[15]....
        /*00b8*/ 	.word	0xffffffff


	//   ....[16]....
        /*00bc*/ 	.word	0xffffffff


	//   ....[17]....
        /*00c0*/ 	.word	0xffffffff


	//   ....[18]....
        /*00c4*/ 	.word	0xffffffff


	//   ....[19]....
        /*00c8*/ 	.word	0xffffffff


	//   ....[20]....
        /*00cc*/ 	.word	0xffffffff


	//   ....[21]....
        /*00d0*/ 	.word	0xffffffff


	//   ....[22]....
        /*00d4*/ 	.word	0xffffffff


	//   ....[23]....
        /*00d8*/ 	.word	0xffffffff


	//   ....[24]....
        /*00dc*/ 	.word	0xffffffff


	//   ....[25]....
        /*00e0*/ 	.word	0xffffffff


	//   ....[26]....
        /*00e4*/ 	.word	0xffffffff


	//   ....[27]....
        /*00e8*/ 	.word	0xffffffff


	//   ....[28]....
        /*00ec*/ 	.word	0xffffffff


	//   ....[29]....
        /*00f0*/ 	.word	0xffffffff


	//   ....[30]....
        /*00f4*/ 	.word	0xffffffff


	//   ....[31]....
        /*00f8*/ 	.word	0xffffffff


	//   ....[32]....
        /*00fc*/ 	.word	0xffffffff


	//   ....[33]....
        /*0100*/ 	.word	0xffffffff


	//   ....[34]....
        /*0104*/ 	.word	0xffffffff


	//   ....[35]....
        /*0108*/ 	.word	0xffffffff


	//   ....[36]....
        /*010c*/ 	.word	0xffffffff


	//   ....[37]....
        /*0110*/ 	.word	0xffffffff


	//   ....[38]....
        /*0114*/ 	.word	0xffffffff


	//   ....[39]....
        /*0118*/ 	.word	0xffffffff


	//   ....[40]....
        /*011c*/ 	.word	0xffffffff


	//   ....[41]....
        /*0120*/ 	.word	0xffffffff


	//   ....[42]....
        /*0124*/ 	.word	0xffffffff


	//   ....[43]....
        /*0128*/ 	.word	0xffffffff


	//   ....[44]....
        /*012c*/ 	.word	0xffffffff


	//----- nvinfo : EIATTR_COOP_GROUP_INSTR_OFFSETS
	.align		4
.L_218:
        /*0130*/ 	.byte	0x04, 0x28
        /*0132*/ 	.short	(.L_220 - .L_219)


	//   ....[0]....
.L_219:
        /*0134*/ 	.word	0x00000c20


	//   ....[1]....
        /*0138*/ 	.word	0x00000c50


	//   ....[2]....
        /*013c*/ 	.word	0x00000c60


	//   ....[3]....
        /*0140*/ 	.word	0x00000dc0


	//   ....[4]....
        /*0144*/ 	.word	0x00000e00


	//   ....[5]....
        /*0148*/ 	.word	0x00000e40


	//   ....[6]....
        /*014c*/ 	.word	0x00000f80


	//   ....[7]....
        /*0150*/ 	.word	0x00000fb0


	//   ....[8]....
        /*0154*/ 	.word	0x00000fe0


	//   ....[9]....
        /*0158*/ 	.word	0x00001110


	//   ....[10]....
        /*015c*/ 	.word	0x00001140


	//   ....[11]....
        /*0160*/ 	.word	0x00001170


	//   ....[12]....
        /*0164*/ 	.word	0x000012a0


	//   ....[13]....
        /*0168*/ 	.word	0x000012d0


	//   ....[14]....
        /*016c*/ 	.word	0x00001300


	//   ....[15]....
        /*0170*/ 	.word	0x00001eb0


	//   ....[16]....
        /*0174*/ 	.word	0x00001ec0


	//   ....[17]....
        /*0178*/ 	.word	0x00001f40


	//   ....[18]....
        /*017c*/ 	.word	0x000020c0


	//   ....[19]....
        /*0180*/ 	.word	0x000020f0


	//   ....[20]....
        /*0184*/ 	.word	0x00002120


	//   ....[21]....
        /*0188*/ 	.word	0x00002250


	//   ....[22]....
        /*018c*/ 	.word	0x00002280


	//   ....[23]....
        /*0190*/ 	.word	0x000022b0


	//   ....[24]....
        /*0194*/ 	.word	0x000023e0


	//   ....[25]....
        /*0198*/ 	.word	0x00002410


	//   ....[26]....
        /*019c*/ 	.word	0x00002440


	//   ....[27]....
        /*01a0*/ 	.word	0x00002570


	//   ....[28]....
        /*01a4*/ 	.word	0x000025a0


	//   ....[29]....
        /*01a8*/ 	.word	0x000025d0


	//   ....[30]....
        /*01ac*/ 	.word	0x000048a0


	//   ....[31]....
        /*01b0*/ 	.word	0x000048c0


	//   ....[32]....
        /*01b4*/ 	.word	0x000048d0


	//   ....[33]....
        /*01b8*/ 	.word	0x00004a70


	//   ....[34]....
        /*01bc*/ 	.word	0x00004aa0


	//   ....[35]....
        /*01c0*/ 	.word	0x00004ad0


	//   ....[36]....
        /*01c4*/ 	.word	0x00004c00


	//   ....[37]....
        /*01c8*/ 	.word	0x00004c30


	//   ....[38]....
        /*01cc*/ 	.word	0x00004c60


	//   ....[39]....
        /*01d0*/ 	.word	0x00004d90


	//   ....[40]....
        /*01d4*/ 	.word	0x00004dc0


	//   ....[41]....
        /*01d8*/ 	.word	0x00004df0


	//   ....[42]....
        /*01dc*/ 	.word	0x00004f20


	//   ....[43]....
        /*01e0*/ 	.word	0x00004f50


	//   ....[44]....
        /*01e4*/ 	.word	0x00004f80


	//----- nvinfo : EIATTR_VRC_CTA_INIT_COUNT
	.align		4
.L_220:
        /*01e8*/ 	.byte	0x02, 0x4a
	.zero		1
	.zero		1


	//----- nvinfo : EIATTR_EXIT_INSTR_OFFSETS
	.align		4
        /*01ec*/ 	.byte	0x04, 0x1c
        /*01ee*/ 	.short	(.L_222 - .L_221)


	//   ....[0]....
.L_221:
        /*01f0*/ 	.word	0x00005a90


	//   ....[1]....
        /*01f4*/ 	.word	0x00005b00


	//----- nvinfo : EIATTR_MAX_THREADS
	.align		4
.L_222:
        /*01f8*/ 	.byte	0x04, 0x05
        /*01fa*/ 	.short	(.L_224 - .L_223)
.L_223:
        /*01fc*/ 	.word	0x00000100
        /*0200*/ 	.word	0x00000001
        /*0204*/ 	.word	0x00000001


	//----- nvinfo : EIATTR_CRS_STACK_SIZE
	.align		4
.L_224:
        /*0208*/ 	.byte	0x04, 0x1e
        /*020a*/ 	.short	(.L_226 - .L_225)
.L_225:
        /*020c*/ 	.word	0x00000000


	//----- nvinfo : EIATTR_CBANK_PARAM_SIZE
	.align		4
.L_226:
        /*0210*/ 	.byte	0x03, 0x19
        /*0212*/ 	.short	0x0071


	//----- nvinfo : EIATTR_PARAM_CBANK
	.align		4
        /*0214*/ 	.byte	0x04, 0x0a
        /*0216*/ 	.short	(.L_228 - .L_227)
	.align		4
.L_227:
        /*0218*/ 	.word	index@(.nv.constant0._ZN6thrust24THRUST_300001_SM_1000_NS8cuda_cub4core6detail13_kernel_agentINS1_8__reduce11ReduceAgentINS0_12zip_iteratorIN4cuda3std3__45tupleIJNS0_10device_ptrIiEENS0_17counting_iteratorIlNS0_11use_defaultESF_SF_EEEEEEEPNSB_IJilEEESJ_lNS1_9__extrema9arg_max_fIilNSA_4lessIiEEEEEEJSI_SK_lN3cub18CUB_300001_SM_100013GridEvenShareIlEENSS_9GridQueueIyEESP_EEEvDpT0_)
        /*021c*/ 	.short	0x0380
        /*021e*/ 	.short	0x0071


	//----- nvinfo : EIATTR_SW_WAR
	.align		4
.L_228:
        /*0220*/ 	.byte	0x04, 0x36
        /*0222*/ 	.short	(.L_230 - .L_229)
.L_229:
        /*0224*/ 	.word	0x00000008
.L_230:


//--------------------- .nv.info._ZN6thrust24THRUST_300001_SM_1000_NS8cuda_cub4core6detail13_kernel_agentINS1_8__reduce11ReduceAgentINS0_12zip_iteratorIN4cuda3std3__45tupleIJNS0_10device_ptrIiEENS0_17counting_iteratorIlNS0_11use_defaultESF_SF_EEEEEEEPNSB_IJilEEESJ_lNS1_9__extrema9arg_max_fIilNSA_4lessIiEEEEEEJSI_SK_lSP_EEEvDpT0_ --------------------------
	.section	.nv.info._ZN6thrust24THRUST_300001_SM_1000_NS8cuda_cub4core6detail13_kernel_agentINS1_8__reduce11ReduceAgentINS0_12zip_iteratorIN4cuda3std3__45tupleIJNS0_10device_ptrIiEENS0_17counting_iteratorIlNS0_11use_defaultESF_SF_EEEEEEEPNSB_IJilEEESJ_lNS1_9__extrema9arg_max_fIilNSA_4lessIiEEEEEEJSI_SK_lSP_EEEvDpT0_,"",@"SHT_CUDA_INFO"
	.sectionflags	@""
	.align	4


	//----- nvinfo : EIATTR_CUDA_API_VERSION
	.align		4
        /*0000*/ 	.byte	0x04, 0x37
        /*0002*/ 	.short	(.L_232 - .L_231)
.L_231:
        /*0004*/ 	.word	0x00000082


	//----- nvinfo : EIATTR_KPARAM_INFO
	.align		4
.L_232:
        /*0008*/ 	.byte	0x04, 0x17
        /*000a*/ 	.short	(.L_234 - .L_233)
.L_233:
        /*000c*/ 	.word	0x00000000
        /*0010*/ 	.short	0x0003
        /*0012*/ 	.short	0x0020
        /*0014*/ 	.byte	0x00, 0xf0, 0x05, 0x00


	//----- nvinfo : EIATTR_KPARAM_INFO
	.align		4
.L_234:
        /*0018*/ 	.byte	0x04, 0x17
        /*001a*/ 	.short	(.L_236 - .L_235)
.L_235:
        /*001c*/ 	.word	0x00000000
        /*0020*/ 	.short	0x0002
        /*0022*/ 	.short	0x0018
        /*0024*/ 	.byte	0x00, 0xf0, 0x21, 0x00


	//----- nvinfo : EIATTR_KPARAM_INFO
	.align		4
.L_236:
        /*0028*/ 	.byte	0x04, 0x17
        /*002a*/ 	.short	(.L_238 - .L_237)
.L_237:
        /*002c*/ 	.word	0x00000000
        /*0030*/ 	.short	0x0001
        /*0032*/ 	.short	0x0010
        /*0034*/ 	.byte	0x00, 0xf5, 0x21, 0x00


	//----- nvinfo : EIATTR_KPARAM_INFO
	.align		4
.L_238:
        /*0038*/ 	.byte	0x04, 0x17
        /*003a*/ 	.short	(.L_240 - .L_239)
.L_239:
        /*003c*/ 	.word	0x00000000
        /*0040*/ 	.short	0x0000
        /*0042*/ 	.short	0x0000
        /*0044*/ 	.byte	0x00, 0xf0, 0x41, 0x00


	//----- nvinfo : EIATTR_SPARSE_MMA_MASK
	.align		4
.L_240:
        /*0048*/ 	.byte	0x03, 0x50
        /*004a*/ 	.short	0x0000


	//----- nvinfo : EIATTR_MAXREG_COUNT
	.align		4
        /*004c*/ 	.byte	0x03, 0x1b
        /*004e*/ 	.short	0x00ff


	//----- nvinfo : EIATTR_NUM_BARRIERS
	.align		4
        /*0050*/ 	.byte	0x02, 0x4c
        /*0052*/ 	.byte	0x01
	.zero		1


	//----- nvinfo : EIATTR_MERCURY_ISA_VERSION
	.align		4
        /*0054*/ 	.byte	0x03, 0x5f
        /*0056*/ 	.short	0x0101


	//----- nvinfo : EIATTR_COOP_GROUP_MASK_REGIDS
	.align		4
        /*0058*/ 	.byte	0x04, 0x29
        /*005a*/ 	.short	(.L_242 - .L_241)


	//   ....[0]....
.L_241:
        /*005c*/ 	.word	0xffffffff


	//   ....[1]....
        /*0060*/ 	.word	0xffffffff


	//   ....[2]....
        /*0064*/ 	.word	0xffffffff


	//   ....[3]....
        /*0068*/ 	.word	0xffffffff


	//   ....[4]....
        /*006c*/ 	.word	0xffffffff


	//   ....[5]....
        /*0070*/ 	.word	0xffffffff


	//   ....[6]....
        /*0074*/ 	.word	0xffffffff


	//   ....[7]....
        /*0078*/ 	.word	0xffffffff


	//   ....[8]....
        /*007c*/ 	.word	0xffffffff


	//   ....[9]....
        /*0080*/ 	.word	0xffffffff


	//   ....[10]....
        /*0084*/ 	.word	0xffffffff


	//   ....[11]....
        /*0088*/ 	.word	0xffffffff


	//   ....[12]....
        /*008c*/ 	.word	0xffffffff


	//   ....[13]....
        /*0090*/ 	.word	0xffffffff


	//   ....[14]....
        /*0094*/ 	.word	0xffffffff


	//   ....[15]....
        /*0098*/ 	.word	0xffffffff


	//   ....[16]....
        /*009c*/ 	.word	0xffffffff


	//   ....[17]....
        /*00a0*/ 	.word	0xffffffff


	//   ....[18]....
        /*00a4*/ 	.word	0xffffffff


	//   ....[19]....
        /*00a8*/ 	.word	0xffffffff


	//   ....[20]....
        /*00ac*/ 	.word	0xffffffff


	//   ....[21]....
        /*00b0*/ 	.word	0xffffffff


	//   ....[22]....
        /*00b4*/ 	.word	0xffffffff


	//   ....[23]....
        /*00b8*/ 	.word	0xffffffff


	//   ....[24]....
        /*00bc*/ 	.word	0xffffffff


	//   ....[25]....
        /*00c0*/ 	.word	0xffffffff


	//   ....[26]....
        /*00c4*/ 	.word	0xffffffff


	//   ....[27]....
        /*00c8*/ 	.word	0xffffffff


	//   ....[28]....
        /*00cc*/ 	.word	0xffffffff


	//   ....[29]....
        /*00d0*/ 	.word	0xffffffff


	//   ....[30]....
        /*00d4*/ 	.word	0xffffffff


	//   ....[31]....
        /*00d8*/ 	.word	0xffffffff


	//   ....[32]....
        /*00dc*/ 	.word	0xffffffff


	//   ....[33]....
        /*00e0*/ 	.word	0xffffffff


	//   ....[34]....
        /*00e4*/ 	.word	0xffffffff


	//   ....[35]....
        /*00e8*/ 	.word	0xffffffff


	//   ....[36]....
        /*00ec*/ 	.word	0xffffffff


	//   ....[37]....
        /*00f0*/ 	.word	0xffffffff


	//   ....[38]....
        /*00f4*/ 	.word	0xffffffff


	//   ....[39]....
        /*00f8*/ 	.word	0xffffffff


	//   ....[40]....
        /*00fc*/ 	.word	0xffffffff


	//   ....[41]....
        /*0100*/ 	.word	0xffffffff


	//   ....[42]....
        /*0104*/ 	.word	0xffffffff


	//   ....[43]....
        /*0108*/ 	.word	0xffffffff


	//   ....[44]....
        /*010c*/ 	.word	0xffffffff


	//----- nvinfo : EIATTR_COOP_GROUP_INSTR_OFFSETS
	.align		4
.L_242:
        /*0110*/ 	.byte	0x04, 0x28
        /*0112*/ 	.short	(.L_244 - .L_243)


	//   ....[0]....
.L_243:
        /*0114*/ 	.word	0x00000b20


	//   ....[1]....
        /*0118*/ 	.word	0x00000b50


	//   ....[2]....
        /*011c*/ 	.word	0x00000b60


	//   ....[3]....
        /*0120*/ 	.word	0x00000cd0


	//   ....[4]....
        /*0124*/ 	.word	0x00000d10


	//   ....[5]....
        /*0128*/ 	.word	0x00000d40


	//   ....[6]....
        /*012c*/ 	.word	0x00000e80


	//   ....[7]....
        /*0130*/ 	.word	0x00000eb0


	//   ....[8]....
        /*0134*/ 	.word	0x00000ee0


	//   ....[9]....
        /*0138*/ 	.word	0x00001010


	//   ....[10]....
        /*013c*/ 	.word	0x00001040


	//   ....[11]....
        /*0140*/ 	.word	0x00001070


	//   ....[12]....
        /*0144*/ 	.word	0x000011a0


	//   ....[13]....
        /*0148*/ 	.word	0x000011d0


	//   ....[14]....
        /*014c*/ 	.word	0x00001200


	//   ....[15]....
        /*0150*/ 	.word	0x00001dc0


	//   ....[16]....
        /*0154*/ 	.word	0x00001dd0


	//   ....[17]....
        /*0158*/ 	.word	0x00001e50


	//   ....[18]....
        /*015c*/ 	.word	0x00001fc0


	//   ....[19]....
        /*0160*/ 	.word	0x00001ff0


	//   ....[20]....
        /*0164*/ 	.word	0x00002020


	//   ....[21]....
        /*0168*/ 	.word	0x00002150


	//   ....[22]....
        /*016c*/ 	.word	0x00002180


	//   ....[23]....
        /*0170*/ 	.word	0x000021b0


	//   ....[24]....
        /*0174*/ 	.word	0x000022e0


	//   ....[25]....
        /*0178*/ 	.word	0x00002310


	//   ....[26]....
        /*017c*/ 	.word	0x00002340


	//   ....[27]....
        /*0180*/ 	.word	0x00002470


	//   ....[28]....
        /*0184*/ 	.word	0x000024a0


	//   ....[29]....
        /*0188*/ 	.word	0x000024d0


	//   ....[30]....
        /*018c*/ 	.word	0x00004400


	//   ....[31]....
        /*0190*/ 	.word	0x00004420


	//   ....[32]....
        /*0194*/ 	.word	0x00004430


	//   ....[33]....
        /*0198*/ 	.word	0x000045d0


	//   ....[34]....
        /*019c*/ 	.word	0x00004600


	//   ....[35]....
        /*01a0*/ 	.word	0x00004630


	//   ....[36]....
        /*01a4*/ 	.word	0x00004760


	//   ....[37]....
        /*01a8*/ 	.word	0x00004790


	//   ....[38]....
        /*01ac*/ 	.word	0x000047c0


	//   ....[39]....
        /*01b0*/ 	.word	0x000048f0


	//   ....[40]....
        /*01b4*/ 	.word	0x00004920


	//   ....[41]....
        /*01b8*/ 	.word	0x00004950


	//   ....[42]....
        /*01bc*/ 	.word	0x00004a80


	//   ....[43]....
        /*01c0*/ 	.word	0x00004ab0


	//   ....[44]....
        /*01c4*/ 	.word	0x00004ae0


	//----- nvinfo : EIATTR_VRC_CTA_INIT_COUNT
	.align		4
.L_244:
        /*01c8*/ 	.byte	0x02, 0x4a
	.zero		1
	.zero		1


	//----- nvinfo : EIATTR_EXIT_INSTR_OFFSETS
	.align		4
        /*01cc*/ 	.byte	0x04, 0x1c
        /*01ce*/ 	.short	(.L_246 - .L_245)


	//   ....[0]....
.L_245:
        /*01d0*/ 	.word	0x00000040


	//   ....[1]....
        /*01d4*/ 	.word	0x000055f0


	//   ....[2]....
        /*01d8*/ 	.word	0x00005660


	//----- nvinfo : EIATTR_MAX_THREADS
	.align		4
.L_246:
        /*01dc*/ 	.byte	0x04, 0x05
        /*01de*/ 	.short	(.L_248 - .L_247)
.L_247:
        /*01e0*/ 	.word	0x00000100
        /*01e4*/ 	.word	0x00000001
        /*01e8*/ 	.word	0x00000001


	//----- nvinfo : EIATTR_CRS_STACK_SIZE
	.align		4
.L_248:
        /*01ec*/ 	.byte	0x04, 0x1e
        /*01ee*/ 	.short	(.L_250 - .L_249)
.L_249:
        /*01f0*/ 	.word	0x00000000


	//----- nvinfo : EIATTR_CBANK_PARAM_SIZE
	.align		4
.L_250:
        /*01f4*/ 	.byte	0x03, 0x19
        /*01f6*/ 	.short	0x0021


	//----- nvinfo : EIATTR_PARAM_CBANK
	.align		4
        /*01f8*/ 	.byte	0x04, 0x0a
        /*01fa*/ 	.short	(.L_252 - .L_251)
	.align		4
.L_251:
        /*01fc*/ 	.word	index@(.nv.constant0._ZN6thrust24THRUST_300001_SM_1000_NS8cuda_cub4core6detail13_kernel_agentINS1_8__reduce11ReduceAgentINS0_12zip_iteratorIN4cuda3std3__45tupleIJNS0_10device_ptrIiEENS0_17counting_iteratorIlNS0_11use_defaultESF_SF_EEEEEEEPNSB_IJilEEESJ_lNS1_9__extrema9arg_max_fIilNSA_4lessIiEEEEEEJSI_SK_lSP_EEEvDpT0_)
        /*0200*/ 	.short	0x0380
        /*0202*/ 	.short	0x0021


	//----- nvinfo : EIATTR_SW_WAR
	.align		4
.L_252:
        /*0204*/ 	.byte	0x04, 0x36
        /*0206*/ 	.short	(.L_254 - .L_253)
.L_253:
        /*0208*/ 	.word	0x00000008
.L_254:


//--------------------- .nv.info._ZN6thrust24THRUST_300001_SM_1000_NS8cuda_cub4core6detail13_kernel_agentINS1_8__reduce11ReduceAgentIPN4cuda3std3__45tupleIJilEEESC_SB_iNS1_9__extrema9arg_max_fIilNS9_4lessIiEEEEEEJSC_SC_iSH_EEEvDpT0_ --------------------------
	.section	.nv.info._ZN6thrust24THRUST_300001_SM_1000_NS8cuda_cub4core6detail13_kernel_agentINS1_8__reduce11ReduceAgentIPN4cuda3std3__45tupleIJilEEESC_SB_iNS1_9__extrema9arg_max_fIilNS9_4lessIiEEEEEEJSC_SC_iSH_EEEvDpT0_,"",@"SHT_CUDA_INFO"
	.sectionflags	@""
	.align	4


	//----- nvinfo : EIATTR_CUDA_API_VERSION
	.align		4
        /*0000*/ 	.byte	0x04, 0x37
        /*0002*/ 	.short	(.L_256 - .L_255)
.L_255:
        /*0004*/ 	.word	0x00000082


	//----- nvinfo : EIATTR_KPARAM_INFO
	.align		4
.L_256:
        /*0008*/ 	.byte	0x04, 0x17
        /*000a*/ 	.short	(.L_258 - .L_257)
.L_257:
        /*000c*/ 	.word	0x00000000
        /*0010*/ 	.short	0x0003
        /*0012*/ 	.short	0x0014
        /*0014*/ 	.byte	0x00, 0xf0, 0x05, 0x00


	//----- nvinfo : EIATTR_KPARAM_INFO
	.align		4
.L_258:
        /*0018*/ 	.byte	0x04, 0x17
        /*001a*/ 	.short	(.L_260 - .L_259)
.L_259:
        /*001c*/ 	.word	0x00000000
        /*0020*/ 	.short	0x0002
        /*0022*/ 	.short	0x0010
        /*0024*/ 	.byte	0x00, 0xf0, 0x11, 0x00


	//----- nvinfo : EIATTR_KPARAM_INFO
	.align		4
.L_260:
        /*0028*/ 	.byte	0x04, 0x17
        /*002a*/ 	.short	(.L_262 - .L_261)
.L_261:
        /*002c*/ 	.word	0x00000000
        /*0030*/ 	.short	0x0001
        /*0032*/ 	.short	0x0008
        /*0034*/ 	.byte	0x00, 0xf5, 0x21, 0x00


	//----- nvinfo : EIATTR_KPARAM_INFO
	.align		4
.L_262:
        /*0038*/ 	.byte	0x04, 0x17
        /*003a*/ 	.short	(.L_264 - .L_263)
.L_263:
        /*003c*/ 	.word	0x00000000
        /*0040*/ 	.short	0x0000
        /*0042*/ 	.short	0x0000
        /*0044*/ 	.byte	0x00, 0xf5, 0x21, 0x00


	//----- nvinfo : EIATTR_SPARSE_MMA_MASK
	.align		4
.L_264:
        /*0048*/ 	.byte	0x03, 0x50
        /*004a*/ 	.short	0x0000


	//----- nvinfo : EIATTR_MAXREG_COUNT
	.align		4
        /*004c*/ 	.byte	0x03, 0x1b
        /*004e*/ 	.short	0x00ff


	//----- nvinfo : EIATTR_NUM_BARRIERS
	.align		4
        /*0050*/ 	.byte	0x02, 0x4c
        /*0052*/ 	.byte	0x01
	.zero		1


	//----- nvinfo : EIATTR_MERCURY_ISA_VERSION
	.align		4
        /*0054*/ 	.byte	0x03, 0x5f
        /*0056*/ 	.short	0x0101


	//----- nvinfo : EIATTR_COOP_GROUP_MASK_REGIDS
	.align		4
        /*0058*/ 	.byte	0x04, 0x29
        /*005a*/ 	.short	(.L_266 - .L_265)


	//   ....[0]....
.L_265:
        /*005c*/ 	.word	0xffffffff


	//   ....[1]....
        /*0060*/ 	.word	0xffffffff


	//   ....[2]....
        /*0064*/ 	.word	0xffffffff


	//   ....[3]....
        /*0068*/ 	.word	0xffffffff


	//   ....[4]....
        /*006c*/ 	.word	0xffffffff


	//   ....[5]....
        /*0070*/ 	.word	0xffffffff


	//   ....[6]....
        /*0074*/ 	.word	0xffffffff


	//   ....[7]....
        /*0078*/ 	.word	0xffffffff


	//   ....[8]....
        /*007c*/ 	.word	0xffffffff


	//   ....[9]....
        /*0080*/ 	.word	0xffffffff


	//   ....[10]....
        /*0084*/ 	.word	0xffffffff


	//   ....[11]....
        /*0088*/ 	.word	0xffffffff


	//   ....[12]....
        /*008c*/ 	.word	0xffffffff


	//   ....[13]....
        /*0090*/ 	.word	0xffffffff


	//   ....[14]....
        /*0094*/ 	.word	0xffffffff


	//   ....[15]....
        /*0098*/ 	.word	0xffffffff


	//   ....[16]....
        /*009c*/ 	.word	0xffffffff


	//   ....[17]....
        /*00a0*/ 	.word	0xffffffff


	//   ....[18]....
        /*00a4*/ 	.word	0xffffffff


	//   ....[19]....
        /*00a8*/ 	.word	0xffffffff


	//   ....[20]....
        /*00ac*/ 	.word	0xffffffff


	//   ....[21]....
        /*00b0*/ 	.word	0xffffffff


	//   ....[22]....
        /*00b4*/ 	.word	0xffffffff


	//   ....[23]....
        /*00b8*/ 	.word	0xffffffff


	//   ....[24]....
        /*00bc*/ 	.word	0xffffffff


	//   ....[25]....
        /*00c0*/ 	.word	0xffffffff


	//   ....[26]....
        /*00c4*/ 	.word	0xffffffff


	//   ....[27]....
        /*00c8*/ 	.word	0xffffffff


	//   ....[28]....
        /*00cc*/ 	.word	0xffffffff


	//   ....[29]....
        /*00d0*/ 	.word	0xffffffff


	//   ....[30]....
        /*00d4*/ 	.word	0xffffffff


	//   ....[31]....
        /*00d8*/ 	.word	0xffffffff


	//   ....[32]....
        /*00dc*/ 	.word	0xffffffff


	//   ....[33]....
        /*00e0*/ 	.word	0xffffffff


	//   ....[34]....
        /*00e4*/ 	.word	0xffffffff


	//   ....[35]....
        /*00e8*/ 	.word	0xffffffff


	//   ....[36]....
        /*00ec*/ 	.word	0xffffffff


	//   ....[37]....
        /*00f0*/ 	.word	0xffffffff


	//   ....[38]....
        /*00f4*/ 	.word	0xffffffff


	//   ....[39]....
        /*00f8*/ 	.word	0xffffffff


	//   ....[40]....
        /*00fc*/ 	.word	0xffffffff


	//   ....[41]....
        /*0100*/ 	.word	0xffffffff


	//   ....[42]....
        /*0104*/ 	.word	0xffffffff


	//   ....[43]....
        /*0108*/ 	.word	0xffffffff


	//   ....[44]....
        /*010c*/ 	.word	0xffffffff


	//----- nvinfo : EIATTR_COOP_GROUP_INSTR_OFFSETS
	.align		4
.L_266:
        /*0110*/ 	.byte	0x04, 0x28
        /*0112*/ 	.short	(.L_268 - .L_267)


	//   ....[0]....
.L_267:
        /*0114*/ 	.word	0x00000a60


	//   ....[1]....
        /*0118*/ 	.word	0x00000a90


	//   ....[2]....
        /*011c*/ 	.word	0x00000aa0


	//   ....[3]....
        /*0120*/ 	.word	0x00000c00


	//   ....[4]....
        /*0124*/ 	.word	0x00000c40


	//   ....[5]....
        /*0128*/ 	.word	0x00000c80


	//   ....[6]....
        /*012c*/ 	.word	0x00000dc0


	//   ....[7]....
        /*0130*/ 	.word	0x00000df0


	//   ....[8]....
        /*0134*/ 	.word	0x00000e20


	//   ....[9]....
        /*0138*/ 	.word	0x00000f50


	//   ....[10]....
        /*013c*/ 	.word	0x00000f80


	//   ....[11]....
        /*0140*/ 	.word	0x00000fb0


	//   ....[12]....
        /*0144*/ 	.word	0x000010e0


	//   ....[13]....
        /*0148*/ 	.word	0x00001110


	//   ....[14]....
        /*014c*/ 	.word	0x00001140


	//   ....[15]....
        /*0150*/ 	.word	0x00001d00


	//   ....[16]....
        /*0154*/ 	.word	0x00001d10


	//   ....[17]....
        /*0158*/ 	.word	0x00001d20


	//   ....[18]....
        /*015c*/ 	.word	0x00001ef0


	//   ....[19]....
        /*0160*/ 	.word	0x00001f30


	//   ....[20]....
        /*0164*/ 	.word	0x00001f60


	//   ....[21]....
        /*0168*/ 	.word	0x00002090


	//   ....[22]....
        /*016c*/ 	.word	0x000020c0


	//   ....[23]....
        /*0170*/ 	.word	0x000020f0


	//   ....[24]....
        /*0174*/ 	.word	0x00002220


	//   ....[25]....
        /*0178*/ 	.word	0x00002250


	//   ....[26]....
        /*017c*/ 	.word	0x00002280


	//   ....[27]....
        /*0180*/ 	.word	0x000023b0


	//   ....[28]....
        /*0184*/ 	.word	0x000023e0


	//   ....[29]....
        /*0188*/ 	.word	0x00002410


	//   ....[30]....
        /*018c*/ 	.word	0x000042a0


	//   ....[31]....
        /*0190*/ 	.word	0x000042c0


	//   ....[32]....
        /*0194*/ 	.word	0x000042d0


	//   ....[33]....
        /*0198*/ 	.word	0x00004470


	//   ....[34]....
        /*019c*/ 	.word	0x000044a0


	//   ....[35]....
        /*01a0*/ 	.word	0x000044d0


	//   ....[36]....
        /*01a4*/ 	.word	0x00004600


	//   ....[37]....
        /*01a8*/ 	.word	0x00004630


	//   ....[38]....
        /*01ac*/ 	.word	0x00004660


	//   ....[39]....
        /*01b0*/ 	.word	0x00004790


	//   ....[40]....
        /*01b4*/ 	.word	0x000047c0


	//   ....[41]....
        /*01b8*/ 	.word	0x000047f0


	//   ....[42]....
        /*01bc*/ 	.word	0x00004920


	//   ....[43]....
        /*01c0*/ 	.word	0x00004950


	//   ....[44]....
        /*01c4*/ 	.word	0x00004980


	//----- nvinfo : EIATTR_VRC_CTA_INIT_COUNT
	.align		4
.L_268:
        /*01c8*/ 	.byte	0x02, 0x4a
	.zero		1
	.zero		1


	//----- nvinfo : EIATTR_EXIT_INSTR_OFFSETS
	.align		4
        /*01cc*/ 	.byte	0x04, 0x1c
        /*01ce*/ 	.short	(.L_270 - .L_269)


	//   ....[0]....
.L_269:
        /*01d0*/ 	.word	0x00000030


	//   ....[1]....
        /*01d4*/ 	.word	0x00005490


	//   ....[2]....
        /*01d8*/ 	.word	0x00005500


	//----- nvinfo : EIATTR_MAX_THREADS
	.align		4
.L_270:
        /*01dc*/ 	.byte	0x04, 0x05
        /*01de*/ 	.short	(.L_272 - .L_271)
.L_271:
        /*01e0*/ 	.word	0x00000100
        /*01e4*/ 	.word	0x00000001
        /*01e8*/ 	.word	0x00000001


	//----- nvinfo : EIATTR_CRS_STACK_SIZE
	.align		4
.L_272:
        /*01ec*/ 	.byte	0x04, 0x1e
        /*01ee*/ 	.short	(.L_274 - .L_273)
.L_273:
        /*01f0*/ 	.word	0x00000000


	//----- nvinfo : EIATTR_CBANK_PARAM_SIZE
	.align		4
.L_274:
        /*01f4*/ 	.byte	0x03, 0x19
        /*01f6*/ 	.short	0x0015


	//----- nvinfo : EIATTR_PARAM_CBANK
	.align		4
        /*01f8*/ 	.byte	0x04, 0x0a
        /*01fa*/ 	.short	(.L_276 - .L_275)
	.align		4
.L_275:
        /*01fc*/ 	.word	index@(.nv.constant0._ZN6thrust24THRUST_300001_SM_1000_NS8cuda_cub4core6detail13_kernel_agentINS1_8__reduce11ReduceAgentIPN4cuda3std3__45tupleIJilEEESC_SB_iNS1_9__extrema9arg_max_fIilNS9_4lessIiEEEEEEJSC_SC_iSH_EEEvDpT0_)
        /*0200*/ 	.short	0x0380
        /*0202*/ 	.short	0x0015


	//----- nvinfo : EIATTR_SW_WAR
	.align		4
.L_276:
        /*0204*/ 	.byte	0x04, 0x36
        /*0206*/ 	.short	(.L_278 - .L_277)
.L_277:
        /*0208*/ 	.word	0x00000008
.L_278:


//--------------------- .nv.info._ZN6thrust24THRUST_300001_SM_1000_NS8cuda_cub4core6detail13_kernel_agentINS1_8__reduce10DrainAgentIiEEJN3cub18CUB_300001_SM_10009GridQueueIjEEiEEEvDpT0_ --------------------------
	.section	.nv.info._ZN6thrust24THRUST_300001_SM_1000_NS8cuda_cub4core6detail13_kernel_agentINS1_8__reduce10DrainAgentIiEEJN3cub18CUB_300001_SM_10009GridQueueIjEEiEEEvDpT0_,"",@"SHT_CUDA_INFO"
	.sectionflags	@""
	.align	4


	//----- nvinfo : EIATTR_CUDA_API_VERSION
	.align		4
        /*0000*/ 	.byte	0x04, 0x37
        /*0002*/ 	.short	(.L_280 - .L_279)
.L_279:
        /*0004*/ 	.word	0x00000082


	//----- nvinfo : EIATTR_KPARAM_INFO
	.align		4
.L_280:
        /*0008*/ 	.byte	0x04, 0x17
        /*000a*/ 	.short	(.L_282 - .L_281)
.L_281:
        /*000c*/ 	.word	0x00000000
        /*0010*/ 	.short	0x0001
        /*0012*/ 	.short	0x0008
        /*0014*/ 	.byte	0x00, 0xf0, 0x11, 0x00


	//----- nvinfo : EIATTR_KPARAM_INFO
	.align		4
.L_282:
        /*0018*/ 	.byte	0x04, 0x17
        /*001a*/ 	.short	(.L_284 - .L_283)
.L_283:
        /*001c*/ 	.word	0x00000000
        /*0020*/ 	.short	0x0000
        /*0022*/ 	.short	0x0000
        /*0024*/ 	.byte	0x00, 0xf0, 0x21, 0x00


	//----- nvinfo : EIATTR_SPARSE_MMA_MASK
	.align		4
.L_284:
        /*0028*/ 	.byte	0x03, 0x50
        /*002a*/ 	.short	0x0000


	//----- nvinfo : EIATTR_MAXREG_COUNT
	.align		4
        /*002c*/ 	.byte	0x03, 0x1b
        /*002e*/ 	.short	0x00ff


	//----- nvinfo : EIATTR_MERCURY_ISA_VERSION
	.align		4
        /*0030*/ 	.byte	0x03, 0x5f
        /*0032*/ 	.short	0x0101


	//----- nvinfo : EIATTR_VRC_CTA_INIT_COUNT
	.align		4
        /*0034*/ 	.byte	0x02, 0x4a
	.zero		1
	.zero		1


	//----- nvinfo : EIATTR_EXIT_INSTR_OFFSETS
	.align		4
        /*0038*/ 	.byte	0x04, 0x1c
        /*003a*/ 	.short	(.L_286 - .L_285)


	//   ....[0]....
.L_285:
        /*003c*/ 	.word	0x00000060


	//----- nvinfo : EIATTR_MAX_THREADS
	.align		4
.L_286:
        /*0040*/ 	.byte	0x04, 0x05
        /*0042*/ 	.short	(.L_288 - .L_287)
.L_287:
        /*0044*/ 	.word	0x00000001
        /*0048*/ 	.word	0x00000001
        /*004c*/ 	.word	0x00000001


	//----- nvinfo : EIATTR_CBANK_PARAM_SIZE
	.align		4
.L_288:
        /*0050*/ 	.byte	0x03, 0x19
        /*0052*/ 	.short	0x000c


	//----- nvinfo : EIATTR_PARAM_CBANK
	.align		4
        /*0054*/ 	.byte	0x04, 0x0a
        /*0056*/ 	.short	(.L_290 - .L_289)
	.align		4
.L_289:
        /*0058*/ 	.word	index@(.nv.constant0._ZN6thrust24THRUST_300001_SM_1000_NS8cuda_cub4core6detail13_kernel_agentINS1_8__reduce10DrainAgentIiEEJN3cub18CUB_300001_SM_10009GridQueueIjEEiEEEvDpT0_)
        /*005c*/ 	.short	0x0380
        /*005e*/ 	.short	0x000c


	//----- nvinfo : EIATTR_SW_WAR
	.align		4
.L_290:
        /*0060*/ 	.byte	0x04, 0x36
        /*0062*/ 	.short	(.L_292 - .L_291)
.L_291:
        /*0064*/ 	.word	0x00000008
.L_292:


//--------------------- .nv.info._ZN6thrust24THRUST_300001_SM_1000_NS8cuda_cub4core6detail13_kernel_agentINS1_8__reduce11ReduceAgentINS0_12zip_iteratorIN4cuda3std3__45tupleIJNS0_10device_ptrIiEENS0_17counting_iteratorIlNS0_11use_defaultESF_SF_EEEEEEEPNSB_IJilEEESJ_iNS1_9__extrema9arg_max_fIilNSA_4lessIiEEEEEEJSI_SK_iN3cub18CUB_300001_SM_100013GridEvenShareIiEENSS_9GridQueueIjEESP_EEEvDpT0_ --------------------------
	.section	.nv.info._ZN6thrust24THRUST_300001_SM_1000_NS8cuda_cub4core6detail13_kernel_agentINS1_8__reduce11ReduceAgentINS0_12zip_iteratorIN4cuda3std3__45tupleIJNS0_10device_ptrIiEENS0_17counting_iteratorIlNS0_11use_defaultESF_SF_EEEEEEEPNSB_IJilEEESJ_iNS1_9__extrema9arg_max_fIilNSA_4lessIiEEEEEEJSI_SK_iN3cub18CUB_300001_SM_100013GridEvenShareIiEENSS_9GridQueueIjEESP_EEEvDpT0_,"",@"SHT_CUDA_INFO"
	.sectionflags	@""
	.align	4


	//----- nvinfo : EIATTR_CUDA_API_VERSION
	.align		4
        /*0000*/ 	.byte	0x04, 0x37
        /*0002*/ 	.short	(.L_294 - .L_293)
.L_293:
        /*0004*/ 	.word	0x00000082


	//----- nvinfo : EIATTR_KPARAM_INFO
	.align		4
.L_294:
        /*0008*/ 	.byte	0x04, 0x17
        /*000a*/ 	.short	(.L_296 - .L_295)
.L_295:
        /*000c*/ 	.word	0x00000000
        /*0010*/ 	.short	0x0005
        /*0012*/ 	.short	0x0050
        /*0014*/ 	.byte	0x00, 0xf0, 0x05, 0x00


	//----- nvinfo : EIATTR_KPARAM_INFO
	.align		4
.L_296:
        /*0018*/ 	.byte	0x04, 0x17
        /*001a*/ 	.short	(.L_298 - .L_297)
.L_297:
        /*001c*/ 	.word	0x00000000
        /*0020*/ 	.short	0x0004
        /*0022*/ 	.short	0x0048
        /*0024*/ 	.byte	0x00, 0xf0, 0x21, 0x00


	//----- nvinfo : EIATTR_KPARAM_INFO
	.align		4
.L_298:
        /*0028*/ 	.byte	0x04, 0x17
        /*002a*/ 	.short	(.L_300 - .L_299)
.L_299:
        /*002c*/ 	.word	0x00000000
        /*0030*/ 	.short	0x0003
        /*0032*/ 	.short	0x001c
        /*0034*/ 	.byte	0x00, 0xf0, 0xa1, 0x00


	//----- nvinfo : EIATTR_KPARAM_INFO
	.align		4
.L_300:
        /*0038*/ 	.byte	0x04, 0x17
        /*003a*/ 	.short	(.L_302 - .L_301)
.L_301:
        /*003c*/ 	.word	0x00000000
        /*0040*/ 	.short	0x0002
        /*0042*/ 	.short	0x0018
        /*0044*/ 	.byte	0x00, 0xf0, 0x11, 0x00


	//----- nvinfo : EIATTR_KPARAM_INFO
	.align		4
.L_302:
        /*0048*/ 	.byte	0x04, 0x17
        /*004a*/ 	.short	(.L_304 - .L_303)
.L_303:
        /*004c*/ 	.word	0x00000000
        /*0050*/ 	.short	0x0001
        /*0052*/ 	.short	0x0010
        /*0054*/ 	.byte	0x00, 0xf5, 0x21, 0x00


	//----- nvinfo : EIATTR_KPARAM_INFO
	.align		4
.L_304:
        /*0058*/ 	.byte	0x04, 0x17
        /*005a*/ 	.short	(.L_306 - .L_305)
.L_305:
        /*005c*/ 	.word	0x00000000
        /*0060*/ 	.short	0x0000
        /*0062*/ 	.short	0x0000
        /*0064*/ 	.byte	0x00, 0xf0, 0x41, 0x00


	//----- nvinfo : EIATTR_SPARSE_MMA_MASK
	.align		4
.L_306:
        /*0068*/ 	.byte	0x03, 0x50
        /*006a*/ 	.short	0x0000


	//----- nvinfo : EIATTR_MAXREG_COUNT
	.align		4
        /*006c*/ 	.byte	0x03, 0x1b
        /*006e*/ 	.short	0x00ff


	//----- nvinfo : EIATTR_NUM_BARRIERS
	.align		4
        /*0070*/ 	.byte	0x02, 0x4c
        /*0072*/ 	.byte	0x01
	.zero		1


	//----- nvinfo : EIATTR_MERCURY_ISA_VERSION
	.align		4
        /*0074*/ 	.byte	0x03, 0x5f
        /*0076*/ 	.short	0x0101


	//----- nvinfo : EIATTR_COOP_GROUP_MASK_REGIDS
	.align		4
        /*0078*/ 	.byte	0x04, 0x29
        /*007a*/ 	.short	(.L_308 - .L_307)


	//   ....[0]....
.L_307:
        /*007c*/ 	.word	0xffffffff


	//   ....[1]....
        /*0080*/ 	.word	0xffffffff


	//   ....[2]....
        /*0084*/ 	.word	0xffffffff


	//   ....[3]....
        /*0088*/ 	.word	0xffffffff


	//   ....[4]....
        /*008c*/ 	.word	0xffffffff


	//   ....[5]....
        /*0090*/ 	.word	0xffffffff


	//   ....[6]....
        /*0094*/ 	.word	0xffffffff


	//   ....[7]....
        /*0098*/ 	.word	0xffffffff


	//   ....[8]....
        /*009c*/ 	.word	0xffffffff


	//   ....[9]....
        /*00a0*/ 	.word	0xffffffff


	//   ....[10]....
        /*00a4*/ 	.word	0xffffffff


	//   ....[11]....
        /*00a8*/ 	.word	0xffffffff


	//   ....[12]....
        /*00ac*/ 	.word	0xffffffff


	//   ....[13]....
        /*00b0*/ 	.word	0xffffffff


	//   ....[14]....
        /*00b4*/ 	.word	0xffffffff


	//   ....[15]....
        /*00b8*/ 	.word	0xffffffff


	//   ....[16]....
        /*00bc*/ 	.word	0xffffffff


	//   ....[17]....
        /*00c0*/ 	.word	0xffffffff


	//   ....[18]....
        /*00c4*/ 	.word	0xffffffff


	//   ....[19]....
        /*00c8*/ 	.word	0xffffffff


	//   ....[20]....
        /*00cc*/ 	.word	0xffffffff


	//   ....[21]....
        /*00d0*/ 	.word	0xffffffff


	//   ....[22]....
        /*00d4*/ 	.word	0xffffffff


	//   ....[23]....
        /*00d8*/ 	.word	0xffffffff


	//   ....[24]....
        /*00dc*/ 	.word	0xffffffff


	//   ....[25]....
        /*00e0*/ 	.word	0xffffffff


	//   ....[26]....
        /*00e4*/ 	.word	0xffffffff


	//   ....[27]....
        /*00e8*/ 	.word	0xffffffff


	//   ....[28]....
        /*00ec*/ 	.word	0xffffffff


	//   ....[29]....
        /*00f0*/ 	.word	0xffffffff


	//   ....[30]....
        /*00f4*/ 	.word	0xffffffff


	//   ....[31]....
        /*00f8*/ 	.word	0xffffffff


	//   ....[32]....
        /*00fc*/ 	.word	0xffffffff


	//   ....[33]....
        /*0100*/ 	.word	0xffffffff


	//   ....[34]....
        /*0104*/ 	.word	0xffffffff


	//   ....[35]....
        /*0108*/ 	.word	0xffffffff


	//   ....[36]....
        /*010c*/ 	.word	0xffffffff


	//   ....[37]....
        /*0110*/ 	.word	0xffffffff


	//   ....[38]....
        /*0114*/ 	.word	0xffffffff


	//   ....[39]....
        /*0118*/ 	.word	0xffffffff


	//   ....[40]....
        /*011c*/ 	.word	0xffffffff


	//   ....[41]....
        /*0120*/ 	.word	0xffffffff


	//   ....[42]....
        /*0124*/ 	.word	0xffffffff


	//   ....[43]....
        /*0128*/ 	.word	0xffffffff


	//   ....[44]....
        /*012c*/ 	.word	0xffffffff


	//----- nvinfo : EIATTR_COOP_GROUP_INSTR_OFFSETS
	.align		4
.L_308:
        /*0130*/ 	.byte	0x04, 0x28
        /*0132*/ 	.short	(.L_310 - .L_309)


	//   ....[0]....
.L_309:
        /*0134*/ 	.word	0x00000b70


	//   ....[1]....
        /*0138*/ 	.word	0x00000ba0


	//   ....[2]....
        /*013c*/ 	.word	0x00000bb0


	//   ....[3]....
        /*0140*/ 	.word	0x00000d20


	//   ....[4]....
        /*0144*/ 	.word	0x00000d60


	//   ....[5]....
        /*0148*/ 	.word	0x00000d90


	//   ....[6]....
        /*014c*/ 	.word	0x00000ed0


	//   ....[7]....
        /*0150*/ 	.word	0x00000f00


	//   ....[8]....
        /*0154*/ 	.word	0x00000f30


	//   ....[9]....
        /*0158*/ 	.word	0x00001060


	//   ....[10]....
        /*015c*/ 	.word	0x00001090


	//   ....[11]....
        /*0160*/ 	.word	0x000010c0


	//   ....[12]....
        /*0164*/ 	.word	0x000011f0


	//   ....[13]....
        /*0168*/ 	.word	0x00001220


	//   ....[14]....
        /*016c*/ 	.word	0x00001250


	//   ....[15]....
        /*0170*/ 	.word	0x00001e00


	//   ....[16]....
        /*0174*/ 	.word	0x00001e10


	//   ....[17]....
        /*0178*/ 	.word	0x00001e90


	//   ....[18]....
        /*017c*/ 	.word	0x00002010


	//   ....[19]....
        /*0180*/ 	.word	0x00002040


	//   ....[20]....
        /*0184*/ 	.word	0x00002070


	//   ....[21]....
        /*0188*/ 	.word	0x000021a0


	//   ....[22]....
        /*018c*/ 	.word	0x000021d0


	//   ....[23]....
        /*0190*/ 	.word	0x00002200


	//   ....[24]....
        /*0194*/ 	.word	0x00002330


	//   ....[25]....
        /*0198*/ 	.word	0x00002360


	//   ....[26]....
        /*019c*/ 	.word	0x00002390


	//   ....[27]....
        /*01a0*/ 	.word	0x000024c0


	//   ....[28]....
        /*01a4*/ 	.word	0x000024f0


	//   ....[29]....
        /*01a8*/ 	.word	0x00002520


	//   ....[30]....
        /*01ac*/ 	.word	0x000046b0


	//   ....[31]....
        /*01b0*/ 	.word	0x000046d0


	//   ....[32]....
        /*01b4*/ 	.word	0x000046e0


	//   ....[33]....
        /*01b8*/ 	.word	0x00004880


	//   ....[34]....
        /*01bc*/ 	.word	0x000048b0


	//   ....[35]....
        /*01c0*/ 	.word	0x000048e0


	//   ....[36]....
        /*01c4*/ 	.word	0x00004a10


	//   ....[37]....
        /*01c8*/ 	.word	0x00004a40


	//   ....[38]....
        /*01cc*/ 	.word	0x00004a70


	//   ....[39]....
        /*01d0*/ 	.word	0x00004ba0


	//   ....[40]....
        /*01d4*/ 	.word	0x00004bd0


	//   ....[41]....
        /*01d8*/ 	.word	0x00004c00


	//   ....[42]....
        /*01dc*/ 	.word	0x00004d30


	//   ....[43]....
        /*01e0*/ 	.word	0x00004d60


	//   ....[44]....
        /*01e4*/ 	.word	0x00004d90


	//----- nvinfo : EIATTR_VRC_CTA_INIT_COUNT
	.align		4
.L_310:
        /*01e8*/ 	.byte	0x02, 0x4a
	.zero		1
	.zero		1


	//----- nvinfo : EIATTR_EXIT_INSTR_OFFSETS
	.align		4
        /*01ec*/ 	.byte	0x04, 0x1c
        /*01ee*/ 	.short	(.L_312 - .L_311)


	//   ....[0]....
.L_311:
        /*01f0*/ 	.word	0x000058a0


	//   ....[1]....
        /*01f4*/ 	.word	0x00005910


	//----- nvinfo : EIATTR_MAX_THREADS
	.align		4
.L_312:
        /*01f8*/ 	.byte	0x04, 0x05
        /*01fa*/ 	.short	(.L_314 - .L_313)
.L_313:
        /*01fc*/ 	.word	0x00000100
        /*0200*/ 	.word	0x00000001
        /*0204*/ 	.word	0x00000001


	//----- nvinfo : EIATTR_CRS_STACK_SIZE
	.align		4
.L_314:
        /*0208*/ 	.byte	0x04, 0x1e
        /*020a*/ 	.short	(.L_316 - .L_315)
.L_315:
        /*020c*/ 	.word	0x00000000


	//----- nvinfo : EIATTR_CBANK_PARAM_SIZE
	.align		4
.L_316:
        /*0210*/ 	.byte	0x03, 0x19
        /*0212*/ 	.short	0x0051


	//----- nvinfo : EIATTR_PARAM_CBANK
	.align		4
        /*0214*/ 	.byte	0x04, 0x0a
        /*0216*/ 	.short	(.L_318 - .L_317)
	.align		4
.L_317:
        /*0218*/ 	.word	index@(.nv.constant0._ZN6thrust24THRUST_300001_SM_1000_NS8cuda_cub4core6detail13_kernel_agentINS1_8__reduce11ReduceAgentINS0_12zip_iteratorIN4cuda3std3__45tupleIJNS0_10device_ptrIiEENS0_17counting_iteratorIlNS0_11use_defaultESF_SF_EEEEEEEPNSB_IJilEEESJ_iNS1_9__extrema9arg_max_fIilNSA_4lessIiEEEEEEJSI_SK_iN3cub18CUB_300001_SM_100013GridEvenShareIiEENSS_9GridQueueIjEESP_EEEvDpT0_)
        /*021c*/ 	.short	0x0380
        /*021e*/ 	.short	0x0051


	//----- nvinfo : EIATTR_SW_WAR
	.align		4
.L_318:
        /*0220*/ 	.byte	0x04, 0x36
        /*0222*/ 	.short	(.L_320 - .L_319)
.L_319:
        /*0224*/ 	.word	0x00000008
.L_320:


//--------------------- .nv.info._ZN6thrust24THRUST_300001_SM_1000_NS8cuda_cub4core6detail13_kernel_agentINS1_8__reduce11ReduceAgentINS0_12zip_iteratorIN4cuda3std3__45tupleIJNS0_10device_ptrIiEENS0_17counting_iteratorIlNS0_11use_defaultESF_SF_EEEEEEEPNSB_IJilEEESJ_iNS1_9__extrema9arg_max_fIilNSA_4lessIiEEEEEEJSI_SK_iSP_EEEvDpT0_ --------------------------
	.section	.nv.info._ZN6thrust24THRUST_300001_SM_1000_NS8cuda_cub4core6detail13_kernel_agentINS1_8__reduce11ReduceAgentINS0_12zip_iteratorIN4cuda3std3__45tupleIJNS0_10device_ptrIiEENS0_17counting_iteratorIlNS0_11use_defaultESF_SF_EEEEEEEPNSB_IJilEEESJ_iNS1_9__extrema9arg_max_fIilNSA_4lessIiEEEEEEJSI_SK_iSP_EEEvDpT0_,"",@"SHT_CUDA_INFO"
	.sectionflags	@""
	.align	4


	//----- nvinfo : EIATTR_CUDA_API_VERSION
	.align		4
        /*0000*/ 	.byte	0x04, 0x37
        /*0002*/ 	.short	(.L_322 - .L_321)
.L_321:
        /*0004*/ 	.word	0x00000082


	//----- nvinfo : EIATTR_KPARAM_INFO
	.align		4
.L_322:
        /*0008*/ 	.byte	0x04, 0x17
        /*000a*/ 	.short	(.L_324 - .L_323)
.L_323:
        /*000c*/ 	.word	0x00000000
        /*0010*/ 	.short	0x0003
        /*0012*/ 	.short	0x001c
        /*0014*/ 	.byte	0x00, 0xf0, 0x05, 0x00


	//----- nvinfo : EIATTR_KPARAM_INFO
	.align		4
.L_324:
        /*0018*/ 	.byte	0x04, 0x17
        /*001a*/ 	.short	(.L_326 - .L_325)
.L_325:
        /*001c*/ 	.word	0x00000000
        /*0020*/ 	.short	0x0002
        /*0022*/ 	.short	0x0018
        /*0024*/ 	.byte	0x00, 0xf0, 0x11, 0x00


	//----- nvinfo : EIATTR_KPARAM_INFO
	.align		4
.L_326:
        /*0028*/ 	.byte	0x04, 0x17
        /*002a*/ 	.short	(.L_328 - .L_327)
.L_327:
        /*002c*/ 	.word	0x00000000
        /*0030*/ 	.short	0x0001
        /*0032*/ 	.short	0x0010
        /*0034*/ 	.byte	0x00, 0xf5, 0x21, 0x00


	//----- nvinfo : EIATTR_KPARAM_INFO
	.align		4
.L_328:
        /*0038*/ 	.byte	0x04, 0x17
        /*003a*/ 	.short	(.L_330 - .L_329)
.L_329:
        /*003c*/ 	.word	0x00000000
        /*0040*/ 	.short	0x0000
        /*0042*/ 	.short	0x0000
        /*0044*/ 	.byte	0x00, 0xf0, 0x41, 0x00


	//----- nvinfo : EIATTR_SPARSE_MMA_MASK
	.align		4
.L_330:
        /*0048*/ 	.byte	0x03, 0x50
        /*004a*/ 	.short	0x0000


	//----- nvinfo : EIATTR_MAXREG_COUNT
	.align		4
        /*004c*/ 	.byte	0x03, 0x1b
        /*004e*/ 	.short	0x00ff


	//----- nvinfo : EIATTR_NUM_BARRIERS
	.align		4
        /*0050*/ 	.byte	0x02, 0x4c
        /*0052*/ 	.byte	0x01
	.zero		1


	//----- nvinfo : EIATTR_MERCURY_ISA_VERSION
	.align		4
        /*0054*/ 	.byte	0x03, 0x5f
        /*0056*/ 	.short	0x0101


	//----- nvinfo : EIATTR_COOP_GROUP_MASK_REGIDS
	.align		4
        /*0058*/ 	.byte	0x04, 0x29
        /*005a*/ 	.short	(.L_332 - .L_331)


	//   ....[0]....
.L_331:
        /*005c*/ 	.word	0xffffffff


	//   ....[1]....
        /*0060*/ 	.word	0xffffffff


	//   ....[2]....
        /*0064*/ 	.word	0xffffffff


	//   ....[3]....
        /*0068*/ 	.word	0xffffffff


	//   ....[4]....
        /*006c*/ 	.word	0xffffffff


	//   ....[5]....
        /*0070*/ 	.word	0xffffffff


	//   ....[6]....
        /*0074*/ 	.word	0xffffffff


	//   ....[7]....
        /*0078*/ 	.word	0xffffffff


	//   ....[8]....
        /*007c*/ 	.word	0xffffffff


	//   ....[9]....
        /*0080*/ 	.word	0xffffffff


	//   ....[10]....
        /*0084*/ 	.word	0xffffffff


	//   ....[11]....
        /*0088*/ 	.word	0xffffffff


	//   ....[12]....
        /*008c*/ 	.word	0xffffffff


	//   ....[13]....
        /*0090*/ 	.word	0xffffffff


	//   ....[14]....
        /*0094*/ 	.word	0xffffffff


	//   ....[15]....
        /*0098*/ 	.word	0xffffffff


	//   ....[16]....
        /*009c*/ 	.word	0xffffffff


	//   ....[17]....
        /*00a0*/ 	.word	0xffffffff


	//   ....[18]....
        /*00a4*/ 	.word	0xffffffff


	//   ....[19]....
        /*00a8*/ 	.word	0xffffffff


	//   ....[20]....
        /*00ac*/ 	.word	0xffffffff


	//   ....[21]....
        /*00b0*/ 	.word	0xffffffff


	//   ....[22]....
        /*00b4*/ 	.word	0xffffffff


	//   ....[23]....
        /*00b8*/ 	.word	0xffffffff


	//   ....[24]....
        /*00bc*/ 	.word	0xffffffff


	//   ....[25]....
        /*00c0*/ 	.word	0xffffffff


	//   ....[26]....
        /*00c4*/ 	.word	0xffffffff


	//   ....[27]....
        /*00c8*/ 	.word	0xffffffff


	//   ....[28]....
        /*00cc*/ 	.word	0xffffffff


	//   ....[29]....
        /*00d0*/ 	.word	0xffffffff


	//   ....[30]....
        /*00d4*/ 	.word	0xffffffff


	//   ....[31]....
        /*00d8*/ 	.word	0xffffffff


	//   ....[32]....
        /*00dc*/ 	.word	0xffffffff


	//   ....[33]....
        /*00e0*/ 	.word	0xffffffff


	//   ....[34]....
        /*00e4*/ 	.word	0xffffffff


	//   ....[35]....
        /*00e8*/ 	.word	0xffffffff


	//   ....[36]....
        /*00ec*/ 	.word	0xffffffff


	//   ....[37]....
        /*00f0*/ 	.word	0xffffffff


	//   ....[38]....
        /*00f4*/ 	.word	0xffffffff


	//   ....[39]....
        /*00f8*/ 	.word	0xffffffff


	//   ....[40]....
        /*00fc*/ 	.word	0xffffffff


	//   ....[41]....
        /*0100*/ 	.word	0xffffffff


	//   ....[42]....
        /*0104*/ 	.word	0xffffffff


	//   ....[43]....
        /*0108*/ 	.word	0xffffffff


	//   ....[44]....
        /*010c*/ 	.word	0xffffffff


	//----- nvinfo : EIATTR_COOP_GROUP_INSTR_OFFSETS
	.align		4
.L_332:
        /*0110*/ 	.byte	0x04, 0x28
        /*0112*/ 	.short	(.L_334 - .L_333)


	//   ....[0]....
.L_333:
        /*0114*/ 	.word	0x00000b00


	//   ....[1]....
        /*0118*/ 	.word	0x00000b30


	//   ....[2]....
        /*011c*/ 	.word	0x00000b40


	//   ....[3]....
        /*0120*/ 	.word	0x00000cb0


	//   ....[4]....
        /*0124*/ 	.word	0x00000cf0


	//   ....[5]....
        /*0128*/ 	.word	0x00000d20


	//   ....[6]....
        /*012c*/ 	.word	0x00000e60


	//   ....[7]....
        /*0130*/ 	.word	0x00000e90


	//   ....[8]....
        /*0134*/ 	.word	0x00000ec0


	//   ....[9]....
        /*0138*/ 	.word	0x00000ff0


	//   ....[10]....
        /*013c*/ 	.word	0x00001020


	//   ....[11]....
        /*0140*/ 	.word	0x00001050


	//   ....[12]....
        /*0144*/ 	.word	0x00001180


	//   ....[13]....
        /*0148*/ 	.word	0x000011b0


	//   ....[14]....
        /*014c*/ 	.word	0x000011e0


	//   ....[15]....
        /*0150*/ 	.word	0x00001da0


	//   ....[16]....
        /*0154*/ 	.word	0x00001db0


	//   ....[17]....
        /*0158*/ 	.word	0x00001e30


	//   ....[18]....
        /*015c*/ 	.word	0x00001fa0


	//   ....[19]....
        /*0160*/ 	.word	0x00001fd0


	//   ....[20]....
        /*0164*/ 	.word	0x00002000


	//   ....[21]....
        /*0168*/ 	.word	0x00002130


	//   ....[22]....
        /*016c*/ 	.word	0x00002160


	//   ....[23]....
        /*0170*/ 	.word	0x00002190


	//   ....[24]....
        /*0174*/ 	.word	0x000022c0


	//   ....[25]....
        /*0178*/ 	.word	0x000022f0


	//   ....[26]....
        /*017c*/ 	.word	0x00002320


	//   ....[27]....
        /*0180*/ 	.word	0x00002450


	//   ....[28]....
        /*0184*/ 	.word	0x00002480


	//   ....[29]....
        /*0188*/ 	.word	0x000024b0


	//   ....[30]....
        /*018c*/ 	.word	0x000043f0


	//   ....[31]....
        /*0190*/ 	.word	0x00004410


	//   ....[32]....
        /*0194*/ 	.word	0x00004420


	//   ....[33]....
        /*0198*/ 	.word	0x000045c0


	//   ....[34]....
        /*019c*/ 	.word	0x000045f0


	//   ....[35]....
        /*01a0*/ 	.word	0x00004620


	//   ....[36]....
        /*01a4*/ 	.word	0x00004750


	//   ....[37]....
        /*01a8*/ 	.word	0x00004780


	//   ....[38]....
        /*01ac*/ 	.word	0x000047b0


	//   ....[39]....
        /*01b0*/ 	.word	0x000048e0


	//   ....[40]....
        /*01b4*/ 	.word	0x00004910


	//   ....[41]....
        /*01b8*/ 	.word	0x00004940


	//   ....[42]....
        /*01bc*/ 	.word	0x00004a70


	//   ....[43]....
        /*01c0*/ 	.word	0x00004aa0


	//   ....[44]....
        /*01c4*/ 	.word	0x00004ad0


	//----- nvinfo : EIATTR_VRC_CTA_INIT_COUNT
	.align		4
.L_334:
        /*01c8*/ 	.byte	0x02, 0x4a
	.zero		1
	.zero		1


	//----- nvinfo : EIATTR_EXIT_INSTR_OFFSETS
	.align		4
        /*01cc*/ 	.byte	0x04, 0x1c
        /*01ce*/ 	.short	(.L_336 - .L_335)


	//   ....[0]....
.L_335:
        /*01d0*/ 	.word	0x00000030


	//   ....[1]....
        /*01d4*/ 	.word	0x000055e0


	//   ....[2]....
        /*01d8*/ 	.word	0x00005650


	//----- nvinfo : EIATTR_MAX_THREADS
	.align		4
.L_336:
        /*01dc*/ 	.byte	0x04, 0x05
        /*01de*/ 	.short	(.L_338 - .L_337)
.L_337:
        /*01e0*/ 	.word	0x00000100
        /*01e4*/ 	.word	0x00000001
        /*01e8*/ 	.word	0x00000001


	//----- nvinfo : EIATTR_CRS_STACK_SIZE
	.align		4
.L_338:
        /*01ec*/ 	.byte	0x04, 0x1e
        /*01ee*/ 	.short	(.L_340 - .L_339)
.L_339:
        /*01f0*/ 	.word	0x00000000


	//----- nvinfo : EIATTR_CBANK_PARAM_SIZE
	.align		4
.L_340:
        /*01f4*/ 	.byte	0x03, 0x19
        /*01f6*/ 	.short	0x001d


	//----- nvinfo : EIATTR_PARAM_CBANK
	.align		4
        /*01f8*/ 	.byte	0x04, 0x0a
        /*01fa*/ 	.short	(.L_342 - .L_341)
	.align		4
.L_341:
        /*01fc*/ 	.word	index@(.nv.constant0._ZN6thrust24THRUST_300001_SM_1000_NS8cuda_cub4core6detail13_kernel_agentINS1_8__reduce11ReduceAgentINS0_12zip_iteratorIN4cuda3std3__45tupleIJNS0_10device_ptrIiEENS0_17counting_iteratorIlNS0_11use_defaultESF_SF_EEEEEEEPNSB_IJilEEESJ_iNS1_9__extrema9arg_max_fIilNSA_4lessIiEEEEEEJSI_SK_iSP_EEEvDpT0_)
        /*0200*/ 	.short	0x0380
        /*0202*/ 	.short	0x001d


	//----- nvinfo : EIATTR_SW_WAR
	.align		4
.L_342:
        /*0204*/ 	.byte	0x04, 0x36
        /*0206*/ 	.short	(.L_344 - .L_343)
.L_343:
        /*0208*/ 	.word	0x00000008
.L_344:


//--------------------- .nv.info._Z10degreeCalcPiS_S_ii --------------------------
	.section	.nv.info._Z10degreeCalcPiS_S_ii,"",@"SHT_CUDA_INFO"
	.sectionflags	@""
	.align	4


	//----- nvinfo : EIATTR_CUDA_API_VERSION
	.align		4
        /*0000*/ 	.byte	0x04, 0x37
        /*0002*/ 	.short	(.L_346 - .L_345)
.L_345:
        /*0004*/ 	.word	0x00000082


	//----- nvinfo : EIATTR_KPARAM_INFO
	.align		4
.L_346:
        /*0008*/ 	.byte	0x04, 0x17
        /*000a*/ 	.short	(.L_348 - .L_347)
.L_347:
        /*000c*/ 	.word	0x00000000
        /*0010*/ 	.short	0x0004
        /*0012*/ 	.short	0x001c
        /*0014*/ 	.byte	0x00, 0xf0, 0x11, 0x00


	//----- nvinfo : EIATTR_KPARAM_INFO
	.align		4
.L_348:
        /*0018*/ 	.byte	0x04, 0x17
        /*001a*/ 	.short	(.L_350 - .L_349)
.L_349:
        /*001c*/ 	.word	0x00000000
        /*0020*/ 	.short	0x0003
        /*0022*/ 	.short	0x0018
        /*0024*/ 	.byte	0x00, 0xf0, 0x11, 0x00


	//----- nvinfo : EIATTR_KPARAM_INFO
	.align		4
.L_350:
        /*0028*/ 	.byte	0x04, 0x17
        /*002a*/ 	.short	(.L_352 - .L_351)
.L_351:
        /*002c*/ 	.word	0x00000000
        /*0030*/ 	.short	0x0002
        /*0032*/ 	.short	0x0010
        /*0034*/ 	.byte	0x00, 0xf5, 0x21, 0x00


	//----- nvinfo : EIATTR_KPARAM_INFO
	.align		4
.L_352:
        /*0038*/ 	.byte	0x04, 0x17
        /*003a*/ 	.short	(.L_354 - .L_353)
.L_353:
        /*003c*/ 	.word	0x00000000
        /*0040*/ 	.short	0x0001
        /*0042*/ 	.short	0x0008
        /*0044*/ 	.byte	0x00, 0xf5, 0x21, 0x00


	//----- nvinfo : EIATTR_KPARAM_INFO
	.align		4
.L_354:
        /*0048*/ 	.byte	0x04, 0x17
        /*004a*/ 	.short	(.L_356 - .L_355)
.L_355:
        /*004c*/ 	.word	0x00000000
        /*0050*/ 	.short	0x0000
        /*0052*/ 	.short	0x0000
        /*0054*/ 	.byte	0x00, 0xf5, 0x21, 0x00


	//----- nvinfo : EIATTR_SPARSE_MMA_MASK
	.align		4
.L_356:
        /*0058*/ 	.byte	0x03, 0x50
        /*005a*/ 	.short	0x0000


	//----- nvinfo : EIATTR_MAXREG_COUNT
	.align		4
        /*005c*/ 	.byte	0x03, 0x1b
        /*005e*/ 	.short	0x00ff


	//----- nvinfo : EIATTR_MERCURY_ISA_VERSION
	.align		4
        /*0060*/ 	.byte	0x03, 0x5f
        /*0062*/ 	.short	0x0101


	//----- nvinfo : EIATTR_VRC_CTA_INIT_COUNT
	.align		4
        /*0064*/ 	.byte	0x02, 0x4a
	.zero		1
	.zero		1


	//----- nvinfo : EIATTR_EXIT_INSTR_OFFSETS
	.align		4
        /*0068*/ 	.byte	0x04, 0x1c
        /*006a*/ 	.short	(.L_358 - .L_357)


	//   ....[0]....
.L_357:
        /*006c*/ 	.word	0x00000070


	//   ....[1]....
        /*0070*/ 	.word	0x00000110


	//----- nvinfo : EIATTR_CBANK_PARAM_SIZE
	.align		4
.L_358:
        /*0074*/ 	.byte	0x03, 0x19
        /*0076*/ 	.short	0x0020


	//----- nvinfo : EIATTR_PARAM_CBANK
	.align		4
        /*0078*/ 	.byte	0x04, 0x0a
        /*007a*/ 	.short	(.L_360 - .L_359)
	.align		4
.L_359:
        /*007c*/ 	.word	index@(.nv.constant0._Z10degreeCalcPiS_S_ii)
        /*0080*/ 	.short	0x0380
        /*0082*/ 	.short	0x0020


	//----- nvinfo : EIATTR_SW_WAR
	.align		4
.L_360:
        /*0084*/ 	.byte	0x04, 0x36
        /*0086*/ 	.short	(.L_362 - .L_361)
.L_361:
        /*0088*/ 	.word	0x00000008
.L_362:


//--------------------- .nv.info._Z15randomNumberingP17curandStateXORWOWPiii --------------------------
	.section	.nv.info._Z15randomNumberingP17curandStateXORWOWPiii,"",@"SHT_CUDA_INFO"
	.sectionflags	@""
	.align	4


	//----- nvinfo : EIATTR_CUDA_API_VERSION
	.align		4
        /*0000*/ 	.byte	0x04, 0x37
        /*0002*/ 	.short	(.L_364 - .L_363)
.L_363:
        /*0004*/ 	.word	0x00000082


	//----- nvinfo : EIATTR_KPARAM_INFO
	.align		4
.L_364:
        /*0008*/ 	.byte	0x04, 0x17
        /*000a*/ 	.short	(.L_366 - .L_365)
.L_365:
        /*000c*/ 	.word	0x00000000
        /*0010*/ 	.short	0x0003
        /*0012*/ 	.short	0x0014
        /*0014*/ 	.byte	0x00, 0xf0, 0x11, 0x00


	//----- nvinfo : EIATTR_KPARAM_INFO
	.align		4
.L_366:
        /*0018*/ 	.byte	0x04, 0x17
        /*001a*/ 	.short	(.L_368 - .L_367)
.L_367:
        /*001c*/ 	.word	0x00000000
        /*0020*/ 	.short	0x0002
        /*0022*/ 	.short	0x0010
        /*0024*/ 	.byte	0x00, 0xf0, 0x11, 0x00


	//----- nvinfo : EIATTR_KPARAM_INFO
	.align		4
.L_368:
        /*0028*/ 	.byte	0x04, 0x17
        /*002a*/ 	.short	(.L_370 - .L_369)
.L_369:
        /*002c*/ 	.word	0x00000000
        /*0030*/ 	.short	0x0001
        /*0032*/ 	.short	0x0008
        /*0034*/ 	.byte	0x00, 0xf5, 0x21, 0x00


	//----- nvinfo : EIATTR_KPARAM_INFO
	.align		4
.L_370:
        /*0038*/ 	.byte	0x04, 0x17
        /*003a*/ 	.short	(.L_372 - .L_371)
.L_371:
        /*003c*/ 	.word	0x00000000
        /*0040*/ 	.short	0x0000
        /*0042*/ 	.short	0x0000
        /*0044*/ 	.byte	0x00, 0xf5, 0x21, 0x00


	//----- nvinfo : EIATTR_SPARSE_MMA_MASK
	.align		4
.L_372:
        /*0048*/ 	.byte	0x03, 0x50
        /*004a*/ 	.short	0x0000


	//----- nvinfo : EIATTR_MAXREG_COUNT
	.align		4
        /*004c*/ 	.byte	0x03, 0x1b
        /*004e*/ 	.short	0x00ff


	//----- nvinfo : EIATTR_MERCURY_ISA_VERSION
	.align		4
        /*0050*/ 	.byte	0x03, 0x5f
        /*0052*/ 	.short	0x0101


	//----- nvinfo : EIATTR_VRC_CTA_INIT_COUNT
	.align		4
        /*0054*/ 	.byte	0x02, 0x4a
	.zero		1
	.zero		1


	//----- nvinfo : EIATTR_EXIT_INSTR_OFFSETS
	.align		4
        /*0058*/ 	.byte	0x04, 0x1c
        /*005a*/ 	.short	(.L_374 - .L_373)


	//   ....[0]....
.L_373:
        /*005c*/ 	.word	0x000002b0


	//----- nvinfo : EIATTR_CBANK_PARAM_SIZE
	.align		4
.L_374:
        /*0060*/ 	.byte	0x03, 0x19
        /*0062*/ 	.short	0x0018


	//----- nvinfo : EIATTR_PARAM_CBANK
	.align		4
        /*0064*/ 	.byte	0x04, 0x0a
        /*0066*/ 	.short	(.L_376 - .L_375)
	.align		4
.L_375:
        /*0068*/ 	.word	index@(.nv.constant0._Z15randomNumberingP17curandStateXORWOWPiii)
        /*006c*/ 	.short	0x0380
        /*006e*/ 	.short	0x0018


	//----- nvinfo : EIATTR_SW_WAR
	.align		4
.L_376:
        /*0070*/ 	.byte	0x04, 0x36
        /*0072*/ 	.short	(.L_378 - .L_377)
.L_377:
        /*0074*/ 	.word	0x00000008
.L_378:


//--------------------- .nv.info._Z12setup_kernelP17curandStateXORWOWm --------------------------
	.section	.nv.info._Z12setup_kernelP17curandStateXORWOWm,"",@"SHT_CUDA_INFO"
	.sectionflags	@""
	.align	4


	//----- nvinfo : EIATTR_CUDA_API_VERSION
	.align		4
        /*0000*/ 	.byte	0x04, 0x37
        /*0002*/ 	.short	(.L_380 - .L_379)
.L_379:
        /*0004*/ 	.word	0x00000082


	//----- nvinfo : EIATTR_KPARAM_INFO
	.align		4
.L_380:
        /*0008*/ 	.byte	0x04, 0x17
        /*000a*/ 	.short	(.L_382 - .L_381)
.L_381:
        /*000c*/ 	.word	0x00000000
        /*0010*/ 	.short	0x0001
        /*0012*/ 	.short	0x0008
        /*0014*/ 	.byte	0x00, 0xf0, 0x21, 0x00


	//----- nvinfo : EIATTR_KPARAM_INFO
	.align		4
.L_382:
        /*0018*/ 	.byte	0x04, 0x17
        /*001a*/ 	.short	(.L_384 - .L_383)
.L_383:
        /*001c*/ 	.word	0x00000000
        /*0020*/ 	.short	0x0000
        /*0022*/ 	.short	0x0000
        /*0024*/ 	.byte	0x00, 0xf5, 0x21, 0x00


	//----- nvinfo : EIATTR_SPARSE_MMA_MASK
	.align		4
.L_384:
        /*0028*/ 	.byte	0x03, 0x50
        /*002a*/ 	.short	0x0000


	//----- nvinfo : EIATTR_MAXREG_COUNT
	.align		4
        /*002c*/ 	.byte	0x03, 0x1b
        /*002e*/ 	.short	0x00ff


	//----- nvinfo : EIATTR_MERCURY_ISA_VERSION
	.align		4
        /*0030*/ 	.byte	0x03, 0x5f
        /*0032*/ 	.short	0x0101


	//----- nvinfo : EIATTR_VRC_CTA_INIT_COUNT
	.align		4
        /*0034*/ 	.byte	0x02, 0x4a
	.zero		1
	.zero		1


	//----- nvinfo : EIATTR_EXIT_INSTR_OFFSETS
	.align		4
        /*0038*/ 	.byte	0x04, 0x1c
        /*003a*/ 	.short	(.L_386 - .L_385)


	//   ....[0]....
.L_385:
        /*003c*/ 	.word	0x00000ed0


	//----- nvinfo : EIATTR_CRS_STACK_SIZE
	.align		4
.L_386:
        /*0040*/ 	.byte	0x04, 0x1e
        /*0042*/ 	.short	(.L_388 - .L_387)
.L_387:
        /*0044*/ 	.word	0x00000000


	//----- nvinfo : EIATTR_CBANK_PARAM_SIZE
	.align		4
.L_388:
        /*0048*/ 	.byte	0x03, 0x19
        /*004a*/ 	.short	0x0010


	//----- nvinfo : EIATTR_PARAM_CBANK
	.align		4
        /*004c*/ 	.byte	0x04, 0x0a
        /*004e*/ 	.short	(.L_390 - .L_389)
	.align		4
.L_389:
        /*0050*/ 	.word	index@(.nv.constant0._Z12setup_kernelP17curandStateXORWOWm)
        /*0054*/ 	.short	0x0380
        /*0056*/ 	.short	0x0010


	//----- nvinfo : EIATTR_SW_WAR
	.align		4
.L_390:
        /*0058*/ 	.byte	0x04, 0x36
        /*005a*/ 	.short	(.L_392 - .L_391)
.L_391:
        /*005c*/ 	.word	0x00000008
.L_392:


//--------------------- .nv.info._Z12colourMinMaxPiS_S_iiS_i --------------------------
	.section	.nv.info._Z12colourMinMaxPiS_S_iiS_i,"",@"SHT_CUDA_INFO"
	.sectionflags	@""
	.align	4


	//----- nvinfo : EIATTR_CUDA_API_VERSION
	.align		4
        /*0000*/ 	.byte	0x04, 0x37
        /*0002*/ 	.short	(.L_394 - .L_393)
.L_393:
        /*0004*/ 	.word	0x00000082


	//----- nvinfo : EIATTR_KPARAM_INFO
	.align		4
.L_394:
        /*0008*/ 	.byte	0x04, 0x17
        /*000a*/ 	.short	(.L_396 - .L_395)
.L_395:
        /*000c*/ 	.word	0x00000000
        /*0010*/ 	.short	0x0006
        /*0012*/ 	.short	0x0028
        /*0014*/ 	.byte	0x00, 0xf0, 0x11, 0x00


	//----- nvinfo : EIATTR_KPARAM_INFO
	.align		4
.L_396:
        /*0018*/ 	.byte	0x04, 0x17
        /*001a*/ 	.short	(.L_398 - .L_397)
.L_397:
        /*001c*/ 	.word	0x00000000
        /*0020*/ 	.short	0x0005
        /*0022*/ 	.short	0x0020
        /*0024*/ 	.byte	0x00, 0xf5, 0x21, 0x00


	//----- nvinfo : EIATTR_KPARAM_INFO
	.align		4
.L_398:
        /*0028*/ 	.byte	0x04, 0x17
        /*002a*/ 	.short	(.L_400 - .L_399)
.L_399:
        /*002c*/ 	.word	0x00000000
        /*0030*/ 	.short	0x0004
        /*0032*/ 	.short	0x001c
        /*0034*/ 	.byte	0x00, 0xf0, 0x11, 0x00


	//----- nvinfo : EIATTR_KPARAM_INFO
	.align		4
.L_400:
        /*0038*/ 	.byte	0x04, 0x17
        /*003a*/ 	.short	(.L_402 - .L_401)
.L_401:
        /*003c*/ 	.word	0x00000000
        /*0040*/ 	.short	0x0003
        /*0042*/ 	.short	0x0018
        /*0044*/ 	.byte	0x00, 0xf0, 0x11, 0x00


	//----- nvinfo : EIATTR_KPARAM_INFO
	.align		4
.L_402:
        /*0048*/ 	.byte	0x04, 0x17
        /*004a*/ 	.short	(.L_404 - .L_403)
.L_403:
        /*004c*/ 	.word	0x00000000
        /*0050*/ 	.short	0x0002
        /*0052*/ 	.short	0x0010
        /*0054*/ 	.byte	0x00, 0xf5, 0x21, 0x00


	//----- nvinfo : EIATTR_KPARAM_INFO
	.align		4
.L_404:
        /*0058*/ 	.byte	0x04, 0x17
        /*005a*/ 	.short	(.L_406 - .L_405)
.L_405:
        /*005c*/ 	.word	0x00000000
        /*0060*/ 	.short	0x0001
        /*0062*/ 	.short	0x0008
        /*0064*/ 	.byte	0x00, 0xf5, 0x21, 0x00


	//----- nvinfo : EIATTR_KPARAM_INFO
	.align		4
.L_406:
        /*0068*/ 	.byte	0x04, 0x17
        /*006a*/ 	.short	(.L_408 - .L_407)
.L_407:
        /*006c*/ 	.word	0x00000000
        /*0070*/ 	.short	0x0000
        /*0072*/ 	.short	0x0000
        /*0074*/ 	.byte	0x00, 0xf5, 0x21, 0x00


	//----- nvinfo : EIATTR_SPARSE_MMA_MASK
	.align		4
.L_408:
        /*0078*/ 	.byte	0x03, 0x50
        /*007a*/ 	.short	0x0000


	//----- nvinfo : EIATTR_MAXREG_COUNT
	.align		4
        /*007c*/ 	.byte	0x03, 0x1b
        /*007e*/ 	.short	0x00ff


	//----- nvinfo : EIATTR_MERCURY_ISA_VERSION
	.align		4
        /*0080*/ 	.byte	0x03, 0x5f
        /*0082*/ 	.short	0x0101


	//----- nvinfo : EIATTR_INT_WARP_WIDE_INSTR_OFFSETS
	.align		4
        /*0084*/ 	.byte	0x04, 0x31
        /*0086*/ 	.short	(.L_410 - .L_409)


	//   ....[0]....
.L_409:
        /*0088*/ 	.word	0x00000670


	//----- nvinfo : EIATTR_VRC_CTA_INIT_COUNT
	.align		4
.L_410:
        /*008c*/ 	.byte	0x02, 0x4a
	.zero		1
	.zero		1


	//----- nvinfo : EIATTR_EXIT_INSTR_OFFSETS
	.align		4
        /*0090*/ 	.byte	0x04, 0x1c
        /*0092*/ 	.short	(.L_412 - .L_411)


	//   ....[0]....
.L_411:
        /*0094*/ 	.word	0x00000070


	//   ....[1]....
        /*0098*/ 	.word	0x000000d0


	//   ....[2]....
        /*009c*/ 	.word	0x000003c0


	//   ....[3]....
        /*00a0*/ 	.word	0x00000530


	//   ....[4]....
        /*00a4*/ 	.word	0x000006c0


	//----- nvinfo : EIATTR_CRS_STACK_SIZE
	.align		4
.L_412:
        /*00a8*/ 	.byte	0x04, 0x1e
        /*00aa*/ 	.short	(.L_414 - .L_413)
.L_413:
        /*00ac*/ 	.word	0x00000000


	//----- nvinfo : EIATTR_CBANK_PARAM_SIZE
	.align		4
.L_414:
        /*00b0*/ 	.byte	0x03, 0x19
        /*00b2*/ 	.short	0x002c


	//----- nvinfo : EIATTR_PARAM_CBANK
	.align		4
        /*00b4*/ 	.byte	0x04, 0x0a
        /*00b6*/ 	.short	(.L_416 - .L_415)
	.align		4
.L_415:
        /*00b8*/ 	.word	index@(.nv.constant0._Z12colourMinMaxPiS_S_iiS_i)
        /*00bc*/ 	.short	0x0380
        /*00be*/ 	.short	0x002c


	//----- nvinfo : EIATTR_SW_WAR
	.align		4
.L_416:
        /*00c0*/ 	.byte	0x04, 0x36
        /*00c2*/ 	.short	(.L_418 - .L_417)
.L_417:
        /*00c4*/ 	.word	0x00000008
.L_418:


//--------------------- .nv.info._Z20incrementalColouringPiS_iiS_iii --------------------------
	.section	.nv.info._Z20incrementalColouringPiS_iiS_iii,"",@"SHT_CUDA_INFO"
	.sectionflags	@""
	.align	4


	//----- nvinfo : EIATTR_CUDA_API_VERSION
	.align		4
        /*0000*/ 	.byte	0x04, 0x37
        /*0002*/ 	.short	(.L_420 - .L_419)
.L_419:
        /*0004*/ 	.word	0x00000082


	//----- nvinfo : EIATTR_KPARAM_INFO
	.align		4
.L_420:
        /*0008*/ 	.byte	0x04, 0x17
        /*000a*/ 	.short	(.L_422 - .L_421)
.L_421:
        /*000c*/ 	.word	0x00000000
        /*0010*/ 	.short	0x0007
        /*0012*/ 	.short	0x0028
        /*0014*/ 	.byte	0x00, 0xf0, 0x11, 0x00


	//----- nvinfo : EIATTR_KPARAM_INFO
	.align		4
.L_422:
        /*0018*/ 	.byte	0x04, 0x17
        /*001a*/ 	.short	(.L_424 - .L_423)
.L_423:
        /*001c*/ 	.word	0x00000000
        /*0020*/ 	.short	0x0006
        /*0022*/ 	.short	0x0024
        /*0024*/ 	.byte	0x00, 0xf0, 0x11, 0x00


	//----- nvinfo : EIATTR_KPARAM_INFO
	.align		4
.L_424:
        /*0028*/ 	.byte	0x04, 0x17
        /*002a*/ 	.short	(.L_426 - .L_425)
.L_425:
        /*002c*/ 	.word	0x00000000
        /*0030*/ 	.short	0x0005
        /*0032*/ 	.short	0x0020
        /*0034*/ 	.byte	0x00, 0xf0, 0x11, 0x00


	//----- nvinfo : EIATTR_KPARAM_INFO
	.align		4
.L_426:
        /*0038*/ 	.byte	0x04, 0x17
        /*003a*/ 	.short	(.L_428 - .L_427)
.L_427:
        /*003c*/ 	.word	0x00000000
        /*0040*/ 	.short	0x0004
        /*0042*/ 	.short	0x0018
        /*0044*/ 	.byte	0x00, 0xf5, 0x21, 0x00


	//----- nvinfo : EIATTR_KPARAM_INFO
	.align		4
.L_428:
        /*0048*/ 	.byte	0x04, 0x17
        /*004a*/ 	.short	(.L_430 - .L_429)
.L_429:
        /*004c*/ 	.word	0x00000000
        /*0050*/ 	.short	0x0003
        /*0052*/ 	.short	0x0014
        /*0054*/ 	.byte	0x00, 0xf0, 0x11, 0x00


	//----- nvinfo : EIATTR_KPARAM_INFO
	.align		4
.L_430:
        /*0058*/ 	.byte	0x04, 0x17
        /*005a*/ 	.short	(.L_432 - .L_431)
.L_431:
        /*005c*/ 	.word	0x00000000
        /*0060*/ 	.short	0x0002
        /*0062*/ 	.short	0x0010
        /*0064*/ 	.byte	0x00, 0xf0, 0x11, 0x00


	//----- nvinfo : EIATTR_KPARAM_INFO
	.align		4
.L_432:
        /*0068*/ 	.byte	0x04, 0x17
        /*006a*/ 	.short	(.L_434 - .L_433)
.L_433:
        /*006c*/ 	.word	0x00000000
        /*0070*/ 	.short	0x0001
        /*0072*/ 	.short	0x0008
        /*0074*/ 	.byte	0x00, 0xf5, 0x21, 0x00


	//----- nvinfo : EIATTR_KPARAM_INFO
	.align		4
.L_434:
        /*0078*/ 	.byte	0x04, 0x17
        /*007a*/ 	.short	(.L_436 - .L_435)
.L_435:
        /*007c*/ 	.word	0x00000000
        /*0080*/ 	.short	0x0000
        /*0082*/ 	.short	0x0000
        /*0084*/ 	.byte	0x00, 0xf5, 0x21, 0x00


	//----- nvinfo : EIATTR_SPARSE_MMA_MASK
	.align		4
.L_436:
        /*0088*/ 	.byte	0x03, 0x50
        /*008a*/ 	.short	0x0000


	//----- nvinfo : EIATTR_MAXREG_COUNT
	.align		4
        /*008c*/ 	.byte	0x03, 0x1b
        /*008e*/ 	.short	0x00ff


	//----- nvinfo : EIATTR_NUM_BARRIERS
	.align		4
        /*0090*/ 	.byte	0x02, 0x4c
        /*0092*/ 	.byte	0x01
	.zero		1


	//----- nvinfo : EIATTR_MERCURY_ISA_VERSION
	.align		4
        /*0094*/ 	.byte	0x03, 0x5f
        /*0096*/ 	.short	0x0101


	//----- nvinfo : EIATTR_VRC_CTA_INIT_COUNT
	.align		4
        /*0098*/ 	.byte	0x02, 0x4a
	.zero		1
	.zero		1


	//----- nvinfo : EIATTR_EXIT_INSTR_OFFSETS
	.align		4
        /*009c*/ 	.byte	0x04, 0x1c
        /*009e*/ 	.short	(.L_438 - .L_437)


	//   ....[0]....
.L_437:
        /*00a0*/ 	.word	0x000002e0


	//   ....[1]....
        /*00a4*/ 	.word	0x00000db0


	//   ....[2]....
        /*00a8*/ 	.word	0x00000dd0


	//   ....[3]....
        /*00ac*/ 	.word	0x00000e60


	//   ....[4]....
        /*00b0*/ 	.word	0x00000e80


	//   ....[5]....
        /*00b4*/ 	.word	0x00000ea0


	//   ....[6]....
        /*00b8*/ 	.word	0x00000ec0


	//   ....[7]....
        /*00bc*/ 	.word	0x00000ee0


	//   ....[8]....
        /*00c0*/ 	.word	0x00000f40


	//   ....[9]....
        /*00c4*/ 	.word	0x00000fa0


	//   ....[10]....
        /*00c8*/ 	.word	0x00000fc0


	//   ....[11]....
        /*00cc*/ 	.word	0x00000fe0


	//----- nvinfo : EIATTR_CRS_STACK_SIZE
	.align		4
.L_438:
        /*00d0*/ 	.byte	0x04, 0x1e
        /*00d2*/ 	.short	(.L_440 - .L_439)
.L_439:
        /*00d4*/ 	.word	0x00000000


	//----- nvinfo : EIATTR_CBANK_PARAM_SIZE
	.align		4
.L_440:
        /*00d8*/ 	.byte	0x03, 0x19
        /*00da*/ 	.short	0x002c


	//----- nvinfo : EIATTR_PARAM_CBANK
	.align		4
        /*00dc*/ 	.byte	0x04, 0x0a
        /*00de*/ 	.short	(.L_442 - .L_441)
	.align		4
.L_441:
        /*00e0*/ 	.word	index@(.nv.constant0._Z20incrementalColouringPiS_iiS_iii)
        /*00e4*/ 	.short	0x0380
        /*00e6*/ 	.short	0x002c


	//----- nvinfo : EIATTR_SW_WAR
	.align		4
.L_442:
        /*00e8*/ 	.byte	0x04, 0x36
        /*00ea*/ 	.short	(.L_444 - .L_443)
.L_443:
        /*00ec*/ 	.word	0x00000008
.L_444:


//--------------------- .nv.info._Z20decrementalColouringPiS_iiS_ii --------------------------
	.section	.nv.info._Z20decrementalColouringPiS_iiS_ii,"",@"SHT_CUDA_INFO"
	.sectionflags	@""
	.align	4


	//----- nvinfo : EIATTR_CUDA_API_VERSION
	.align		4
        /*0000*/ 	.byte	0x04, 0x37
        /*0002*/ 	.short	(.L_446 - .L_445)
.L_445:
        /*0004*/ 	.word	0x00000082


	//----- nvinfo : EIATTR_KPARAM_INFO
	.align		4
.L_446:
        /*0008*/ 	.byte	0x04, 0x17
        /*000a*/ 	.short	(.L_448 - .L_447)
.L_447:
        /*000c*/ 	.word	0x00000000
        /*0010*/ 	.short	0x0006
        /*0012*/ 	.short	0x0024
        /*0014*/ 	.byte	0x00, 0xf0, 0x11, 0x00


	//----- nvinfo : EIATTR_KPARAM_INFO
	.align		4
.L_448:
        /*0018*/ 	.byte	0x04, 0x17
        /*001a*/ 	.short	(.L_450 - .L_449)
.L_449:
        /*001c*/ 	.word	0x00000000
        /*0020*/ 	.short	0x0005
        /*0022*/ 	.short	0x0020
        /*0024*/ 	.byte	0x00, 0xf0, 0x11, 0x00


	//----- nvinfo : EIATTR_KPARAM_INFO
	.align		4
.L_450:
        /*0028*/ 	.byte	0x04, 0x17
        /*002a*/ 	.short	(.L_452 - .L_451)
.L_451:
        /*002c*/ 	.word	0x00000000
        /*0030*/ 	.short	0x0004
        /*0032*/ 	.short	0x0018
        /*0034*/ 	.byte	0x00, 0xf5, 0x21, 0x00


	//----- nvinfo : EIATTR_KPARAM_INFO
	.align		4
.L_452:
        /*0038*/ 	.byte	0x04, 0x17
        /*003a*/ 	.short	(.L_454 - .L_453)
.L_453:
        /*003c*/ 	.word	0x00000000
        /*0040*/ 	.short	0x0003
        /*0042*/ 	.short	0x0014
        /*0044*/ 	.byte	0x00, 0xf0, 0x11, 0x00


	//----- nvinfo : EIATTR_KPARAM_INFO
	.align		4
.L_454:
        /*0048*/ 	.byte	0x04, 0x17
        /*004a*/ 	.short	(.L_456 - .L_455)
.L_455:
        /*004c*/ 	.word	0x00000000
        /*0050*/ 	.short	0x0002
        /*0052*/ 	.short	0x0010
        /*0054*/ 	.byte	0x00, 0xf0, 0x11, 0x00


	//----- nvinfo : EIATTR_KPARAM_INFO
	.align		4
.L_456:
        /*0058*/ 	.byte	0x04, 0x17
        /*005a*/ 	.short	(.L_458 - .L_457)
.L_457:
        /*005c*/ 	.word	0x00000000
        /*0060*/ 	.short	0x0001
        /*0062*/ 	.short	0x0008
        /*0064*/ 	.byte	0x00, 0xf5, 0x21, 0x00


	//----- nvinfo : EIATTR_KPARAM_INFO
	.align		4
.L_458:
        /*0068*/ 	.byte	0x04, 0x17
        /*006a*/ 	.short	(.L_460 - .L_459)
.L_459:
        /*006c*/ 	.word	0x00000000
        /*0070*/ 	.short	0x0000
        /*0072*/ 	.short	0x0000
        /*0074*/ 	.byte	0x00, 0xf5, 0x21, 0x00


	//----- nvinfo : EIATTR_SPARSE_MMA_MASK
	.align		4
.L_460:
        /*0078*/ 	.byte	0x03, 0x50
        /*007a*/ 	.short	0x0000


	//----- nvinfo : EIATTR_MAXREG_COUNT
	.align		4
        /*007c*/ 	.byte	0x03, 0x1b
        /*007e*/ 	.short	0x00ff


	//----- nvinfo : EIATTR_NUM_BARRIERS
	.align		4
        /*0080*/ 	.byte	0x02, 0x4c
        /*0082*/ 	.byte	0x01
	.zero		1


	//----- nvinfo : EIATTR_MERCURY_ISA_VERSION
	.align		4
        /*0084*/ 	.byte	0x03, 0x5f
        /*0086*/ 	.short	0x0101


	//----- nvinfo : EIATTR_VRC_CTA_INIT_COUNT
	.align		4
        /*0088*/ 	.byte	0x02, 0x4a
	.zero		1
	.zero		1


	//----- nvinfo : EIATTR_EXIT_INSTR_OFFSETS
	.align		4
        /*008c*/ 	.byte	0x04, 0x1c
        /*008e*/ 	.short	(.L_462 - .L_461)


	//   ....[0]....
.L_461:
        /*0090*/ 	.word	0x00000bb0


	//   ....[1]....
        /*0094*/ 	.word	0x00000c50


	//   ....[2]....
        /*0098*/ 	.word	0x00000c90


	//----- nvinfo : EIATTR_CRS_STACK_SIZE
	.align		4
.L_462:
        /*009c*/ 	.byte	0x04, 0x1e
        /*009e*/ 	.short	(.L_464 - .L_463)
.L_463:
        /*00a0*/ 	.word	0x00000000


	//----- nvinfo : EIATTR_CBANK_PARAM_SIZE
	.align		4
.L_464:
        /*00a4*/ 	.byte	0x03, 0x19
        /*00a6*/ 	.short	0x0028


	//----- nvinfo : EIATTR_PARAM_CBANK
	.align		4
        /*00a8*/ 	.byte	0x04, 0x0a
        /*00aa*/ 	.short	(.L_466 - .L_465)
	.align		4
.L_465:
        /*00ac*/ 	.word	index@(.nv.constant0._Z20decrementalColouringPiS_iiS_ii)
        /*00b0*/ 	.short	0x0380
        /*00b2*/ 	.short	0x0028


	//----- nvinfo : EIATTR_SW_WAR
	.align		4
.L_466:
        /*00b4*/ 	.byte	0x04, 0x36
        /*00b6*/ 	.short	(.L_468 - .L_467)
.L_467:
        /*00b8*/ 	.word	0x00000008
.L_468:


//--------------------- .nv.info._Z20propagationColouringPiS_iiS_iii --------------------------
	.section	.nv.info._Z20propagationColouringPiS_iiS_iii,"",@"SHT_CUDA_INFO"
	.sectionflags	@""
	.align	4


	//----- nvinfo : EIATTR_CUDA_API_VERSION
	.align		4
        /*0000*/ 	.byte	0x04, 0x37
        /*0002*/ 	.short	(.L_470 - .L_469)
.L_469:
        /*0004*/ 	.word	0x00000082


	//----- nvinfo : EIATTR_KPARAM_INFO
	.align		4
.L_470:
        /*0008*/ 	.byte	0x04, 0x17
        /*000a*/ 	.short	(.L_472 - .L_471)
.L_471:
        /*000c*/ 	.word	0x00000000
        /*0010*/ 	.short	0x0007
        /*0012*/ 	.short	0x0028
        /*0014*/ 	.byte	0x00, 0xf0, 0x11, 0x00


	//----- nvinfo : EIATTR_KPARAM_INFO
	.align		4
.L_472:
        /*0018*/ 	.byte	0x04, 0x17
        /*001a*/ 	.short	(.L_474 - .L_473)
.L_473:
        /*001c*/ 	.word	0x00000000
        /*0020*/ 	.short	0x0006
        /*0022*/ 	.short	0x0024
        /*0024*/ 	.byte	0x00, 0xf0, 0x11, 0x00


	//----- nvinfo : EIATTR_KPARAM_INFO
	.align		4
.L_474:
        /*0028*/ 	.byte	0x04, 0x17
        /*002a*/ 	.short	(.L_476 - .L_475)
.L_475:
        /*002c*/ 	.word	0x00000000
        /*0030*/ 	.short	0x0005
        /*0032*/ 	.short	0x0020
        /*0034*/ 	.byte	0x00, 0xf0, 0x11, 0x00


	//----- nvinfo : EIATTR_KPARAM_INFO
	.align		4
.L_476:
        /*0038*/ 	.byte	0x04, 0x17
        /*003a*/ 	.short	(.L_478 - .L_477)
.L_477:
        /*003c*/ 	.word	0x00000000
        /*0040*/ 	.short	0x0004
        /*0042*/ 	.short	0x0018
        /*0044*/ 	.byte	0x00, 0xf5, 0x21, 0x00


	//----- nvinfo : EIATTR_KPARAM_INFO
	.align		4
.L_478:
        /*0048*/ 	.byte	0x04, 0x17
        /*004a*/ 	.short	(.L_480 - .L_479)
.L_479:
        /*004c*/ 	.word	0x00000000
        /*0050*/ 	.short	0x0003
        /*0052*/ 	.short	0x0014
        /*0054*/ 	.byte	0x00, 0xf0, 0x11, 0x00


	//----- nvinfo : EIATTR_KPARAM_INFO
	.align		4
.L_480:
        /*0058*/ 	.byte	0x04, 0x17
        /*005a*/ 	.short	(.L_482 - .L_481)
.L_481:
        /*005c*/ 	.word	0x00000000
        /*0060*/ 	.short	0x0002
        /*0062*/ 	.short	0x0010
        /*0064*/ 	.byte	0x00, 0xf0, 0x11, 0x00


	//----- nvinfo : EIATTR_KPARAM_INFO
	.align		4
.L_482:
        /*0068*/ 	.byte	0x04, 0x17
        /*006a*/ 	.short	(.L_484 - .L_483)
.L_483:
        /*006c*/ 	.word	0x00000000
        /*0070*/ 	.short	0x0001
        /*0072*/ 	.short	0x0008
        /*0074*/ 	.byte	0x00, 0xf5, 0x21, 0x00


	//----- nvinfo : EIATTR_KPARAM_INFO
	.align		4
.L_484:
        /*0078*/ 	.byte	0x04, 0x17
        /*007a*/ 	.short	(.L_486 - .L_485)
.L_485:
        /*007c*/ 	.word	0x00000000
        /*0080*/ 	.short	0x0000
        /*0082*/ 	.short	0x0000
        /*0084*/ 	.byte	0x00, 0xf5, 0x21, 0x00


	//----- nvinfo : EIATTR_SPARSE_MMA_MASK
	.align		4
.L_486:
        /*0088*/ 	.byte	0x03, 0x50
        /*008a*/ 	.short	0x0000


	//----- nvinfo : EIATTR_MAXREG_COUNT
	.align		4
        /*008c*/ 	.byte	0x03, 0x1b
        /*008e*/ 	.short	0x00ff


	//----- nvinfo : EIATTR_MERCURY_ISA_VERSION
	.align		4
        /*0090*/ 	.byte	0x03, 0x5f
        /*0092*/ 	.short	0x0101


	//----- nvinfo : EIATTR_VRC_CTA_INIT_COUNT
	.align		4
        /*0094*/ 	.byte	0x02, 0x4a
	.zero		1
	.zero		1


	//----- nvinfo : EIATTR_EXIT_INSTR_OFFSETS
	.align		4
        /*0098*/ 	.byte	0x04, 0x1c
        /*009a*/ 	.short	(.L_488 - .L_487)


	//   ....[0]....
.L_487:
        /*009c*/ 	.word	0x00000010


	//----- nvinfo : EIATTR_CBANK_PARAM_SIZE
	.align		4
.L_488:
        /*00a0*/ 	.byte	0x03, 0x19
        /*00a2*/ 	.short	0x002c


	//----- nvinfo : EIATTR_PARAM_CBANK
	.align		4
        /*00a4*/ 	.byte	0x04, 0x0a
        /*00a6*/ 	.short	(.L_490 - .L_489)
	.align		4
.L_489:
        /*00a8*/ 	.word	index@(.nv.constant0._Z20propagationColouringPiS_iiS_iii)
        /*00ac*/ 	.short	0x0380
        /*00ae*/ 	.short	0x002c


	//----- nvinfo : EIATTR_SW_WAR
	.align		4
.L_490:
        /*00b0*/ 	.byte	0x04, 0x36
        /*00b2*/ 	.short	(.L_492 - .L_491)
.L_491:
        /*00b4*/ 	.word	0x00000008
.L_492:


//--------------------- .nv.info._Z26propagationColouringNewestPiS_S_iiS_S_ --------------------------
	.section	.nv.info._Z26propagationColouringNewestPiS_S_iiS_S_,"",@"SHT_CUDA_INFO"
	.sectionflags	@""
	.align	4


	//----- nvinfo : EIATTR_CUDA_API_VERSION
	.align		4
        /*0000*/ 	.byte	0x04, 0x37
        /*0002*/ 	.short	(.L_494 - .L_493)
.L_493:
        /*0004*/ 	.word	0x00000082


	//----- nvinfo : EIATTR_KPARAM_INFO
	.align		4
.L_494:
        /*0008*/ 	.byte	0x04, 0x17
        /*000a*/ 	.short	(.L_496 - .L_495)
.L_495:
        /*000c*/ 	.word	0x00000000
        /*0010*/ 	.short	0x0006
        /*0012*/ 	.short	0x0028
        /*0014*/ 	.byte	0x00, 0xf5, 0x21, 0x00


	//----- nvinfo : EIATTR_KPARAM_INFO
	.align		4
.L_496:
        /*0018*/ 	.byte	0x04, 0x17
        /*001a*/ 	.short	(.L_498 - .L_497)
.L_497:
        /*001c*/ 	.word	0x00000000
        /*0020*/ 	.short	0x0005
        /*0022*/ 	.short	0x0020
        /*0024*/ 	.byte	0x00, 0xf5, 0x21, 0x00


	//----- nvinfo : EIATTR_KPARAM_INFO
	.align		4
.L_498:
        /*0028*/ 	.byte	0x04, 0x17
        /*002a*/ 	.short	(.L_500 - .L_499)
.L_499:
        /*002c*/ 	.word	0x00000000
        /*0030*/ 	.short	0x0004
        /*0032*/ 	.short	0x001c
        /*0034*/ 	.byte	0x00, 0xf0, 0x11, 0x00


	//----- nvinfo : EIATTR_KPARAM_INFO
	.align		4
.L_500:
        /*0038*/ 	.byte	0x04, 0x17
        /*003a*/ 	.short	(.L_502 - .L_501)
.L_501:
        /*003c*/ 	.word	0x00000000
        /*0040*/ 	.short	0x0003
        /*0042*/ 	.short	0x0018
        /*0044*/ 	.byte	0x00, 0xf0, 0x11, 0x00


	//----- nvinfo : EIATTR_KPARAM_INFO
	.align		4
.L_502:
        /*0048*/ 	.byte	0x04, 0x17
        /*004a*/ 	.short	(.L_504 - .L_503)
.L_503:
        /*004c*/ 	.word	0x00000000
        /*0050*/ 	.short	0x0002
        /*0052*/ 	.short	0x0010
        /*0054*/ 	.byte	0x00, 0xf5, 0x21, 0x00


	//----- nvinfo : EIATTR_KPARAM_INFO
	.align		4
.L_504:
        /*0058*/ 	.byte	0x04, 0x17
        /*005a*/ 	.short	(.L_506 - .L_505)
.L_505:
        /*005c*/ 	.word	0x00000000
        /*0060*/ 	.short	0x0001
        /*0062*/ 	.short	0x0008
        /*0064*/ 	.byte	0x00, 0xf5, 0x21, 0x00


	//----- nvinfo : EIATTR_KPARAM_INFO
	.align		4
.L_506:
        /*0068*/ 	.byte	0x04, 0x17
        /*006a*/ 	.short	(.L_508 - .L_507)
.L_507:
        /*006c*/ 	.word	0x00000000
        /*0070*/ 	.short	0x0000
        /*0072*/ 	.short	0x0000
        /*0074*/ 	.byte	0x00, 0xf5, 0x21, 0x00


	//----- nvinfo : EIATTR_SPARSE_MMA_MASK
	.align		4
.L_508:
        /*0078*/ 	.byte	0x03, 0x50
        /*007a*/ 	.short	0x0000


	//----- nvinfo : EIATTR_MAXREG_COUNT
	.align		4
        /*007c*/ 	.byte	0x03, 0x1b
        /*007e*/ 	.short	0x00ff


	//----- nvinfo : EIATTR_EXTERNS
	.align		4
        /*0080*/ 	.byte	0x04, 0x0f
        /*0082*/ 	.short	(.L_510 - .L_509)


	//   ....[0]....
	.align		4
.L_509:
        /*0084*/ 	.word	index@(vprintf)


	//----- nvinfo : EIATTR_MERCURY_ISA_VERSION
	.align		4
.L_510:
        /*0088*/ 	.byte	0x03, 0x5f
        /*008a*/ 	.short	0x0101


	//----- nvinfo : EIATTR_INT_WARP_WIDE_INSTR_OFFSETS
	.align		4
        /*008c*/ 	.byte	0x04, 0x31
        /*008e*/ 	.short	(.L_512 - .L_511)


	//   ....[0]....
.L_511:
        /*0090*/ 	.word	0x00000330


	//----- nvinfo : EIATTR_VRC_CTA_INIT_COUNT
	.align		4
.L_512:
        /*0094*/ 	.byte	0x02, 0x4a
	.zero		1
	.zero		1


	//----- nvinfo : EIATTR_SYSCALL_OFFSETS
	.align		4
        /*0098*/ 	.byte	0x04, 0x46
        /*009a*/ 	.short	(.L_514 - .L_513)


	//   ....[0]....
.L_513:
        /*009c*/ 	.word	0x00000e70


	//----- nvinfo : EIATTR_EXIT_INSTR_OFFSETS
	.align		4
.L_514:
        /*00a0*/ 	.byte	0x04, 0x1c
        /*00a2*/ 	.short	(.L_516 - .L_515)


	//   ....[0]....
.L_515:
        /*00a4*/ 	.word	0x00000080


	//   ....[1]....
        /*00a8*/ 	.word	0x000000e0


	//   ....[2]....
        /*00ac*/ 	.word	0x000002d0


	//   ....[3]....
        /*00b0*/ 	.word	0x00000ea0


	//   ....[4]....
        /*00b4*/ 	.word	0x00000ec0


	//----- nvinfo : EIATTR_CRS_STACK_SIZE
	.align		4
.L_516:
        /*00b8*/ 	.byte	0x04, 0x1e
        /*00ba*/ 	.short	(.L_518 - .L_517)
.L_517:
        /*00bc*/ 	.word	0x00000000


	//----- nvinfo : EIATTR_CBANK_PARAM_SIZE
	.align		4
.L_518:
        /*00c0*/ 	.byte	0x03, 0x19
        /*00c2*/ 	.short	0x0030


	//----- nvinfo : EIATTR_PARAM_CBANK
	.align		4
        /*00c4*/ 	.byte	0x04, 0x0a
        /*00c6*/ 	.short	(.L_520 - .L_519)
	.align		4
.L_519:
        /*00c8*/ 	.word	index@(.nv.constant0._Z26propagationColouringNewestPiS_S_iiS_S_)
        /*00cc*/ 	.short	0x0380
        /*00ce*/ 	.short	0x0030


	//----- nvinfo : EIATTR_SW_WAR
	.align		4
.L_520:
        /*00d0*/ 	.byte	0x04, 0x36
        /*00d2*/ 	.short	(.L_522 - .L_521)
.L_521:
        /*00d4*/ 	.word	0x00000008
.L_522:


//--------------------- .nv.callgraph             --------------------------
	.section	.nv.callgraph,"",@"SHT_CUDA_CALLGRAPH"
	.align	4
	.sectionentsize	8
	.align		4
        /*0000*/ 	.word	0x00000000
	.align		4
        /*0004*/ 	.word	0xffffffff
	.align		4
        /*0008*/ 	.word	index@(_Z26propagationColouringNewestPiS_S_iiS_S_)
	.align		4
        /*000c*/ 	.word	index@(vprintf)
	.align		4
        /*0010*/ 	.word	0x00000000
	.align		4
        /*0014*/ 	.word	0xfffffffe
	.align		4
        /*0018*/ 	.word	0x00000000
	.align		4
        /*001c*/ 	.word	0xfffffffd
	.align		4
        /*0020*/ 	.word	0x00000000
	.align		4
        /*0024*/ 	.word	0xfffffffc


//--------------------- .nv.constant4             --------------------------
	.section	.nv.constant4,"a",@progbits
	.align	8
	.align		8
.nv.constant4:
        /*0000*/ 	.dword	precalc_xorwow_matrix
	.align		8
        /*0008*/ 	.dword	precalc_xorwow_offset_matrix
	.align		8
        /*0010*/ 	.dword	mrg32k3aM1
	.align		8
        /*0018*/ 	.dword	mrg32k3aM2
	.align		8
        /*0020*/ 	.dword	mrg32k3aM1SubSeq
	.align		8
        /*0028*/ 	.dword	mrg32k3aM2SubSeq
	.align		8
        /*0030*/ 	.dword	mrg32k3aM1Seq
	.align		8
        /*0038*/ 	.dword	mrg32k3aM2Seq
	.align		8
        /*0040*/ 	.dword	d_count
	.align		8
        /*0048*/ 	.dword	d_countNew
	.align		8
        /*0050*/ 	.dword	_ZN33_INTERNAL_03a2491b_4_k_cu_d_count4cuda3std3__45__cpo5beginE
	.align		8
        /*0058*/ 	.dword	_ZN33_INTERNAL_03a2491b_4_k_cu_d_count4cuda3std3__45__cpo3endE
	.align		8
        /*0060*/ 	.dword	_ZN33_INTERNAL_03a2491b_4_k_cu_d_count4cuda3std3__45__cpo6cbeginE
	.align		8
        /*0068*/ 	.dword	_ZN33_INTERNAL_03a2491b_4_k_cu_d_count4cuda3std3__45__cpo4cendE
	.align		8
        /*0070*/ 	.dword	_ZN33_INTERNAL_03a2491b_4_k_cu_d_count4cuda3std3__45__cpo6rbeginE
	.align		8
        /*0078*/ 	.dword	_ZN33_INTERNAL_03a2491b_4_k_cu_d_count4cuda3std3__45__cpo4rendE
	.align		8
        /*0080*/ 	.dword	_ZN33_INTERNAL_03a2491b_4_k_cu_d_count4cuda3std3__45__cpo7crbeginE
	.align		8
        /*0088*/ 	.dword	_ZN33_INTERNAL_03a2491b_4_k_cu_d_count4cuda3std3__45__cpo5crendE
	.align		8
        /*0090*/ 	.dword	_ZN33_INTERNAL_03a2491b_4_k_cu_d_count4cuda3std3__435_GLOBAL__N__03a2491b_4_k_cu_d_count6ignoreE
	.align		8
        /*0098*/ 	.dword	_ZN33_INTERNAL_03a2491b_4_k_cu_d_count4cuda3std3__419piecewise_constructE
	.align		8
        /*00a0*/ 	.dword	_ZN33_INTERNAL_03a2491b_4_k_cu_d_count4cuda3std3__48in_placeE
	.align		8
        /*00a8*/ 	.dword	_ZN33_INTERNAL_03a2491b_4_k_cu_d_count4cuda3std3__420unreachable_sentinelE
	.align		8
        /*00b0*/ 	.dword	_ZN33_INTERNAL_03a2491b_4_k_cu_d_count4cuda3std3__47nulloptE
	.align		8
        /*00b8*/ 	.dword	_ZN33_INTERNAL_03a2491b_4_k_cu_d_count4cuda3std3__48unexpectE
	.align		8
        /*00c0*/ 	.dword	_ZN33_INTERNAL_03a2491b_4_k_cu_d_count4cuda3std6ranges3__45__cpo4swapE
	.align		8
        /*00c8*/ 	.dword	_ZN33_INTERNAL_03a2491b_4_k_cu_d_count4cuda3std6ranges3__45__cpo9iter_moveE
	.align		8
        /*00d0*/ 	.dword	_ZN33_INTERNAL_03a2491b_4_k_cu_d_count4cuda3std6ranges3__45__cpo5beginE
	.align		8
        /*00d8*/ 	.dword	_ZN33_INTERNAL_03a2491b_4_k_cu_d_count4cuda3std6ranges3__45__cpo3endE
	.align		8
        /*00e0*/ 	.dword	_ZN33_INTERNAL_03a2491b_4_k_cu_d_count4cuda3std6ranges3__45__cpo6cbeginE
	.align		8
        /*00e8*/ 	.dword	_ZN33_INTERNAL_03a2491b_4_k_cu_d_count4cuda3std6ranges3__45__cpo4cendE
	.align		8
        /*00f0*/ 	.dword	_ZN33_INTERNAL_03a2491b_4_k_cu_d_count4cuda3std6ranges3__45__cpo7advanceE
	.align		8
        /*00f8*/ 	.dword	_ZN33_INTERNAL_03a2491b_4_k_cu_d_count4cuda3std6ranges3__45__cpo9iter_swapE
	.align		8
        /*0100*/ 	.dword	_ZN33_INTERNAL_03a2491b_4_k_cu_d_count4cuda3std6ranges3__45__cpo4nextE
	.align		8
        /*0108*/ 	.dword	_ZN33_INTERNAL_03a2491b_4_k_cu_d_count4cuda3std6ranges3__45__cpo4prevE
	.align		8
        /*0110*/ 	.dword	_ZN33_INTERNAL_03a2491b_4_k_cu_d_count4cuda3std6ranges3__45__cpo4dataE
	.align		8
        /*0118*/ 	.dword	_ZN33_INTERNAL_03a2491b_4_k_cu_d_count4cuda3std6ranges3__45__cpo5cdataE
	.align		8
        /*0120*/ 	.dword	_ZN33_INTERNAL_03a2491b_4_k_cu_d_count4cuda3std6ranges3__45__cpo4sizeE
	.align		8
        /*0128*/ 	.dword	_ZN33_INTERNAL_03a2491b_4_k_cu_d_count4cuda3std6ranges3__45__cpo5ssizeE
	.align		8
        /*0130*/ 	.dword	_ZN33_INTERNAL_03a2491b_4_k_cu_d_count4cuda3std6ranges3__45__cpo8distanceE
	.align		8
        /*0138*/ 	.dword	_ZN33_INTERNAL_03a2491b_4_k_cu_d_count6thrust24THRUST_300001_SM_1000_NS8cuda_cub3parE
	.align		8
        /*0140*/ 	.dword	_ZN33_INTERNAL_03a2491b_4_k_cu_d_count6thrust24THRUST_300001_SM_1000_NS8cuda_cub10par_nosyncE
	.align		8
        /*0148*/ 	.dword	_ZN33_INTERNAL_03a2491b_4_k_cu_d_count6thrust24THRUST_300001_SM_1000_NS6system6detail10sequential3seqE
	.align		8
        /*0150*/ 	.dword	_ZN33_INTERNAL_03a2491b_4_k_cu_d_count6thrust24THRUST_300001_SM_1000_NS6system3cpp3parE
	.align		8
        /*0158*/ 	.dword	_ZN33_INTERNAL_03a2491b_4_k_cu_d_count6thrust24THRUST_300001_SM_1000_NS12placeholders2_1E
	.align		8
        /*0160*/ 	.dword	_ZN33_INTERNAL_03a2491b_4_k_cu_d_count6thrust24THRUST_300001_SM_1000_NS12placeholders2_2E
	.align		8
        /*0168*/ 	.dword	_ZN33_INTERNAL_03a2491b_4_k_cu_d_count6thrust24THRUST_300001_SM_1000_NS12placeholders2_3E
	.align		8
        /*0170*/ 	.dword	_ZN33_INTERNAL_03a2491b_4_k_cu_d_count6thrust24THRUST_300001_SM_1000_NS12placeholders2_4E
	.align		8
        /*0178*/ 	.dword	_ZN33_INTERNAL_03a2491b_4_k_cu_d_count6thrust24THRUST_300001_SM_1000_NS12placeholders2_5E
	.align		8
        /*0180*/ 	.dword	_ZN33_INTERNAL_03a2491b_4_k_cu_d_count6thrust24THRUST_300001_SM_1000_NS12placeholders2_6E
	.align		8
        /*0188*/ 	.dword	_ZN33_INTERNAL_03a2491b_4_k_cu_d_count6thrust24THRUST_300001_SM_1000_NS12placeholders2_7E
	.align		8
        /*0190*/ 	.dword	_ZN33_INTERNAL_03a2491b_4_k_cu_d_count6thrust24THRUST_300001_SM_1000_NS12placeholders2_8E
	.align		8
        /*0198*/ 	.dword	_ZN33_INTERNAL_03a2491b_4_k_cu_d_count6thrust24THRUST_300001_SM_1000_NS12placeholders2_9E
	.align		8
        /*01a0*/ 	.dword	_ZN33_INTERNAL_03a2491b_4_k_cu_d_count6thrust24THRUST_300001_SM_1000_NS12placeholders3_10E
	.align		8
        /*01a8*/ 	.dword	_ZN33_INTERNAL_03a2491b_4_k_cu_d_count6thrust24THRUST_300001_SM_1000_NS3seqE
	.align		8
        /*01b0*/ 	.dword	_ZN33_INTERNAL_03a2491b_4_k_cu_d_count6thrust24THRUST_300001_SM_1000_NS6deviceE
	.align		8
        /*01b8*/ 	.dword	$str
	.align		8
        /*01c0*/ 	.dword	vprintf


//--------------------- .nv.constant3             --------------------------
	.section	.nv.constant3,"a",@progbits
	.align	8
.nv.constant3:
	.type		__cr_lgamma_table,@object
	.size		__cr_lgamma_table,(.L_8 - __cr_lgamma_table)
__cr_lgamma_table:
        /*0000*/ 	.byte	0x00, 0x00, 0x00, 0x00, 0x00, 0x00, 0x00, 0x00, 0x00, 0x00, 0x00, 0x00, 0x00, 0x00, 0x00, 0x00
        /*0010*/ 	.byte	0xef, 0x39, 0xfa, 0xfe, 0x42, 0x2e, 0xe6, 0x3f, 0x02, 0x20, 0x2a, 0xfa, 0x0b, 0xab, 0xfc, 0x3f
        /*0020*/ 	.byte	0xf9, 0x2c, 0x92, 0x7c, 0xa7, 0x6c, 0x09, 0x40, 0xc9, 0x79, 0x44, 0x3c, 0x64, 0x26, 0x13, 0x40
        /*0030*/ 	.byte	0xca, 0x01, 0xcf, 0x3a, 0x27, 0x51, 0x1a, 0x40, 0x30, 0xcc, 0x2d, 0xf3, 0xe1, 0x0c, 0x21, 0x40
        /*0040*/ 	.byte	0x0d, 0xb7, 0xfc, 0x82, 0x8e, 0x35, 0x25, 0x40
.L_8:


//--------------------- .text._ZN3cub18CUB_300001_SM_10006detail11EmptyKernelIvEEvv --------------------------
	.section	.text._ZN3cub18CUB_300001_SM_10006detail11EmptyKernelIvEEvv,"ax",@progbits
	.align	128
        .global         _ZN3cub18CUB_300001_SM_10006detail11EmptyKernelIvEEvv
        .type           _ZN3cub18CUB_300001_SM_10006detail11EmptyKernelIvEEvv,@function
        .size           _ZN3cub18CUB_300001_SM_10006detail11EmptyKernelIvEEvv,(.L_x_811 - _ZN3cub18CUB_300001_SM_10006detail11EmptyKernelIvEEvv)
        .other          _ZN3cub18CUB_300001_SM_10006detail11EmptyKernelIvEEvv,@"STO_CUDA_ENTRY STV_DEFAULT"
_ZN3cub18CUB_300001_SM_10006detail11EmptyKernelIvEEvv:
.text._ZN3cub18CUB_300001_SM_10006detail11EmptyKernelIvEEvv:
[----:B------:R-:W-:Y:S01]  /*0000*/  LDC R1, c[0x0][0x37c] ;  /* 0x0000df00ff017b82 */ /* 0x000fe20000000800 */
[----:B------:R-:W-:Y:S05]  /*0010*/  EXIT ;  /* 0x000000000000794d */ /* 0x000fea0003800000 */
.L_x_0:
[----:B------:R-:W-:-:S00]  /*0020*/  BRA `(.L_x_0) ;  /* 0xfffffffc00fc7947 */ /* 0x000fc0000383ffff */
[----:B------:R-:W-:-:S00]  /*0030*/  NOP ;  /* 0x0000000000007918 */ /* 0x000fc00000000000 */
        /* <DEDUP_REMOVED lines=12> */
.L_x_811:


//--------------------- .text._ZN6thrust24THRUST_300001_SM_1000_NS8cuda_cub4core6detail13_kernel_agentINS1_8__reduce11ReduceAgentIPN4cuda3std3__45tupleIJilEEESC_SB_lNS1_9__extrema9arg_max_fIilNS9_4lessIiEEEEEEJSC_SC_iSH_EEEvDpT0_ --------------------------
	.section	.text._ZN6thrust24THRUST_300001_SM_1000_NS8cuda_cub4core6detail13_kernel_agentINS1_8__reduce11ReduceAgentIPN4cuda3std3__45tupleIJilEEESC_SB_lNS1_9__extrema9arg_max_fIilNS9_4lessIiEEEEEEJSC_SC_iSH_EEEvDpT0_,"ax",@progbits
	.align	128
        .global         _ZN6thrust24THRUST_300001_SM_1000_NS8cuda_cub4core6detail13_kernel_agentINS1_8__reduce11ReduceAgentIPN4cuda3std3__45tupleIJilEEESC_SB_lNS1_9__extrema9arg_max_fIilNS9_4lessIiEEEEEEJSC_SC_iSH_EEEvDpT0_
        .type           _ZN6thrust24THRUST_300001_SM_1000_NS8cuda_cub4core6detail13_kernel_agentINS1_8__reduce11ReduceAgentIPN4cuda3std3__45tupleIJilEEESC_SB_lNS1_9__extrema9arg_max_fIilNS9_4lessIiEEEEEEJSC_SC_iSH_EEEvDpT0_,@function
        .size           _ZN6thrust24THRUST_300001_SM_1000_NS8cuda_cub4core6detail13_kernel_agentINS1_8__reduce11ReduceAgentIPN4cuda3std3__45tupleIJilEEESC_SB_lNS1_9__extrema9arg_max_fIilNS9_4lessIiEEEEEEJSC_SC_iSH_EEEvDpT0_,(.L_x_812 - _ZN6thrust24THRUST_300001_SM_1000_NS8cuda_cub4core6detail13_kernel_agentINS1_8__reduce11ReduceAgentIPN4cuda3std3__45tupleIJilEEESC_SB_lNS1_9__extrema9arg_max_fIilNS9_4lessIiEEEEEEJSC_SC_iSH_EEEvDpT0_)
        .other          _ZN6thrust24THRUST_300001_SM_1000_NS8cuda_cub4core6detail13_kernel_agentINS1_8__reduce11ReduceAgentIPN4cuda3std3__45tupleIJilEEESC_SB_lNS1_9__extrema9arg_max_fIilNS9_4lessIiEEEEEEJSC_SC_iSH_EEEvDpT0_,@"STO_CUDA_ENTRY STV_DEFAULT"
_ZN6thrust24THRUST_300001_SM_1000_NS8cuda_cub4core6detail13_kernel_agentINS1_8__reduce11ReduceAgentIPN4cuda3std3__45tupleIJilEEESC_SB_lNS1_9__extrema9arg_max_fIilNS9_4lessIiEEEEEEJSC_SC_iSH_EEEvDpT0_:
.text._ZN6thrust24THRUST_300001_SM_1000_NS8cuda_cub4core6detail13_kernel_agentINS1_8__reduce11ReduceAgentIPN4cuda3std3__45tupleIJilEEESC_SB_lNS1_9__extrema9arg_max_fIilNS9_4lessIiEEEEEEJSC_SC_iSH_EEEvDpT0_:
[----:B------:R-:W-:Y:S01]  /*0000*/  LDC R1, c[0x0][0x37c] ;  /* 0x0000df00ff017b82 */ /* 0x000fe20000000800 */
[----:B------:R-:W0:Y:S02]  /*0010*/  LDCU UR8, c[0x0][0x390] ;  /* 0x00007200ff0877ac */ /* 0x000e240008000800 */
[----:B0-----:R-:W-:-:S13]  /*0020*/  ISETP.NE.AND P0, PT, RZ, UR8, PT ;  /* 0x00000008ff007c0c */ /* 0x001fda000bf05270 */
[----:B------:R-:W-:Y:S05]  /*0030*/  @!P0 EXIT ;  /* 0x000000000000894d */ /* 0x000fea0003800000 */
[----:B------:R-:W-:Y:S01]  /*0040*/  UISETP.GT.AND UP0, UPT, UR8, 0x4ff, UPT ;  /* 0x000004ff0800788c */ /* 0x000fe2000bf04270 */
[----:B------:R-:W-:Y:S01]  /*0050*/  BSSY.RECONVERGENT B0, `(.L_x_1) ;  /* 0x00005bf000007945 */ /* 0x000fe20003800200 */
[----:B------:R-:W0:Y:S07]  /*0060*/  LDCU.64 UR10, c[0x0][0x358] ;  /* 0x00006b00ff0a77ac */ /* 0x000e2e0008000a00 */
[----:B------:R-:W-:Y:S05]  /*0070*/  BRA.U UP0, `(.L_x_2) ;  /* 0x0000003100807547 */ /* 0x000fea000b800000 */
[----:B------:R-:W1:Y:S01]  /*0080*/  S2R R0, SR_TID.X ;  /* 0x0000000000007919 */ /* 0x000e620000002100 */
[----:B------:R-:W2:Y:S01]  /*0090*/  LDCU UR4, c[0x0][0x390] ;  /* 0x00007200ff0477ac */ /* 0x000ea20008000800 */
[----:B------:R-:W-:Y:S01]  /*00a0*/  BSSY.RECONVERGENT B1, `(.L_x_3) ;  /* 0x000000b000017945 */ /* 0x000fe20003800200 */
[----:B------:R-:W-:Y:S01]  /*00b0*/  IMAD.MOV.U32 R4, RZ, RZ, RZ ;  /* 0x000000ffff047224 */ /* 0x000fe200078e00ff */
[----:B------:R-:W-:Y:S02]  /*00c0*/  CS2R R2, SRZ ;  /* 0x0000000000027805 */ /* 0x000fe4000001ff00 */
[----:B-1----:R-:W-:Y:S01]  /*00d0*/  ISETP.GE.AND P0, PT, R0, UR8, PT ;  /* 0x0000000800007c0c */ /* 0x002fe2000bf06270 */
[----:B------:R-:W-:-:S12]  /*00e0*/  IMAD.MOV.U32 R5, RZ, RZ, R0 ;  /* 0x000000ffff057224 */ /* 0x000fd800078e0000 */
[----:B--2---:R-:W-:Y:S05]  /*00f0*/  @P0 BRA `(.L_x_4) ;  /* 0x0000000000140947 */ /* 0x004fea0003800000 */
[----:B------:R-:W1:Y:S02]  /*0100*/  LDC.64 R6, c[0x0][0x380] ;  /* 0x0000e000ff067b82 */ /* 0x000e640000000a00 */
[----:B-1----:R-:W-:-:S05]  /*0110*/  IMAD.WIDE.U32 R6, R0, 0x10, R6 ;  /* 0x0000001000067825 */ /* 0x002fca00078e0006 */
[----:B0-----:R1:W5:Y:S04]  /*0120*/  LDG.E.CONSTANT R4, desc[UR10][R6.64] ;  /* 0x0000000a06047981 */ /* 0x001368000c1e9900 */
[----:B------:R1:W5:Y:S01]  /*0130*/  LDG.E.64.CONSTANT R2, desc[UR10][R6.64+0x8] ;  /* 0x0000080a06027981 */ /* 0x000362000c1e9b00 */
[----:B------:R-:W-:-:S07]  /*0140*/  VIADD R5, R0, 0x100 ;  /* 0x0000010000057836 */ /* 0x000fce0000000000 */
.L_x_4:
[----:B0-----:R-:W-:Y:S05]  /*0150*/  BSYNC.RECONVERGENT B1 ;  /* 0x0000000000017941 */ /* 0x001fea0003800200 */
.L_x_3:
[----:B------:R-:W-:Y:S01]  /*0160*/  ISETP.GE.AND P0, PT, R5, UR8, PT ;  /* 0x0000000805007c0c */ /* 0x000fe2000bf06270 */
[----:B------:R-:W-:-:S12]  /*0170*/  BSSY.RECONVERGENT B1, `(.L_x_5) ;  /* 0x0000088000017945 */ /* 0x000fd80003800200 */
[----:B------:R-:W-:Y:S05]  /*0180*/  @P0 BRA `(.L_x_6) ;  /* 0x0000000800180947 */ /* 0x000fea0003800000 */
[----:B-1----:R-:W-:Y:S01]  /*0190*/  LOP3.LUT R6, RZ, R5, RZ, 0x33, !PT ;  /* 0x00000005ff067212 */ /* 0x002fe200078e33ff */
[----:B------:R-:W-:Y:S04]  /*01a0*/  BSSY.RECONVERGENT B2, `(.L_x_7) ;  /* 0x000002b000027945 */ /* 0x000fe80003800200 */
[----:B------:R-:W-:-:S05]  /*01b0*/  VIADD R12, R6, UR8 ;  /* 0x00000008060c7c36 */ /* 0x000fca0008000000 */
[----:B------:R-:W-:-:S04]  /*01c0*/  LOP3.LUT R6, R12, 0x300, RZ, 0xc0, !PT ;  /* 0x000003000c067812 */ /* 0x000fc800078ec0ff */
[----:B------:R-:W-:-:S13]  /*01d0*/  ISETP.NE.AND P0, PT, R6, 0x300, PT ;  /* 0x000003000600780c */ /* 0x000fda0003f05270 */
[----:B------:R-:W-:Y:S05]  /*01e0*/  @!P0 BRA `(.L_x_8) ;  /* 0x0000000000988947 */ /* 0x000fea0003800000 */
[----:B------:R-:W0:Y:S01]  /*01f0*/  LDC.64 R6, c[0x0][0x380] ;  /* 0x0000e000ff067b82 */ /* 0x000e220000000a00 */
[----:B------:R-:W-:-:S04]  /*0200*/  LEA.HI R8, R12, 0x1, RZ, 0x18 ;  /* 0x000000010c087811 */ /* 0x000fc800078fc0ff */
[----:B------:R-:W-:-:S05]  /*0210*/  LOP3.LUT R8, R8, 0x3, RZ, 0xc0, !PT ;  /* 0x0000000308087812 */ /* 0x000fca00078ec0ff */
[----:B------:R-:W-:Y:S02]  /*0220*/  IMAD.MOV R10, RZ, RZ, -R8 ;  /* 0x000000ffff0a7224 */ /* 0x000fe400078e0a08 */
[----:B0-----:R-:W-:-:S04]  /*0230*/  IMAD.WIDE.U32 R6, R5, 0x10, R6 ;  /* 0x0000001005067825 */ /* 0x001fc800078e0006 */
[----:B------:R-:W-:-:S07]  /*0240*/  IMAD.MOV.U32 R11, RZ, RZ, R6 ;  /* 0x000000ffff0b7224 */ /* 0x000fce00078e0006 */
.L_x_11:
[----:B------:R-:W-:-:S05]  /*0250*/  IMAD.MOV.U32 R6, RZ, RZ, R11 ;  /* 0x000000ffff067224 */ /* 0x000fca00078e000b */
[----:B------:R-:W2:Y:S04]  /*0260*/  LDG.E.CONSTANT R14, desc[UR10][R6.64] ;  /* 0x0000000a060e7981 */ /* 0x000ea8000c1e9900 */
[----:B------:R-:W3:Y:S01]  /*0270*/  LDG.E.64.CONSTANT R8, desc[UR10][R6.64+0x8] ;  /* 0x0000080a06087981 */ /* 0x000ee2000c1e9b00 */
[----:B------:R-:W-:Y:S01]  /*0280*/  VIADD R10, R10, 0x1 ;  /* 0x000000010a0a7836 */ /* 0x000fe20000000000 */
[----:B------:R-:W-:Y:S01]  /*0290*/  BSSY.RECONVERGENT B3, `(.L_x_9) ;  /* 0x0000018000037945 */ /* 0x000fe20003800200 */
[----:B-----5:R-:W-:Y:S01]  /*02a0*/  IMAD.MOV.U32 R17, RZ, RZ, R3 ;  /* 0x000000ffff117224 */ /* 0x020fe200078e0003 */
[----:B------:R-:W-:Y:S01]  /*02b0*/  IADD3 R11, P3, PT, R6, 0x1000, RZ ;  /* 0x00001000060b7810 */ /* 0x000fe20007f7e0ff */
[----:B------:R-:W-:Y:S01]  /*02c0*/  IMAD.MOV.U32 R15, RZ, RZ, R2 ;  /* 0x000000ffff0f7224 */ /* 0x000fe200078e0002 */
[----:B------:R-:W-:Y:S01]  /*02d0*/  ISETP.NE.AND P2, PT, R10, RZ, PT ;  /* 0x000000ff0a00720c */ /* 0x000fe20003f45270 */
[----:B------:R-:W-:Y:S01]  /*02e0*/  IMAD.MOV.U32 R13, RZ, RZ, R4 ;  /* 0x000000ffff0d7224 */ /* 0x000fe200078e0004 */
[----:B--2---:R-:W-:Y:S01]  /*02f0*/  ISETP.GE.AND P0, PT, R4, R14, PT ;  /* 0x0000000e0400720c */ /* 0x004fe20003f06270 */
[----:B------:R-:W-:-:S02]  /*0300*/  IMAD.MOV.U32 R4, RZ, RZ, R14 ;  /* 0x000000ffff047224 */ /* 0x000fc400078e000e */
[----:B---3--:R-:W-:Y:S02]  /*0310*/  IMAD.MOV.U32 R2, RZ, RZ, R8 ;  /* 0x000000ffff027224 */ /* 0x008fe400078e0008 */
[----:B------:R-:W-:-:S08]  /*0320*/  IMAD.MOV.U32 R3, RZ, RZ, R9 ;  /* 0x000000ffff037224 */ /* 0x000fd000078e0009 */
[----:B------:R-:W-:Y:S05]  /*0330*/  @!P0 BRA `(.L_x_10) ;  /* 0x0000000000348947 */ /* 0x000fea0003800000 */
[----:B------:R-:W-:Y:S01]  /*0340*/  ISETP.GE.AND P4, PT, R14, R13, PT ;  /* 0x0000000d0e00720c */ /* 0x000fe20003f86270 */
[----:B------:R-:W-:Y:S02]  /*0350*/  IMAD.MOV.U32 R4, RZ, RZ, R13 ;  /* 0x000000ffff047224 */ /* 0x000fe400078e000d */
[----:B------:R-:W-:Y:S02]  /*0360*/  IMAD.MOV.U32 R2, RZ, RZ, R15 ;  /* 0x000000ffff027224 */ /* 0x000fe400078e000f */
[----:B------:R-:W-:-:S08]  /*0370*/  IMAD.MOV.U32 R3, RZ, RZ, R17 ;  /* 0x000000ffff037224 */ /* 0x000fd000078e0011 */
[CC--:B------:R-:W-:Y:S02]  /*0380*/  @P4 ISETP.LT.U32.AND P1, PT, R15.reuse, R8.reuse, PT ;  /* 0x000000080f00420c */ /* 0x0c0fe40003f21070 */
[-C--:B------:R-:W-:Y:S02]  /*0390*/  @P4 ISETP.GE.U32.AND P0, PT, R15, R8.reuse, PT ;  /* 0x000000080f00420c */ /* 0x080fe40003f06070 */
[CC--:B------:R-:W-:Y:S02]  /*03a0*/  @P4 ISETP.LT.AND.EX P1, PT, R17.reuse, R9.reuse, PT, P1 ;  /* 0x000000091100420c */ /* 0x0c0fe40003f21310 */
[-C--:B------:R-:W-:Y:S02]  /*03b0*/  @P4 ISETP.GE.AND.EX P0, PT, R17, R9.reuse, PT, P0 ;  /* 0x000000091100420c */ /* 0x080fe40003f06300 */
[----:B------:R-:W-:Y:S02]  /*03c0*/  @P4 SEL R8, R15, R8, P1 ;  /* 0x000000080f084207 */ /* 0x000fe40000800000 */
[----:B------:R-:W-:-:S02]  /*03d0*/  @P4 SEL R9, R17, R9, P1 ;  /* 0x0000000911094207 */ /* 0x000fc40000800000 */
[----:B------:R-:W-:Y:S01]  /*03e0*/  @P4 SEL R4, R13, R14, !P0 ;  /* 0x0000000e0d044207 */ /* 0x000fe20004000000 */
[----:B------:R-:W-:Y:S02]  /*03f0*/  @P4 IMAD.MOV.U32 R2, RZ, RZ, R8 ;  /* 0x000000ffff024224 */ /* 0x000fe400078e0008 */
[----:B------:R-:W-:-:S07]  /*0400*/  @P4 IMAD.MOV.U32 R3, RZ, RZ, R9 ;  /* 0x000000ffff034224 */ /* 0x000fce00078e0009 */
.L_x_10:
[----:B------:R-:W-:Y:S05]  /*0410*/  BSYNC.RECONVERGENT B3 ;  /* 0x0000000000037941 */ /* 0x000fea0003800200 */
.L_x_9:
[----:B------:R-:W-:Y:S02]  /*0420*/  IMAD.X R7, RZ, RZ, R7, P3 ;  /* 0x000000ffff077224 */ /* 0x000fe400018e0607 */
[----:B------:R-:W-:Y:S01]  /*0430*/  VIADD R5, R5, 0x100 ;  /* 0x0000010005057836 */ /* 0x000fe20000000000 */
[----:B------:R-:W-:Y:S06]  /*0440*/  @P2 BRA `(.L_x_11) ;  /* 0xfffffffc00802947 */ /* 0x000fec000383ffff */
.L_x_8:
[----:B------:R-:W-:Y:S05]  /*0450*/  BSYNC.RECONVERGENT B2 ;  /* 0x0000000000027941 */ /* 0x000fea0003800200 */
.L_x_7:
[----:B------:R-:W0:Y:S01]  /*0460*/  LDC.64 R8, c[0x0][0x380] ;  /* 0x0000e000ff087b82 */ /* 0x000e220000000a00 */
[----:B------:R-:W-:-:S13]  /*0470*/  ISETP.GE.U32.AND P0, PT, R12, 0x300, PT ;  /* 0x000003000c00780c */ /* 0x000fda0003f06070 */
[----:B------:R-:W-:Y:S05]  /*0480*/  @!P0 BRA `(.L_x_6) ;  /* 0x0000000400588947 */ /* 0x000fea0003800000 */
.L_x_20:
[----:B0-----:R-:W-:-:S05]  /*0490*/  IMAD.WIDE R18, R5, 0x10, R8 ;  /* 0x0000001005127825 */ /* 0x001fca00078e0208 */
[----:B------:R-:W2:Y:S04]  /*04a0*/  LDG.E.CONSTANT R21, desc[UR10][R18.64] ;  /* 0x0000000a12157981 */ /* 0x000ea8000c1e9900 */
[----:B------:R-:W3:Y:S04]  /*04b0*/  LDG.E.64.CONSTANT R14, desc[UR10][R18.64+0x8] ;  /* 0x0000080a120e7981 */ /* 0x000ee8000c1e9b00 */
[----:B-----5:R0:W5:Y:S04]  /*04c0*/  LDG.E.CONSTANT R27, desc[UR10][R18.64+0x1000] ;  /* 0x0010000a121b7981 */ /* 0x020168000c1e9900 */
[----:B------:R0:W5:Y:S04]  /*04d0*/  LDG.E.CONSTANT R16, desc[UR10][R18.64+0x2000] ;  /* 0x0020000a12107981 */ /* 0x000168000c1e9900 */
[----:B------:R0:W5:Y:S04]  /*04e0*/  LDG.E.CONSTANT R17, desc[UR10][R18.64+0x3000] ;  /* 0x0030000a12117981 */ /* 0x000168000c1e9900 */
[----:B------:R0:W5:Y:S04]  /*04f0*/  LDG.E.64.CONSTANT R12, desc[UR10][R18.64+0x1008] ;  /* 0x0010080a120c7981 */ /* 0x000168000c1e9b00 */
[----:B------:R0:W5:Y:S04]  /*0500*/  LDG.E.64.CONSTANT R6, desc[UR10][R18.64+0x2008] ;  /* 0x0020080a12067981 */ /* 0x000168000c1e9b00 */
[----:B------:R0:W5:Y:S01]  /*0510*/  LDG.E.64.CONSTANT R10, desc[UR10][R18.64+0x3008] ;  /* 0x0030080a120a7981 */ /* 0x000162000c1e9b00 */
[----:B------:R-:W-:Y:S01]  /*0520*/  BSSY.RECONVERGENT B2, `(.L_x_12) ;  /* 0x0000011000027945 */ /* 0x000fe20003800200 */
[----:B--2---:R-:W-:Y:S01]  /*0530*/  ISETP.GE.AND P0, PT, R4, R21, PT ;  /* 0x000000150400720c */ /* 0x004fe20003f06270 */
[----:B------:R-:W-:-:S02]  /*0540*/  IMAD.MOV.U32 R20, RZ, RZ, R21 ;  /* 0x000000ffff147224 */ /* 0x000fc400078e0015 */
[----:B---3--:R-:W-:Y:S02]  /*0550*/  IMAD.MOV.U32 R23, RZ, RZ, R14 ;  /* 0x000000ffff177224 */ /* 0x008fe400078e000e */
[----:B------:R-:W-:-:S08]  /*0560*/  IMAD.MOV.U32 R25, RZ, RZ, R15 ;  /* 0x000000ffff197224 */ /* 0x000fd000078e000f */
[----:B0-----:R-:W-:Y:S05]  /*0570*/  @!P0 BRA `(.L_x_13) ;  /* 0x00000000002c8947 */ /* 0x001fea0003800000 */
[----:B------:R-:W-:Y:S01]  /*0580*/  ISETP.GE.AND P2, PT, R21, R4, PT ;  /* 0x000000041500720c */ /* 0x000fe20003f46270 */
[----:B------:R-:W-:Y:S02]  /*0590*/  IMAD.MOV.U32 R23, RZ, RZ, R2 ;  /* 0x000000ffff177224 */ /* 0x000fe400078e0002 */
[----:B------:R-:W-:Y:S02]  /*05a0*/  IMAD.MOV.U32 R25, RZ, RZ, R3 ;  /* 0x000000ffff197224 */ /* 0x000fe400078e0003 */
[----:B------:R-:W-:-:S08]  /*05b0*/  IMAD.MOV.U32 R20, RZ, RZ, R4 ;  /* 0x000000ffff147224 */ /* 0x000fd000078e0004 */
[CC--:B------:R-:W-:Y:S02]  /*05c0*/  @P2 ISETP.GE.U32.AND P0, PT, R2.reuse, R14.reuse, PT ;  /* 0x0000000e0200220c */ /* 0x0c0fe40003f06070 */
[-C--:B------:R-:W-:Y:S02]  /*05d0*/  @P2 ISETP.LT.U32.AND P1, PT, R2, R14.reuse, PT ;  /* 0x0000000e0200220c */ /* 0x080fe40003f21070 */
[CC--:B------:R-:W-:Y:S02]  /*05e0*/  @P2 ISETP.GE.AND.EX P0, PT, R3.reuse, R15.reuse, PT, P0 ;  /* 0x0000000f0300220c */ /* 0x0c0fe40003f06300 */
[----:B------:R-:W-:Y:S02]  /*05f0*/  @P2 ISETP.LT.AND.EX P1, PT, R3, R15, PT, P1 ;  /* 0x0000000f0300220c */ /* 0x000fe40003f21310 */
[----:B------:R-:W-:Y:S02]  /*0600*/  @P2 SEL R20, R4, R21, !P0 ;  /* 0x0000001504142207 */ /* 0x000fe40004000000 */
[----:B------:R-:W-:-:S02]  /*0610*/  @P2 SEL R23, R2, R14, P1 ;  /* 0x0000000e02172207 */ /* 0x000fc40000800000 */
[----:B------:R-:W-:-:S07]  /*0620*/  @P2 SEL R25, R3, R15, P1 ;  /* 0x0000000f03192207 */ /* 0x000fce0000800000 */
.L_x_13:
[----:B------:R-:W-:Y:S05]  /*0630*/  BSYNC.RECONVERGENT B2 ;  /* 0x0000000000027941 */ /* 0x000fea0003800200 */
.L_x_12:
[----:B-----5:R-:W-:Y:S01]  /*0640*/  ISETP.GE.AND P0, PT, R20, R27, PT ;  /* 0x0000001b1400720c */ /* 0x020fe20003f06270 */
[----:B------:R-:W-:Y:S01]  /*0650*/  BSSY.RECONVERGENT B2, `(.L_x_14) ;  /* 0x0000010000027945 */ /* 0x000fe20003800200 */
[----:B------:R-:W-:Y:S02]  /*0660*/  IMAD.MOV.U32 R3, RZ, RZ, R27 ;  /* 0x000000ffff037224 */ /* 0x000fe400078e001b */
[----:B------:R-:W-:Y:S02]  /*0670*/  IMAD.MOV.U32 R19, RZ, RZ, R12 ;  /* 0x000000ffff137224 */ /* 0x000fe400078e000c */
[----:B------:R-:W-:-:S07]  /*0680*/  IMAD.MOV.U32 R21, RZ, RZ, R13 ;  /* 0x000000ffff157224 */ /* 0x000fce00078e000d */
[----:B------:R-:W-:Y:S05]  /*0690*/  @!P0 BRA `(.L_x_15) ;  /* 0x00000000002c8947 */ /* 0x000fea0003800000 */
        /* <DEDUP_REMOVED lines=11> */
.L_x_15:
[----:B------:R-:W-:Y:S05]  /*0750*/  BSYNC.RECONVERGENT B2 ;  /* 0x0000000000027941 */ /* 0x000fea0003800200 */
.L_x_14:
[----:B------:R-:W-:Y:S01]  /*0760*/  ISETP.GE.AND P0, PT, R3, R16, PT ;  /* 0x000000100300720c */ /* 0x000fe20003f06270 */
        /* <DEDUP_REMOVED lines=10> */
[----:B------:R-:W-:Y:S02]  /*0810*/  @P2 ISETP.LT.U32.AND P1, PT, R19, R6, PT ;  /* 0x000000061300220c */ /* 0x000fe40003f21070 */
[CC--:B------:R-:W-:Y:S02]  /*0820*/  @P2 ISETP.GE.AND.EX P0, PT, R21.reuse, R7.reuse, PT, P0 ;  /* 0x000000071500220c */ /* 0x0c0fe40003f06300 */
[----:B------:R-:W-:Y:S02]  /*0830*/  @P2 ISETP.LT.AND.EX P1, PT, R21, R7, PT, P1 ;  /* 0x000000071500220c */ /* 0x000fe40003f21310 */
[----:B------:R-:W-:Y:S02]  /*0840*/  @P2 SEL R12, R3, R16, !P0 ;  /* 0x00000010030c2207 */ /* 0x000fe40004000000 */
[----:B------:R-:W-:-:S02]  /*0850*/  @P2 SEL R13, R19, R6, P1 ;  /* 0x00000006130d2207 */ /* 0x000fc40000800000 */
[----:B------:R-:W-:-:S07]  /*0860*/  @P2 SEL R15, R21, R7, P1 ;  /* 0x00000007150f2207 */ /* 0x000fce0000800000 */
.L_x_17:
[----:B------:R-:W-:Y:S05]  /*0870*/  BSYNC.RECONVERGENT B2 ;  /* 0x0000000000027941 */ /* 0x000fea0003800200 */
.L_x_16:
        /* <DEDUP_REMOVED lines=19> */
.L_x_19:
[----:B------:R-:W-:Y:S05]  /*09b0*/  BSYNC.RECONVERGENT B2 ;  /* 0x0000000000027941 */ /* 0x000fea0003800200 */
.L_x_18:
[----:B------:R-:W-:-:S05]  /*09c0*/  VIADD R5, R5, 0x400 ;  /* 0x0000040005057836 */ /* 0x000fca0000000000 */
[----:B------:R-:W-:-:S13]  /*09d0*/  ISETP.GE.AND P0, PT, R5, UR4, PT ;  /* 0x0000000405007c0c */ /* 0x000fda000bf06270 */
[----:B------:R-:W-:Y:S05]  /*09e0*/  @!P0 BRA `(.L_x_20) ;  /* 0xfffffff800a88947 */ /* 0x000fea000383ffff */
.L_x_6:
[----:B------:R-:W-:Y:S05]  /*09f0*/  BSYNC.RECONVERGENT B1 ;  /* 0x0000000000017941 */ /* 0x000fea0003800200 */
.L_x_5:
[----:B------:R-:W2:Y:S02]  /*0a00*/  LDCU UR6, c[0x0][0x390] ;  /* 0x00007200ff0677ac */ /* 0x000ea40008000800 */
[----:B--2---:R-:W-:-:S09]  /*0a10*/  UISETP.GE.AND UP0, UPT, UR6, 0x100, UPT ;  /* 0x000001000600788c */ /* 0x004fd2000bf06270 */
[----:B------:R-:W-:Y:S05]  /*0a20*/  BRA.U !UP0, `(.L_x_21) ;  /* 0x00000011088c7547 */ /* 0x000fea000b800000 */
[----:B0-----:R-:W0:Y:S01]  /*0a30*/  S2R R8, SR_LANEID ;  /* 0x0000000000087919 */ /* 0x001e220000000000 */
[----:B------:R-:W-:Y:S01]  /*0a40*/  BSSY.RECONVERGENT B1, `(.L_x_22) ;  /* 0x000001b000017945 */ /* 0x000fe20003800200 */
[----:B-1---5:R-:W-:Y:S01]  /*0a50*/  IMAD.MOV.U32 R6, RZ, RZ, R2 ;  /* 0x000000ffff067224 */ /* 0x022fe200078e0002 */
[----:B------:R1:W2:Y:S01]  /*0a60*/  SHFL.DOWN PT, R9, R4, 0x1, 0x1f ;  /* 0x08201f0004097f89 */ /* 0x0002a200000e0000 */
[----:B------:R-:W-:Y:S02]  /*0a70*/  IMAD.MOV.U32 R7, RZ, RZ, R3 ;  /* 0x000000ffff077224 */ /* 0x000fe400078e0003 */
[----:B------:R-:W-:Y:S01]  /*0a80*/  IMAD.MOV.U32 R5, RZ, RZ, R4 ;  /* 0x000000ffff057224 */ /* 0x000fe200078e0004 */
[----:B------:R1:W3:Y:S04]  /*0a90*/  SHFL.DOWN PT, R11, R2, 0x1, 0x1f ;  /* 0x08201f00020b7f89 */ /* 0x0002e800000e0000 */
[----:B------:R1:W4:Y:S01]  /*0aa0*/  SHFL.DOWN PT, R13, R3, 0x1, 0x1f ;  /* 0x08201f00030d7f89 */ /* 0x00032200000e0000 */
[----:B0-----:R-:W-:-:S02]  /*0ab0*/  ISETP.GT.AND P0, PT, R8, 0x1e, PT ;  /* 0x0000001e0800780c */ /* 0x001fc40003f04270 */
[C---:B------:R-:W-:Y:S02]  /*0ac0*/  ISETP.GT.AND P1, PT, R8.reuse, 0x1d, PT ;  /* 0x0000001d0800780c */ /* 0x040fe40003f24270 */
[----:B------:R-:W-:-:S09]  /*0ad0*/  ISETP.GT.AND P3, PT, R8, 0x1b, PT ;  /* 0x0000001b0800780c */ /* 0x000fd20003f64270 */
[----:B-1234-:R-:W-:Y:S05]  /*0ae0*/  @P0 BRA `(.L_x_23) ;  /* 0x0000000000400947 */ /* 0x01efea0003800000 */
[----:B------:R-:W-:Y:S01]  /*0af0*/  ISETP.GE.AND P0, PT, R4, R9, PT ;  /* 0x000000090400720c */ /* 0x000fe20003f06270 */
[----:B------:R-:W-:Y:S02]  /*0b00*/  IMAD.MOV.U32 R6, RZ, RZ, R11 ;  /* 0x000000ffff067224 */ /* 0x000fe400078e000b */
[----:B------:R-:W-:Y:S02]  /*0b10*/  IMAD.MOV.U32 R7, RZ, RZ, R13 ;  /* 0x000000ffff077224 */ /* 0x000fe400078e000d */
[----:B------:R-:W-:-:S08]  /*0b20*/  IMAD.MOV.U32 R5, RZ, RZ, R9 ;  /* 0x000000ffff057224 */ /* 0x000fd000078e0009 */
        /* <DEDUP_REMOVED lines=12> */
.L_x_23:
[----:B------:R-:W-:Y:S05]  /*0bf0*/  BSYNC.RECONVERGENT B1 ;  /* 0x0000000000017941 */ /* 0x000fea0003800200 */
.L_x_22:
[----:B------:R0:W1:Y:S01]  /*0c00*/  SHFL.DOWN PT, R10, R5, 0x2, 0x1f ;  /* 0x08401f00050a7f89 */ /* 0x00006200000e0000 */
[----:B------:R-:W-:Y:S01]  /*0c10*/  BSSY.RECONVERGENT B1, `(.L_x_24) ;  /* 0x000001a000017945 */ /* 0x000fe20003800200 */
[C---:B------:R-:W-:Y:S01]  /*0c20*/  ISETP.GT.AND P5, PT, R8.reuse, 0x17, PT ;  /* 0x000000170800780c */ /* 0x040fe20003fa4270 */
[----:B------:R-:W-:Y:S01]  /*0c30*/  IMAD.MOV.U32 R4, RZ, RZ, R6 ;  /* 0x000000ffff047224 */ /* 0x000fe200078e0006 */
[----:B------:R0:W2:Y:S01]  /*0c40*/  SHFL.DOWN PT, R3, R6, 0x2, 0x1f ;  /* 0x08401f0006037f89 */ /* 0x0000a200000e0000 */
[C---:B------:R-:W-:Y:S01]  /*0c50*/  ISETP.GT.AND P4, PT, R8.reuse, 0xf, PT ;  /* 0x0000000f0800780c */ /* 0x040fe20003f84270 */
[----:B------:R-:W-:Y:S01]  /*0c60*/  IMAD.MOV.U32 R2, RZ, RZ, R5 ;  /* 0x000000ffff027224 */ /* 0x000fe200078e0005 */
[----:B------:R-:W-:Y:S01]  /*0c70*/  ISETP.NE.AND P2, PT, R8, RZ, PT ;  /* 0x000000ff0800720c */ /* 0x000fe20003f45270 */
[----:B------:R0:W3:Y:S01]  /*0c80*/  SHFL.DOWN PT, R12, R7, 0x2, 0x1f ;  /* 0x08401f00070c7f89 */ /* 0x0000e200000e0000 */
[----:B------:R-:W-:Y:S01]  /*0c90*/  IMAD.MOV.U32 R8, RZ, RZ, R7 ;  /* 0x000000ffff087224 */ /* 0x000fe200078e0007 */
[----:B------:R-:W-:Y:S10]  /*0ca0*/  @P1 BRA `(.L_x_25) ;  /* 0x0000000000401947 */ /* 0x000ff40003800000 */
[----:B-1----:R-:W-:Y:S01]  /*0cb0*/  ISETP.GE.AND P0, PT, R5, R10, PT ;  /* 0x0000000a0500720c */ /* 0x002fe20003f06270 */
[----:B--2---:R-:W-:Y:S02]  /*0cc0*/  IMAD.MOV.U32 R4, RZ, RZ, R3 ;  /* 0x000000ffff047224 */ /* 0x004fe400078e0003 */
[----:B---3--:R-:W-:Y:S02]  /*0cd0*/  IMAD.MOV.U32 R8, RZ, RZ, R12 ;  /* 0x000000ffff087224 */ /* 0x008fe400078e000c */
[----:B------:R-:W-:-:S08]  /*0ce0*/  IMAD.MOV.U32 R2, RZ, RZ, R10 ;  /* 0x000000ffff027224 */ /* 0x000fd000078e000a */
[----:B------:R-:W-:Y:S05]  /*0cf0*/  @!P0 BRA `(.L_x_25) ;  /* 0x00000000002c8947 */ /* 0x000fea0003800000 */
[----:B------:R-:W-:Y:S01]  /*0d00*/  ISETP.GE.AND P6, PT, R10, R5, PT ;  /* 0x000000050a00720c */ /* 0x000fe20003fc6270 */
[----:B------:R-:W-:Y:S02]  /*0d10*/  IMAD.MOV.U32 R4, RZ, RZ, R6 ;  /* 0x000000ffff047224 */ /* 0x000fe400078e0006 */
[----:B------:R-:W-:Y:S02]  /*0d20*/  IMAD.MOV.U32 R8, RZ, RZ, R7 ;  /* 0x000000ffff087224 */ /* 0x000fe400078e0007 */
[----:B------:R-:W-:-:S08]  /*0d30*/  IMAD.MOV.U32 R2, RZ, RZ, R5 ;  /* 0x000000ffff027224 */ /* 0x000fd000078e0005 */
[CC--:B------:R-:W-:Y:S02]  /*0d40*/  @P6 ISETP.GE.U32.AND P1, PT, R6.reuse, R3.reuse, PT ;  /* 0x000000030600620c */ /* 0x0c0fe40003f26070 */
[CC--:B------:R-:W-:Y:S02]  /*0d50*/  @P6 ISETP.LT.U32.AND P0, PT, R6.reuse, R3.reuse, PT ;  /* 0x000000030600620c */ /* 0x0c0fe40003f01070 */
[CC--:B------:R-:W-:Y:S02]  /*0d60*/  @P6 ISETP.GE.AND.EX P1, PT, R7.reuse, R12.reuse, PT, P1 ;  /* 0x0000000c0700620c */ /* 0x0c0fe40003f26310 */
[----:B------:R-:W-:Y:S02]  /*0d70*/  @P6 ISETP.LT.AND.EX P0, PT, R7, R12, PT, P0 ;  /* 0x0000000c0700620c */ /* 0x000fe40003f01300 */
[----:B------:R-:W-:Y:S02]  /*0d80*/  @P6 SEL R2, R5, R10, !P1 ;  /* 0x0000000a05026207 */ /* 0x000fe40004800000 */
[----:B------:R-:W-:-:S02]  /*0d90*/  @P6 SEL R4, R6, R3, P0 ;  /* 0x0000000306046207 */ /* 0x000fc40000000000 */
[----:B------:R-:W-:-:S07]  /*0da0*/  @P6 SEL R8, R7, R12, P0 ;  /* 0x0000000c07086207 */ /* 0x000fce0000000000 */
.L_x_25:
[----:B------:R-:W-:Y:S05]  /*0db0*/  BSYNC.RECONVERGENT B1 ;  /* 0x0000000000017941 */ /* 0x000fea0003800200 */
.L_x_24:
[----:B0-----:R0:W4:Y:S01]  /*0dc0*/  SHFL.DOWN PT, R5, R2, 0x4, 0x1f ;  /* 0x08801f0002057f89 */ /* 0x00112200000e0000 */
[----:B------:R-:W-:Y:S01]  /*0dd0*/  BSSY.RECONVERGENT B1, `(.L_x_26) ;  /* 0x0000017000017945 */ /* 0x000fe20003800200 */
[----:B------:R-:W-:Y:S02]  /*0de0*/  IMAD.MOV.U32 R6, RZ, RZ, R4 ;  /* 0x000000ffff067224 */ /* 0x000fe400078e0004 */
[----:B------:R0:W0:Y:S01]  /*0df0*/  SHFL.DOWN PT, R9, R4, 0x4, 0x1f ;  /* 0x08801f0004097f89 */ /* 0x00002200000e0000 */
[----:B------:R-:W-:Y:S02]  /*0e00*/  IMAD.MOV.U32 R7, RZ, RZ, R8 ;  /* 0x000000ffff077224 */ /* 0x000fe400078e0008 */
[----:B--2---:R-:W-:Y:S01]  /*0e10*/  IMAD.MOV.U32 R3, RZ, RZ, R2 ;  /* 0x000000ffff037224 */ /* 0x004fe200078e0002 */
[----:B------:R2:W0:Y:S01]  /*0e20*/  SHFL.DOWN PT, R11, R8, 0x4, 0x1f ;  /* 0x08801f00080b7f89 */ /* 0x00042200000e0000 */
[----:B------:R-:W-:Y:S05]  /*0e30*/  @P3 BRA `(.L_x_27) ;  /* 0x0000000000403947 */ /* 0x000fea0003800000 */
[----:B----4-:R-:W-:Y:S01]  /*0e40*/  ISETP.GE.AND P0, PT, R2, R5, PT ;  /* 0x000000050200720c */ /* 0x010fe20003f06270 */
[----:B0-----:R-:W-:Y:S02]  /*0e50*/  IMAD.MOV.U32 R6, RZ, RZ, R9 ;  /* 0x000000ffff067224 */ /* 0x001fe400078e0009 */
        /* <DEDUP_REMOVED lines=14> */
.L_x_27:
[----:B------:R-:W-:Y:S05]  /*0f40*/  BSYNC.RECONVERGENT B1 ;  /* 0x0000000000017941 */ /* 0x000fea0003800200 */
.L_x_26:
[----:B--2---:R2:W2:Y:S01]  /*0f50*/  SHFL.DOWN PT, R8, R3, 0x8, 0x1f ;  /* 0x09001f0003087f89 */ /* 0x0044a200000e0000 */
[----:B------:R-:W-:Y:S01]  /*0f60*/  BSSY.RECONVERGENT B1, `(.L_x_28) ;  /* 0x0000017000017945 */ /* 0x000fe20003800200 */
[----:B0-----:R-:W-:Y:S02]  /*0f70*/  IMAD.MOV.U32 R4, RZ, RZ, R6 ;  /* 0x000000ffff047224 */ /* 0x001fe400078e0006 */
[----:B------:R0:W0:Y:S01]  /*0f80*/  SHFL.DOWN PT, R9, R6, 0x8, 0x1f ;  /* 0x09001f0006097f89 */ /* 0x00002200000e0000 */
[----:B----4-:R-:W-:Y:S02]  /*0f90*/  IMAD.MOV.U32 R5, RZ, RZ, R7 ;  /* 0x000000ffff057224 */ /* 0x010fe400078e0007 */
[----:B------:R-:W-:Y:S01]  /*0fa0*/  IMAD.MOV.U32 R2, RZ, RZ, R3 ;  /* 0x000000ffff027224 */ /* 0x000fe200078e0003 */
[----:B-1----:R1:W4:Y:S01]  /*0fb0*/  SHFL.DOWN PT, R10, R7, 0x8, 0x1f ;  /* 0x09001f00070a7f89 */ /* 0x00232200000e0000 */
[----:B------:R-:W-:Y:S05]  /*0fc0*/  @P5 BRA `(.L_x_29) ;  /* 0x0000000000405947 */ /* 0x000fea0003800000 */
[----:B--2---:R-:W-:Y:S01]  /*0fd0*/  ISETP.GE.AND P0, PT, R3, R8, PT ;  /* 0x000000080300720c */ /* 0x004fe20003f06270 */
[----:B0-----:R-:W-:Y:S02]  /*0fe0*/  IMAD.MOV.U32 R4, RZ, RZ, R9 ;  /* 0x000000ffff047224 */ /* 0x001fe400078e0009 */
[----:B----4-:R-:W-:Y:S02]  /*0ff0*/  IMAD.MOV.U32 R5, RZ, RZ, R10 ;  /* 0x000000ffff057224 */ /* 0x010fe400078e000a */
        /* <DEDUP_REMOVED lines=13> */
.L_x_29:
[----:B------:R-:W-:Y:S05]  /*10d0*/  BSYNC.RECONVERGENT B1 ;  /* 0x0000000000017941 */ /* 0x000fea0003800200 */
.L_x_28:
[----:B--2---:R2:W2:Y:S01]  /*10e0*/  SHFL.DOWN PT, R3, R2, 0x10, 0x1f ;  /* 0x0a001f0002037f89 */ /* 0x0044a200000e0000 */
[----:B------:R-:W-:Y:S01]  /*10f0*/  BSSY.RECONVERGENT B1, `(.L_x_30) ;  /* 0x0000017000017945 */ /* 0x000fe20003800200 */
[----:B-1----:R-:W-:Y:S02]  /*1100*/  IMAD.MOV.U32 R7, RZ, RZ, R4 ;  /* 0x000000ffff077224 */ /* 0x002fe400078e0004 */
[----:B0-----:R0:W1:Y:S01]  /*1110*/  SHFL.DOWN PT, R9, R4, 0x10, 0x1f ;  /* 0x0a001f0004097f89 */ /* 0x00106200000e0000 */
[----:B------:R-:W-:Y:S02]  /*1120*/  IMAD.MOV.U32 R6, RZ, RZ, R5 ;  /* 0x000000ffff067224 */ /* 0x000fe400078e0005 */
[----:B------:R-:W-:Y:S01]  /*1130*/  IMAD.MOV.U32 R8, RZ, RZ, R2 ;  /* 0x000000ffff087224 */ /* 0x000fe200078e0002 */
[----:B----4-:R0:W4:Y:S01]  /*1140*/  SHFL.DOWN PT, R10, R5, 0x10, 0x1f ;  /* 0x0a001f00050a7f89 */ /* 0x01012200000e0000 */
[----:B------:R-:W-:Y:S05]  /*1150*/  @P4 BRA `(.L_x_31) ;  /* 0x0000000000404947 */ /* 0x000fea0003800000 */
[----:B--2---:R-:W-:Y:S01]  /*1160*/  ISETP.GE.AND P0, PT, R2, R3, PT ;  /* 0x000000030200720c */ /* 0x004fe20003f06270 */
[----:B-1----:R-:W-:Y:S02]  /*1170*/  IMAD.MOV.U32 R7, RZ, RZ, R9 ;  /* 0x000000ffff077224 */ /* 0x002fe400078e0009 */
        /* <DEDUP_REMOVED lines=14> */
.L_x_31:
[----:B------:R-:W-:Y:S05]  /*1260*/  BSYNC.RECONVERGENT B1 ;  /* 0x0000000000017941 */ /* 0x000fea0003800200 */
.L_x_30:
[----:B------:R-:W-:Y:S04]  /*1270*/  BSSY.RECONVERGENT B1, `(.L_x_32) ;  /* 0x000000c000017945 */ /* 0x000fe80003800200 */
[----:B------:R-:W-:Y:S05]  /*1280*/  @P2 BRA `(.L_x_33) ;  /* 0x0000000000282947 */ /* 0x000fea0003800000 */
[----:B0-----:R-:W0:Y:S01]  /*1290*/  S2R R4, SR_CgaCtaId ;  /* 0x0000000000047919 */ /* 0x001e220000008800 */
[----:B--2---:R-:W-:Y:S02]  /*12a0*/  MOV R3, 0x400 ;  /* 0x0000040000037802 */ /* 0x004fe40000000f00 */
[----:B------:R-:W-:-:S04]  /*12b0*/  SHF.R.U32.HI R2, RZ, 0x1, R0 ;  /* 0x00000001ff027819 */ /* 0x000fc80000011600 */
[----:B------:R-:W-:Y:S02]  /*12c0*/  LOP3.LUT R2, R2, 0x1f0, RZ, 0xc0, !PT ;  /* 0x000001f002027812 */ /* 0x000fe400078ec0ff */
[----:B0-----:R-:W-:-:S05]  /*12d0*/  LEA R3, R4, R3, 0x18 ;  /* 0x0000000304037211 */ /* 0x001fca00078ec0ff */
[----:B------:R-:W-:Y:S02]  /*12e0*/  IMAD.IADD R5, R2, 0x1, R3 ;  /* 0x0000000102057824 */ /* 0x000fe400078e0203 */
[----:B------:R-:W-:Y:S02]  /*12f0*/  IMAD.MOV.U32 R2, RZ, RZ, R7 ;  /* 0x000000ffff027224 */ /* 0x000fe400078e0007 */
[----:B------:R-:W-:Y:S01]  /*1300*/  IMAD.MOV.U32 R3, RZ, RZ, R6 ;  /* 0x000000ffff037224 */ /* 0x000fe200078e0006 */
[----:B------:R0:W-:Y:S04]  /*1310*/  STS [R5+0x8], R8 ;  /* 0x0000080805007388 */ /* 0x0001e80000000800 */
[----:B------:R0:W-:Y:S02]  /*1320*/  STS.64 [R5+0x10], R2 ;  /* 0x0000100205007388 */ /* 0x0001e40000000a00 */
.L_x_33:
[----:B------:R-:W-:Y:S05]  /*1330*/  BSYNC.RECONVERGENT B1 ;  /* 0x0000000000017941 */ /* 0x000fea0003800200 */
.L_x_32:
[----:B------:R-:W-:Y:S01]  /*1340*/  BAR.SYNC.DEFER_BLOCKING 0x0 ;  /* 0x0000000000007b1d */ /* 0x000fe20000010000 */
[----:B------:R-:W-:-:S13]  /*1350*/  ISETP.NE.AND P1, PT, R0, RZ, PT ;  /* 0x000000ff0000720c */ /* 0x000fda0003f25270 */
[----:B------:R-:W-:Y:S05]  /*1360*/  @P1 BRA `(.L_x_34) ;  /* 0x0000004800341947 */ /* 0x000fea0003800000 */
[----:B0-2---:R-:W0:Y:S01]  /*1370*/  S2R R3, SR_CgaCtaId ;  /* 0x0000000000037919 */ /* 0x005e220000008800 */
[----:B------:R-:W-:Y:S01]  /*1380*/  MOV R0, 0x400 ;  /* 0x0000040000007802 */ /* 0x000fe20000000f00 */
[----:B------:R-:W-:Y:S03]  /*1390*/  BSSY.RECONVERGENT B1, `(.L_x_35) ;  /* 0x0000016000017945 */ /* 0x000fe60003800200 */
[----:B0-----:R-:W-:-:S05]  /*13a0*/  LEA R24, R3, R0, 0x18 ;  /* 0x0000000003187211 */ /* 0x001fca00078ec0ff */
[----:B------:R-:W0:Y:S04]  /*13b0*/  LDS R5, [R24+0x18] ;  /* 0x0000180018057984 */ /* 0x000e280000000800 */
[----:B------:R2:W1:Y:S04]  /*13c0*/  LDS.64 R2, [R24+0x20] ;  /* 0x0000200018027984 */ /* 0x0004680000000a00 */
[----:B------:R2:W1:Y:S04]  /*13d0*/  LDS R21, [R24+0x28] ;  /* 0x0000280018157984 */ /* 0x0004680000000800 */
[----:B------:R2:W1:Y:S01]  /*13e0*/  LDS R18, [R24+0x38] ;  /* 0x0000380018127984 */ /* 0x0004620000000800 */
[----:B0-----:R-:W-:Y:S01]  /*13f0*/  ISETP.GE.AND P0, PT, R8, R5, PT ;  /* 0x000000050800720c */ /* 0x001fe20003f06270 */
[----:B------:R-:W-:-:S12]  /*1400*/  IMAD.MOV.U32 R20, RZ, RZ, R5 ;  /* 0x000000ffff147224 */ /* 0x000fd800078e0005 */
[----:B-12---:R-:W-:Y:S05]  /*1410*/  @!P0 BRA `(.L_x_36) ;  /* 0x0000000000348947 */ /* 0x006fea0003800000 */
[----:B------:R-:W-:Y:S01]  /*1420*/  ISETP.GE.AND P3, PT, R5, R8, PT ;  /* 0x000000080500720c */ /* 0x000fe20003f66270 */
[----:B------:R-:W-:-:S12]  /*1430*/  IMAD.MOV.U32 R20, RZ, RZ, R8 ;  /* 0x000000ffff147224 */ /* 0x000fd800078e0008 */
[CC--:B------:R-:W-:Y:S02]  /*1440*/  @P3 ISETP.GE.U32.AND P0, PT, R7.reuse, R2.reuse, PT ;  /* 0x000000020700320c */ /* 0x0c0fe40003f06070 */
[CC--:B------:R-:W-:Y:S02]  /*1450*/  @P3 ISETP.LT.U32.AND P2, PT, R7.reuse, R2.reuse, PT ;  /* 0x000000020700320c */ /* 0x0c0fe40003f41070 */
[CC--:B------:R-:W-:Y:S02]  /*1460*/  @P3 ISETP.GE.AND.EX P0, PT, R6.reuse, R3.reuse, PT, P0 ;  /* 0x000000030600320c */ /* 0x0c0fe40003f06300 */
[----:B------:R-:W-:Y:S02]  /*1470*/  @P3 ISETP.LT.AND.EX P2, PT, R6, R3, PT, P2 ;  /* 0x000000030600320c */ /* 0x000fe40003f41320 */
[----:B------:R-:W-:Y:S02]  /*1480*/  @P3 SEL R20, R8, R5, !P0 ;  /* 0x0000000508143207 */ /* 0x000fe40004000000 */
[----:B------:R-:W-:Y:S01]  /*1490*/  @P3 SEL R0, R7, R2, P2 ;  /* 0x0000000207003207 */ /* 0x000fe20001000000 */
[----:B------:R-:W-:Y:S01]  /*14a0*/  IMAD.MOV.U32 R2, RZ, RZ, R7 ;  /* 0x000000ffff027224 */ /* 0x000fe200078e0007 */
[----:B------:R-:W-:Y:S01]  /*14b0*/  @P3 SEL R5, R6, R3, P2 ;  /* 0x0000000306053207 */ /* 0x000fe20001000000 */
[----:B------:R-:W-:-:S02]  /*14c0*/  IMAD.MOV.U32 R3, RZ, RZ, R6 ;  /* 0x000000ffff037224 */ /* 0x000fc400078e0006 */
[----:B------:R-:W-:Y:S02]  /*14d0*/  @P3 IMAD.MOV.U32 R2, RZ, RZ, R0 ;  /* 0x000000ffff023224 */ /* 0x000fe400078e0000 */
[----:B------:R-:W-:-:S07]  /*14e0*/  @P3 IMAD.MOV.U32 R3, RZ, RZ, R5 ;  /* 0x000000ffff033224 */ /* 0x000fce00078e0005 */
.L_x_36:
[----:B------:R-:W-:Y:S05]  /*14f0*/  BSYNC.RECONVERGENT B1 ;  /* 0x0000000000017941 */ /* 0x000fea0003800200 */
.L_x_35:
[----:B------:R-:W0:Y:S01]  /*1500*/  LDS.64 R14, [R24+0x30] ;  /* 0x00003000180e7984 */ /* 0x000e220000000a00 */
[----:B------:R-:W-:Y:S01]  /*1510*/  ISETP.GE.AND P0, PT, R20, R21, PT ;  /* 0x000000151400720c */ /* 0x000fe20003f06270 */
[----:B------:R-:W-:Y:S01]  /*1520*/  BSSY.RECONVERGENT B1, `(.L_x_37) ;  /* 0x0000019000017945 */ /* 0x000fe20003800200 */
[----:B------:R-:W-:Y:S01]  /*1530*/  IMAD.MOV.U32 R23, RZ, RZ, R21 ;  /* 0x000000ffff177224 */ /* 0x000fe200078e0015 */
[----:B------:R1:W2:Y:S04]  /*1540*/  LDS R19, [R24+0x48] ;  /* 0x0000480018137984 */ /* 0x0002a80000000800 */
[----:B------:R1:W1:Y:S04]  /*1550*/  LDS R17, [R24+0x58] ;  /* 0x0000580018117984 */ /* 0x0002680000000800 */
[----:B------:R0:W1:Y:S04]  /*1560*/  LDS R16, [R24+0x68] ;  /* 0x0000680018107984 */ /* 0x0000680000000800 */
[----:B------:R0:W1:Y:S04]  /*1570*/  LDS R0, [R24+0x78] ;  /* 0x0000780018007984 */ /* 0x0000680000000800 */
[----:B---3--:R3:W1:Y:S04]  /*1580*/  LDS.64 R12, [R24+0x40] ;  /* 0x00004000180c7984 */ /* 0x0086680000000a00 */
[----:B----4-:R3:W4:Y:S04]  /*1590*/  LDS.64 R10, [R24+0x50] ;  /* 0x00005000180a7984 */ /* 0x0107280000000a00 */
[----:B------:R3:W1:Y:S04]  /*15a0*/  LDS.64 R8, [R24+0x60] ;  /* 0x0000600018087984 */ /* 0x0006680000000a00 */
[----:B------:R3:W1:Y:S04]  /*15b0*/  LDS.64 R6, [R24+0x70] ;  /* 0x0000700018067984 */ /* 0x0006680000000a00 */
[----:B------:R3:W1:Y:S01]  /*15c0*/  LDS.64 R4, [R24+0x80] ;  /* 0x0000800018047984 */ /* 0x0006620000000a00 */
[----:B0-----:R-:W-:-:S02]  /*15d0*/  IMAD.MOV.U32 R25, RZ, RZ, R14 ;  /* 0x000000ffff197224 */ /* 0x001fc400078e000e */
[----:B------:R-:W-:Y:S01]  /*15e0*/  IMAD.MOV.U32 R22, RZ, RZ, R15 ;  /* 0x000000ffff167224 */ /* 0x000fe200078e000f */
[----:B------:R-:W-:Y:S06]  /*15f0*/  @!P0 BRA `(.L_x_38) ;  /* 0x00000000002c8947 */ /* 0x000fec0003800000 */
        /* <DEDUP_REMOVED lines=11> */
.L_x_38:
[----:B------:R-:W-:Y:S05]  /*16b0*/  BSYNC.RECONVERGENT B1 ;  /* 0x0000000000017941 */ /* 0x000fea0003800200 */
.L_x_37:
[----:B------:R-:W-:Y:S01]  /*16c0*/  ISETP.GE.AND P0, PT, R23, R18, PT ;  /* 0x000000121700720c */ /* 0x000fe20003f06270 */
[----:B------:R-:W-:Y:S01]  /*16d0*/  BSSY.RECONVERGENT B1, `(.L_x_39) ;  /* 0x0000010000017945 */ /* 0x000fe20003800200 */
[----:B------:R-:W-:Y:S02]  /*16e0*/  IMAD.MOV.U32 R2, RZ, RZ, R18 ;  /* 0x000000ffff027224 */ /* 0x000fe400078e0012 */
[----:B-1----:R-:W-:Y:S02]  /*16f0*/  IMAD.MOV.U32 R3, RZ, RZ, R12 ;  /* 0x000000ffff037224 */ /* 0x002fe400078e000c */
        /* <DEDUP_REMOVED lines=13> */
.L_x_40:
[----:B------:R-:W-:Y:S05]  /*17d0*/  BSYNC.RECONVERGENT B1 ;  /* 0x0000000000017941 */ /* 0x000fea0003800200 */
.L_x_39:
[----:B--2---:R-:W-:Y:S01]  /*17e0*/  ISETP.GE.AND P0, PT, R2, R19, PT ;  /* 0x000000130200720c */ /* 0x004fe20003f06270 */
[----:B------:R-:W-:Y:S01]  /*17f0*/  BSSY.RECONVERGENT B1, `(.L_x_41) ;  /* 0x0000010000017945 */ /* 0x000fe20003800200 */
[----:B------:R-:W-:Y:S02]  /*1800*/  IMAD.MOV.U32 R12, RZ, RZ, R19 ;  /* 0x000000ffff0c7224 */ /* 0x000fe400078e0013 */
[----:B----4-:R-:W-:Y:S02]  /*1810*/  IMAD.MOV.U32 R15, RZ, RZ, R10 ;  /* 0x000000ffff0f7224 */ /* 0x010fe400078e000a */
[----:B------:R-:W-:-:S07]  /*1820*/  IMAD.MOV.U32 R14, RZ, RZ, R11 ;  /* 0x000000ffff0e7224 */ /* 0x000fce00078e000b */
        /* <DEDUP_REMOVED lines=12> */
.L_x_42:
[----:B------:R-:W-:Y:S05]  /*18f0*/  BSYNC.RECONVERGENT B1 ;  /* 0x0000000000017941 */ /* 0x000fea0003800200 */
.L_x_41:
        /* <DEDUP_REMOVED lines=17> */
.L_x_44:
[----:B------:R-:W-:Y:S05]  /*1a10*/  BSYNC.RECONVERGENT B1 ;  /* 0x0000000000017941 */ /* 0x000fea0003800200 */
.L_x_43:
        /* <DEDUP_REMOVED lines=17> */
.L_x_46:
[----:B------:R-:W-:Y:S05]  /*1b30*/  BSYNC.RECONVERGENT B1 ;  /* 0x0000000000017941 */ /* 0x000fea0003800200 */
.L_x_45:
        /* <DEDUP_REMOVED lines=9> */
[----:B------:R-:W-:Y:S05]  /*1bd0*/  @!P0 BRA `(.L_x_34) ;  /* 0x0000004000188947 */ /* 0x000fea0003800000 */
[CC--:B------:R-:W-:Y:S02]  /*1be0*/  ISETP.GE.U32.AND P0, PT, R11.reuse, R4.reuse, PT ;  /* 0x000000040b00720c */ /* 0x0c0fe40003f06070 */
[----:B------:R-:W-:Y:S02]  /*1bf0*/  ISETP.LT.U32.AND P2, PT, R11, R4, PT ;  /* 0x000000040b00720c */ /* 0x000fe40003f41070 */
[CC--:B------:R-:W-:Y:S02]  /*1c00*/  ISETP.GE.AND.EX P0, PT, R2.reuse, R5.reuse, PT, P0 ;  /* 0x000000050200720c */ /* 0x0c0fe40003f06300 */
[----:B------:R-:W-:Y:S02]  /*1c10*/  ISETP.LT.AND.EX P2, PT, R2, R5, PT, P2 ;  /* 0x000000050200720c */ /* 0x000fe40003f41320 */
[----:B------:R-:W-:Y:S02]  /*1c20*/  SEL R8, R9, R0, !P0 ;  /* 0x0000000009087207 */ /* 0x000fe40004000000 */
[----:B------:R-:W-:-:S02]  /*1c30*/  SEL R7, R11, R4, P2 ;  /* 0x000000040b077207 */ /* 0x000fc40001000000 */
[----:B------:R-:W-:Y:S01]  /*1c40*/  SEL R6, R2, R5, P2 ;  /* 0x0000000502067207 */ /* 0x000fe20001000000 */
[----:B------:R-:W-:Y:S06]  /*1c50*/  BRA `(.L_x_34) ;  /* 0x0000003c00f87947 */ /* 0x000fec0003800000 */
.L_x_21:
[----:B------:R-:W2:Y:S01]  /*1c60*/  S2R R12, SR_LANEID ;  /* 0x00000000000c7919 */ /* 0x000ea20000000000 */
[----:B------:R-:W-:Y:S01]  /*1c70*/  LOP3.LUT R5, R0, 0x3e0, RZ, 0xc0, !PT ;  /* 0x000003e000057812 */ /* 0x000fe200078ec0ff */
[----:B------:R-:W-:Y:S01]  /*1c80*/  BSSY.RECONVERGENT B1, `(.L_x_47) ;  /* 0x0000026000017945 */ /* 0x000fe20003800200 */
[----:B-----5:R-:W-:Y:S02]  /*1c90*/  IMAD.MOV.U32 R14, RZ, RZ, R2 ;  /* 0x000000ffff0e7224 */ /* 0x020fe400078e0002 */
[----:B------:R-:W-:Y:S02]  /*1ca0*/  IMAD.MOV.U32 R16, RZ, RZ, R3 ;  /* 0x000000ffff107224 */ /* 0x000fe400078e0003 */
[----:B-1----:R-:W-:Y:S01]  /*1cb0*/  VIADD R6, R5, 0x20 ;  /* 0x0000002005067836 */ /* 0x002fe20000000000 */
[----:B------:R-:W-:-:S04]  /*1cc0*/  LOP3.LUT R5, RZ, R5, RZ, 0x33, !PT ;  /* 0x00000005ff057212 */ /* 0x000fc800078e33ff */
[----:B------:R-:W-:Y:S01]  /*1cd0*/  ISETP.GT.AND P0, PT, R6, UR6, PT ;  /* 0x0000000606007c0c */ /* 0x000fe2000bf04270 */
[----:B------:R-:W-:-:S05]  /*1ce0*/  VIADD R5, R5, UR6 ;  /* 0x0000000605057c36 */ /* 0x000fca0008000000 */
[----:B------:R-:W-:-:S05]  /*1cf0*/  SEL R5, R5, 0x1f, P0 ;  /* 0x0000001f05057807 */ /* 0x000fca0000000000 */
[----:B------:R1:W3:Y:S04]  /*1d00*/  SHFL.DOWN PT, R7, R4, 0x1, R5 ;  /* 0x0820000004077989 */ /* 0x0002e800000e0005 */
[----:B0-----:R1:W0:Y:S04]  /*1d10*/  SHFL.DOWN PT, R9, R2, 0x1, R5 ;  /* 0x0820000002097989 */ /* 0x00122800000e0005 */
[----:B------:R1:W4:Y:S01]  /*1d20*/  SHFL.DOWN PT, R11, R3, 0x1, R5 ;  /* 0x08200000030b7989 */ /* 0x00032200000e0005 */
[C---:B--2---:R-:W-:Y:S01]  /*1d30*/  ISETP.GE.AND P0, PT, R12.reuse, R5, PT ;  /* 0x000000050c00720c */ /* 0x044fe20003f06270 */
[C---:B------:R-:W-:Y:S01]  /*1d40*/  VIADD R6, R12.reuse, 0x2 ;  /* 0x000000020c067836 */ /* 0x040fe20000000000 */
[C---:B------:R-:W-:Y:S01]  /*1d50*/  ISETP.NE.AND P3, PT, R12.reuse, RZ, PT ;  /* 0x000000ff0c00720c */ /* 0x040fe20003f65270 */
[----:B------:R-:W-:-:S02]  /*1d60*/  VIADD R8, R12, 0x4 ;  /* 0x000000040c087836 */ /* 0x000fc40000000000 */
[----:B------:R-:W-:Y:S01]  /*1d70*/  VIADD R10, R12, 0x8 ;  /* 0x000000080c0a7836 */ /* 0x000fe20000000000 */
[-C--:B------:R-:W-:Y:S01]  /*1d80*/  ISETP.GT.AND P6, PT, R6, R5.reuse, PT ;  /* 0x000000050600720c */ /* 0x080fe20003fc4270 */
[----:B------:R-:W-:Y:S01]  /*1d90*/  IMAD.MOV.U32 R6, RZ, RZ, R4 ;  /* 0x000000ffff067224 */ /* 0x000fe200078e0004 */
[-C--:B------:R-:W-:Y:S01]  /*1da0*/  ISETP.GT.AND P4, PT, R8, R5.reuse, PT ;  /* 0x000000050800720c */ /* 0x080fe20003f84270 */
[----:B------:R-:W-:Y:S01]  /*1db0*/  VIADD R8, R12, 0x10 ;  /* 0x000000100c087836 */ /* 0x000fe20000000000 */
[----:B------:R-:W-:-:S03]  /*1dc0*/  ISETP.GT.AND P2, PT, R10, R5, PT ;  /* 0x000000050a00720c */ /* 0x000fc60003f44270 */
[----:B-1----:R-:W-:Y:S10]  /*1dd0*/  @P0 BRA `(.L_x_48) ;  /* 0x0000000000400947 */ /* 0x002ff40003800000 */
[----:B---3--:R-:W-:Y:S01]  /*1de0*/  ISETP.GE.AND P0, PT, R4, R7, PT ;  /* 0x000000070400720c */ /* 0x008fe20003f06270 */
        /* <DEDUP_REMOVED lines=15> */
.L_x_48:
[----:B------:R-:W-:Y:S05]  /*1ee0*/  BSYNC.RECONVERGENT B1 ;  /* 0x0000000000017941 */ /* 0x000fea0003800200 */
.L_x_47:
[----:B------:R1:W2:Y:S01]  /*1ef0*/  SHFL.DOWN PT, R3, R6, 0x2, R5 ;  /* 0x0840000006037989 */ /* 0x0002a200000e0005 */
[----:B------:R-:W-:Y:S01]  /*1f00*/  BSSY.RECONVERGENT B1, `(.L_x_49) ;  /* 0x0000018000017945 */ /* 0x000fe20003800200 */
[----:B------:R-:W-:Y:S01]  /*1f10*/  ISETP.GT.AND P5, PT, R8, R5, PT ;  /* 0x000000050800720c */ /* 0x000fe20003fa4270 */
[----:B------:R-:W-:Y:S01]  /*1f20*/  IMAD.MOV.U32 R10, RZ, RZ, R14 ;  /* 0x000000ffff0a7224 */ /* 0x000fe200078e000e */
[----:B---3--:R1:W3:Y:S01]  /*1f30*/  SHFL.DOWN PT, R7, R14, 0x2, R5 ;  /* 0x084000000e077989 */ /* 0x0082e200000e0005 */
[----:B------:R-:W-:Y:S02]  /*1f40*/  IMAD.MOV.U32 R12, RZ, RZ, R16 ;  /* 0x000000ffff0c7224 */ /* 0x000fe400078e0010 */
[----:B------:R-:W-:Y:S01]  /*1f50*/  IMAD.MOV.U32 R2, RZ, RZ, R6 ;  /* 0x000000ffff027224 */ /* 0x000fe200078e0006 */
[----:B0-----:R1:W0:Y:S01]  /*1f60*/  SHFL.DOWN PT, R9, R16, 0x2, R5 ;  /* 0x0840000010097989 */ /* 0x00122200000e0005 */
[----:B------:R-:W-:Y:S06]  /*1f70*/  @P6 BRA `(.L_x_50) ;  /* 0x0000000000406947 */ /* 0x000fec0003800000 */
[----:B--2---:R-:W-:Y:S01]  /*1f80*/  ISETP.GE.AND P0, PT, R6, R3, PT ;  /* 0x000000030600720c */ /* 0x004fe20003f06270 */
[----:B---3--:R-:W-:Y:S02]  /*1f90*/  IMAD.MOV.U32 R10, RZ, RZ, R7 ;  /* 0x000000ffff0a7224 */ /* 0x008fe400078e0007 */
[----:B0-----:R-:W-:Y:S02]  /*1fa0*/  IMAD.MOV.U32 R12, RZ, RZ, R9 ;  /* 0x000000ffff0c7224 */ /* 0x001fe400078e0009 */
        /* <DEDUP_REMOVED lines=13> */
.L_x_50:
[----:B------:R-:W-:Y:S05]  /*2080*/  BSYNC.RECONVERGENT B1 ;  /* 0x0000000000017941 */ /* 0x000fea0003800200 */
.L_x_49:
[----:B--2---:R2:W2:Y:S01]  /*2090*/  SHFL.DOWN PT, R3, R2, 0x4, R5 ;  /* 0x0880000002037989 */ /* 0x0044a200000e0005 */
[----:B------:R-:W-:Y:S01]  /*20a0*/  BSSY.RECONVERGENT B1, `(.L_x_51) ;  /* 0x0000017000017945 */ /* 0x000fe20003800200 */
[----:B------:R-:W-:Y:S02]  /*20b0*/  IMAD.MOV.U32 R4, RZ, RZ, R2 ;  /* 0x000000ffff047224 */ /* 0x000fe400078e0002 */
[----:B---3--:R3:W2:Y:S01]  /*20c0*/  SHFL.DOWN PT, R7, R10, 0x4, R5 ;  /* 0x088000000a077989 */ /* 0x0086a200000e0005 */
[----:B-1----:R-:W-:Y:S02]  /*20d0*/  IMAD.MOV.U32 R6, RZ, RZ, R10 ;  /* 0x000000ffff067224 */ /* 0x002fe400078e000a */
[----:B------:R-:W-:Y:S01]  /*20e0*/  IMAD.MOV.U32 R8, RZ, RZ, R12 ;  /* 0x000000ffff087224 */ /* 0x000fe200078e000c */
[----:B0-----:R3:W0:Y:S01]  /*20f0*/  SHFL.DOWN PT, R9, R12, 0x4, R5 ;  /* 0x088000000c097989 */ /* 0x00162200000e0005 */
[----:B------:R-:W-:Y:S05]  /*2100*/  @P4 BRA `(.L_x_52) ;  /* 0x0000000000404947 */ /* 0x000fea0003800000 */
[----:B--2---:R-:W-:Y:S01]  /*2110*/  ISETP.GE.AND P0, PT, R2, R3, PT ;  /* 0x000000030200720c */ /* 0x004fe20003f06270 */
[----:B------:R-:W-:Y:S02]  /*2120*/  IMAD.MOV.U32 R4, RZ, RZ, R3 ;  /* 0x000000ffff047224 */ /* 0x000fe400078e0003 */
[----:B------:R-:W-:Y:S02]  /*2130*/  IMAD.MOV.U32 R6, RZ, RZ, R7 ;  /* 0x000000ffff067224 */ /* 0x000fe400078e0007 */
[----:B0-----:R-:W-:-:S08]  /*2140*/  IMAD.MOV.U32 R8, RZ, RZ, R9 ;  /* 0x000000ffff087224 */ /* 0x001fd000078e0009 */
        /* <DEDUP_REMOVED lines=12> */
.L_x_52:
[----:B------:R-:W-:Y:S05]  /*2210*/  BSYNC.RECONVERGENT B1 ;  /* 0x0000000000017941 */ /* 0x000fea0003800200 */
.L_x_51:
[----:B--2---:R1:W2:Y:S01]  /*2220*/  SHFL.DOWN PT, R3, R4, 0x8, R5 ;  /* 0x0900000004037989 */ /* 0x0042a200000e0005 */
[----:B------:R-:W-:Y:S01]  /*2230*/  BSSY.RECONVERGENT B1, `(.L_x_53) ;  /* 0x0000017000017945 */ /* 0x000fe20003800200 */
[----:B------:R-:W-:Y:S02]  /*2240*/  IMAD.MOV.U32 R2, RZ, RZ, R4 ;  /* 0x000000ffff027224 */ /* 0x000fe400078e0004 */
[----:B------:R1:W1:Y:S01]  /*2250*/  SHFL.DOWN PT, R7, R6, 0x8, R5 ;  /* 0x0900000006077989 */ /* 0x00026200000e0005 */
[----:B---3--:R-:W-:Y:S02]  /*2260*/  IMAD.MOV.U32 R10, RZ, RZ, R6 ;  /* 0x000000ffff0a7224 */ /* 0x008fe400078e0006 */
[----:B------:R-:W-:Y:S01]  /*2270*/  IMAD.MOV.U32 R12, RZ, RZ, R8 ;  /* 0x000000ffff0c7224 */ /* 0x000fe200078e0008 */
[----:B0-----:R0:W3:Y:S01]  /*2280*/  SHFL.DOWN PT, R9, R8, 0x8, R5 ;  /* 0x0900000008097989 */ /* 0x0010e200000e0005 */
[----:B------:R-:W-:Y:S05]  /*2290*/  @P2 BRA `(.L_x_54) ;  /* 0x0000000000402947 */ /* 0x000fea0003800000 */
[----:B--2---:R-:W-:Y:S01]  /*22a0*/  ISETP.GE.AND P0, PT, R4, R3, PT ;  /* 0x000000030400720c */ /* 0x004fe20003f06270 */
[----:B------:R-:W-:Y:S02]  /*22b0*/  IMAD.MOV.U32 R2, RZ, RZ, R3 ;  /* 0x000000ffff027224 */ /* 0x000fe400078e0003 */
[----:B-1----:R-:W-:Y:S02]  /*22c0*/  IMAD.MOV.U32 R10, RZ, RZ, R7 ;  /* 0x000000ffff0a7224 */ /* 0x002fe400078e0007 */
[----:B---3--:R-:W-:-:S08]  /*22d0*/  IMAD.MOV.U32 R12, RZ, RZ, R9 ;  /* 0x000000ffff0c7224 */ /* 0x008fd000078e0009 */
        /* <DEDUP_REMOVED lines=12> */
.L_x_54:
[----:B------:R-:W-:Y:S05]  /*23a0*/  BSYNC.RECONVERGENT B1 ;  /* 0x0000000000017941 */ /* 0x000fea0003800200 */
.L_x_53:
[----:B--2---:R2:W2:Y:S01]  /*23b0*/  SHFL.DOWN PT, R3, R2, 0x10, R5 ;  /* 0x0a00000002037989 */ /* 0x0044a200000e0005 */
[----:B------:R-:W-:Y:S01]  /*23c0*/  BSSY.RECONVERGENT B1, `(.L_x_55) ;  /* 0x0000017000017945 */ /* 0x000fe20003800200 */
[----:B0-----:R-:W-:Y:S02]  /*23d0*/  IMAD.MOV.U32 R8, RZ, RZ, R2 ;  /* 0x000000ffff087224 */ /* 0x001fe400078e0002 */
[----:B---3--:R0:W3:Y:S01]  /*23e0*/  SHFL.DOWN PT, R9, R10, 0x10, R5 ;  /* 0x0a0000000a097989 */ /* 0x0080e200000e0005 */
[----:B-1----:R-:W-:Y:S02]  /*23f0*/  IMAD.MOV.U32 R7, RZ, RZ, R10 ;  /* 0x000000ffff077224 */ /* 0x002fe400078e000a */
[----:B------:R-:W-:Y:S01]  /*2400*/  IMAD.MOV.U32 R6, RZ, RZ, R12 ;  /* 0x000000ffff067224 */ /* 0x000fe200078e000c */
[----:B----4-:R0:W1:Y:S01]  /*2410*/  SHFL.DOWN PT, R11, R12, 0x10, R5 ;  /* 0x0a0000000c0b7989 */ /* 0x01006200000e0005 */
[----:B------:R-:W-:Y:S05]  /*2420*/  @P5 BRA `(.L_x_56) ;  /* 0x0000000000405947 */ /* 0x000fea0003800000 */
[----:B--2---:R-:W-:Y:S01]  /*2430*/  ISETP.GE.AND P0, PT, R2, R3, PT ;  /* 0x000000030200720c */ /* 0x004fe20003f06270 */
[----:B------:R-:W-:Y:S02]  /*2440*/  IMAD.MOV.U32 R8, RZ, RZ, R3 ;  /* 0x000000ffff087224 */ /* 0x000fe400078e0003 */
[----:B---3--:R-:W-:Y:S02]  /*2450*/  IMAD.MOV.U32 R7, RZ, RZ, R9 ;  /* 0x000000ffff077224 */ /* 0x008fe400078e0009 */
[----:B-1----:R-:W-:-:S08]  /*2460*/  IMAD.MOV.U32 R6, RZ, RZ, R11 ;  /* 0x000000ffff067224 */ /* 0x002fd000078e000b */
        /* <DEDUP_REMOVED lines=12> */
.L_x_56:
[----:B------:R-:W-:Y:S05]  /*2530*/  BSYNC.RECONVERGENT B1 ;  /* 0x0000000000017941 */ /* 0x000fea0003800200 */
.L_x_55:
[----:B------:R-:W-:Y:S04]  /*2540*/  BSSY.RECONVERGENT B1, `(.L_x_57) ;  /* 0x000000c000017945 */ /* 0x000fe80003800200 */
[----:B------:R-:W-:Y:S05]  /*2550*/  @P3 BRA `(.L_x_58) ;  /* 0x0000000000283947 */ /* 0x000fea0003800000 */
[----:B------:R-:W4:Y:S01]  /*2560*/  S2R R4, SR_CgaCtaId ;  /* 0x0000000000047919 */ /* 0x000f220000008800 */
[----:B--2---:R-:W-:Y:S02]  /*2570*/  MOV R3, 0x400 ;  /* 0x0000040000037802 */ /* 0x004fe40000000f00 */
[----:B------:R-:W-:-:S04]  /*2580*/  SHF.R.U32.HI R2, RZ, 0x1, R0 ;  /* 0x00000001ff027819 */ /* 0x000fc80000011600 */
[----:B------:R-:W-:Y:S02]  /*2590*/  LOP3.LUT R2, R2, 0x1f0, RZ, 0xc0, !PT ;  /* 0x000001f002027812 */ /* 0x000fe400078ec0ff */
[----:B----4-:R-:W-:-:S05]  /*25a0*/  LEA R3, R4, R3, 0x18 ;  /* 0x0000000304037211 */ /* 0x010fca00078ec0ff */
[----:B0-----:R-:W-:Y:S02]  /*25b0*/  IMAD.IADD R5, R2, 0x1, R3 ;  /* 0x0000000102057824 */ /* 0x001fe400078e0203 */
[----:B------:R-:W-:Y:S02]  /*25c0*/  IMAD.MOV.U32 R2, RZ, RZ, R7 ;  /* 0x000000ffff027224 */ /* 0x000fe400078e0007 */
[----:B------:R-:W-:Y:S01]  /*25d0*/  IMAD.MOV.U32 R3, RZ, RZ, R6 ;  /* 0x000000ffff037224 */ /* 0x000fe200078e0006 */
[----:B------:R4:W-:Y:S04]  /*25e0*/  STS [R5+0x8], R8 ;  /* 0x0000080805007388 */ /* 0x0009e80000000800 */
[----:B------:R4:W-:Y:S02]  /*25f0*/  STS.64 [R5+0x10], R2 ;  /* 0x0000100205007388 */ /* 0x0009e40000000a00 */
.L_x_58:
[----:B------:R-:W-:Y:S05]  /*2600*/  BSYNC.RECONVERGENT B1 ;  /* 0x0000000000017941 */ /* 0x000fea0003800200 */
.L_x_57:
[----:B------:R-:W-:Y:S01]  /*2610*/  BAR.SYNC.DEFER_BLOCKING 0x0 ;  /* 0x0000000000007b1d */ /* 0x000fe20000010000 */
[----:B------:R-:W-:-:S13]  /*2620*/  ISETP.NE.AND P1, PT, R0, RZ, PT ;  /* 0x000000ff0000720c */ /* 0x000fda0003f25270 */
[----:B------:R-:W-:Y:S05]  /*2630*/  @P1 BRA `(.L_x_34) ;  /* 0x0000003400801947 */ /* 0x000fea0003800000 */
[----:B------:R-:W-:Y:S01]  /*2640*/  UISETP.GE.AND UP0, UPT, UR6, 0x21, UPT ;  /* 0x000000210600788c */ /* 0x000fe2000bf06270 */
[----:B------:R-:W-:Y:S02]  /*2650*/  IMAD.MOV.U32 R0, RZ, RZ, R8 ;  /* 0x000000ffff007224 */ /* 0x000fe400078e0008 */
[----:B---3--:R-:W-:Y:S02]  /*2660*/  IMAD.MOV.U32 R9, RZ, RZ, R7 ;  /* 0x000000ffff097224 */ /* 0x008fe400078e0007 */
[----:B0-----:R-:W-:-:S04]  /*2670*/  IMAD.MOV.U32 R10, RZ, RZ, R6 ;  /* 0x000000ffff0a7224 */ /* 0x001fc800078e0006 */
[----:B------:R-:W-:Y:S05]  /*2680*/  BRA.U !UP0, `(.L_x_59) ;  /* 0x00000001085c7547 */ /* 0x000fea000b800000 */
[----:B------:R-:W0:Y:S01]  /*2690*/  S2UR UR5, SR_CgaCtaId ;  /* 0x00000000000579c3 */ /* 0x000e220000008800 */
[----:B------:R-:W-:Y:S01]  /*26a0*/  UMOV UR4, 0x400 ;  /* 0x0000040000047882 */ /* 0x000fe20000000000 */
[----:B------:R-:W-:Y:S01]  /*26b0*/  BSSY.RECONVERGENT B1, `(.L_x_59) ;  /* 0x0000014000017945 */ /* 0x000fe20003800200 */
[----:B0-----:R-:W-:-:S09]  /*26c0*/  ULEA UR4, UR5, UR4, 0x18 ;  /* 0x0000000405047291 */ /* 0x001fd2000f8ec0ff */
[----:B--2-4-:R-:W0:Y:S04]  /*26d0*/  LDS R3, [UR4+0x18] ;  /* 0x00001804ff037984 */ /* 0x014e280008000800 */
[----:B------:R-:W2:Y:S01]  /*26e0*/  LDS.64 R4, [UR4+0x20] ;  /* 0x00002004ff047984 */ /* 0x000ea20008000a00 */
[----:B0-----:R-:W-:Y:S01]  /*26f0*/  ISETP.GE.AND P0, PT, R8, R3, PT ;  /* 0x000000030800720c */ /* 0x001fe20003f06270 */
[----:B------:R-:W-:Y:S02]  /*2700*/  IMAD.MOV.U32 R0, RZ, RZ, R3 ;  /* 0x000000ffff007224 */ /* 0x000fe400078e0003 */
[----:B--2---:R-:W-:Y:S02]  /*2710*/  IMAD.MOV.U32 R9, RZ, RZ, R4 ;  /* 0x000000ffff097224 */ /* 0x004fe400078e0004 */
        /* <DEDUP_REMOVED lines=13> */
.L_x_60:
[----:B------:R-:W-:Y:S05]  /*27f0*/  BSYNC.RECONVERGENT B1 ;  /* 0x0000000000017941 */ /* 0x000fea0003800200 */
.L_x_59:
[----:B------:R-:W-:Y:S01]  /*2800*/  UISETP.GE.AND UP0, UPT, UR6, 0x41, UPT ;  /* 0x000000410600788c */ /* 0x000fe2000bf06270 */
[----:B--2-4-:R-:W-:Y:S02]  /*2810*/  IMAD.MOV.U32 R2, RZ, RZ, R0 ;  /* 0x000000ffff027224 */ /* 0x014fe400078e0000 */
[----:B------:R-:W-:Y:S02]  /*2820*/  IMAD.MOV.U32 R5, RZ, RZ, R9 ;  /* 0x000000ffff057224 */ /* 0x000fe400078e0009 */
[----:B------:R-:W-:-:S04]  /*2830*/  IMAD.MOV.U32 R4, RZ, RZ, R10 ;  /* 0x000000ffff047224 */ /* 0x000fc800078e000a */
[----:B------:R-:W-:Y:S05]  /*2840*/  BRA.U !UP0, `(.L_x_61) ;  /* 0x00000001085c7547 */ /* 0x000fea000b800000 */
[----:B------:R-:W0:Y:S01]  /*2850*/  S2UR UR5, SR_CgaCtaId ;  /* 0x00000000000579c3 */ /* 0x000e220000008800 */
[----:B------:R-:W-:Y:S01]  /*2860*/  UMOV UR4, 0x400 ;  /* 0x0000040000047882 */ /* 0x000fe20000000000 */
[----:B------:R-:W-:Y:S01]  /*2870*/  BSSY.RECONVERGENT B1, `(.L_x_61) ;  /* 0x0000014000017945 */ /* 0x000fe20003800200 */
[----:B0-----:R-:W-:-:S09]  /*2880*/  ULEA UR4, UR5, UR4, 0x18 ;  /* 0x0000000405047291 */ /* 0x001fd2000f8ec0ff */
[----:B------:R-:W0:Y:S04]  /*2890*/  LDS R3, [UR4+0x28] ;  /* 0x00002804ff037984 */ /* 0x000e280008000800 */
        /* <DEDUP_REMOVED lines=17> */
.L_x_62:
[----:B------:R-:W-:Y:S05]  /*29b0*/  BSYNC.RECONVERGENT B1 ;  /* 0x0000000000017941 */ /* 0x000fea0003800200 */
.L_x_61:
[----:B------:R-:W-:Y:S01]  /*29c0*/  UISETP.GE.AND UP0, UPT, UR6, 0x61, UPT ;  /* 0x000000610600788c */ /* 0x000fe2000bf06270 */
[----:B------:R-:W-:Y:S02]  /*29d0*/  IMAD.MOV.U32 R0, RZ, RZ, R2 ;  /* 0x000000ffff007224 */ /* 0x000fe400078e0002 */
        /* <DEDUP_REMOVED lines=25> */
.L_x_64:
[----:B------:R-:W-:Y:S05]  /*2b70*/  BSYNC.RECONVERGENT B1 ;  /* 0x0000000000017941 */ /* 0x000fea0003800200 */
.L_x_63:
        /* <DEDUP_REMOVED lines=27> */
.L_x_66:
[----:B------:R-:W-:Y:S05]  /*2d30*/  BSYNC.RECONVERGENT B1 ;  /* 0x0000000000017941 */ /* 0x000fea0003800200 */
.L_x_65:
        /* <DEDUP_REMOVED lines=27> */
.L_x_68:
[----:B------:R-:W-:Y:S05]  /*2ef0*/  BSYNC.RECONVERGENT B1 ;  /* 0x0000000000017941 */ /* 0x000fea0003800200 */
.L_x_67:
        /* <DEDUP_REMOVED lines=27> */
.L_x_70:
[----:B------:R-:W-:Y:S05]  /*30b0*/  BSYNC.RECONVERGENT B1 ;  /* 0x0000000000017941 */ /* 0x000fea0003800200 */
.L_x_69:
[----:B------:R-:W-:Y:S01]  /*30c0*/  UISETP.GE.AND UP0, UPT, UR6, 0xe1, UPT ;  /* 0x000000e10600788c */ /* 0x000fe2000bf06270 */
[----:B------:R-:W-:Y:S02]  /*30d0*/  IMAD.MOV.U32 R8, RZ, RZ, R2 ;  /* 0x000000ffff087224 */ /* 0x000fe400078e0002 */
[----:B------:R-:W-:Y:S02]  /*30e0*/  IMAD.MOV.U32 R7, RZ, RZ, R5 ;  /* 0x000000ffff077224 */ /* 0x000fe400078e0005 */
[----:B------:R-:W-:-:S04]  /*30f0*/  IMAD.MOV.U32 R6, RZ, RZ, R4 ;  /* 0x000000ffff067224 */ /* 0x000fc800078e0004 */
[----:B------:R-:W-:Y:S05]  /*3100*/  BRA.U !UP0, `(.L_x_34) ;  /* 0x0000002908cc7547 */ /* 0x000fea000b800000 */
[----:B------:R-:W0:Y:S01]  /*3110*/  S2UR UR5, SR_CgaCtaId ;  /* 0x00000000000579c3 */ /* 0x000e220000008800 */
[----:B------:R-:W-:Y:S02]  /*3120*/  UMOV UR4, 0x400 ;  /* 0x0000040000047882 */ /* 0x000fe40000000000 */
[----:B0-----:R-:W-:-:S09]  /*3130*/  ULEA UR4, UR5, UR4, 0x18 ;  /* 0x0000000405047291 */ /* 0x001fd2000f8ec0ff */
[----:B------:R-:W0:Y:S04]  /*3140*/  LDS R3, [UR4+0x78] ;  /* 0x00007804ff037984 */ /* 0x000e280008000800 */
[----:B-1----:R-:W1:Y:S01]  /*3150*/  LDS.64 R10, [UR4+0x80] ;  /* 0x00008004ff0a7984 */ /* 0x002e620008000a00 */
[----:B0-----:R-:W-:Y:S01]  /*3160*/  ISETP.GE.AND P0, PT, R2, R3, PT ;  /* 0x000000030200720c */ /* 0x001fe20003f06270 */
[----:B------:R-:W-:Y:S02]  /*3170*/  IMAD.MOV.U32 R8, RZ, RZ, R3 ;  /* 0x000000ffff087224 */ /* 0x000fe400078e0003 */
[----:B-1----:R-:W-:Y:S02]  /*3180*/  IMAD.MOV.U32 R7, RZ, RZ, R10 ;  /* 0x000000ffff077224 */ /* 0x002fe400078e000a */
        /* <DEDUP_REMOVED lines=8> */
[CC--:B------:R-:W-:Y:S02]  /*3210*/  ISETP.LT.U32.AND P2, PT, R5.reuse, R10.reuse, PT ;  /* 0x0000000a0500720c */ /* 0x0c0fe40003f41070 */
[CC--:B------:R-:W-:Y:S02]  /*3220*/  ISETP.GE.AND.EX P0, PT, R4.reuse, R11.reuse, PT, P0 ;  /* 0x0000000b0400720c */ /* 0x0c0fe40003f06300 */
[----:B------:R-:W-:Y:S02]  /*3230*/  ISETP.LT.AND.EX P2, PT, R4, R11, PT, P2 ;  /* 0x0000000b0400720c */ /* 0x000fe40003f41320 */
[----:B------:R-:W-:Y:S02]  /*3240*/  SEL R8, R2, R3, !P0 ;  /* 0x0000000302087207 */ /* 0x000fe40004000000 */
[----:B------:R-:W-:-:S02]  /*3250*/  SEL R7, R5, R10, P2 ;  /* 0x0000000a05077207 */ /* 0x000fc40001000000 */
[----:B------:R-:W-:Y:S01]  /*3260*/  SEL R6, R4, R11, P2 ;  /* 0x0000000b04067207 */ /* 0x000fe20001000000 */
[----:B------:R-:W-:Y:S06]  /*3270*/  BRA `(.L_x_34) ;  /* 0x0000002800707947 */ /* 0x000fec0003800000 */
.L_x_2:
[----:B------:R-:W1:Y:S01]  /*3280*/  S2R R0, SR_TID.X ;  /* 0x0000000000007919 */ /* 0x000e620000002100 */
[----:B------:R-:W1:Y:S02]  /*3290*/  LDC.64 R2, c[0x0][0x380] ;  /* 0x0000e000ff027b82 */ /* 0x000e640000000a00 */
[----:B-1----:R-:W-:-:S05]  /*32a0*/  IMAD.WIDE.U32 R2, R0, 0x10, R2 ;  /* 0x0000001000027825 */ /* 0x002fca00078e0002 */
[----:B0-----:R-:W2:Y:S04]  /*32b0*/  LDG.E.CONSTANT R11, desc[UR10][R2.64] ;  /* 0x0000000a020b7981 */ /* 0x001ea8000c1e9900 */
[----:B------:R-:W2:Y:S04]  /*32c0*/  LDG.E.CONSTANT R6, desc[UR10][R2.64+0x1000] ;  /* 0x0010000a02067981 */ /* 0x000ea8000c1e9900 */
[----:B------:R-:W3:Y:S04]  /*32d0*/  LDG.E.64.CONSTANT R4, desc[UR10][R2.64+0x8] ;  /* 0x0000080a02047981 */ /* 0x000ee8000c1e9b00 */
[----:B------:R-:W3:Y:S04]  /*32e0*/  LDG.E.64.CONSTANT R16, desc[UR10][R2.64+0x1008] ;  /* 0x0010080a02107981 */ /* 0x000ee8000c1e9b00 */
[----:B------:R-:W4:Y:S04]  /*32f0*/  LDG.E.CONSTANT R7, desc[UR10][R2.64+0x2000] ;  /* 0x0020000a02077981 */ /* 0x000f28000c1e9900 */
[----:B------:R-:W5:Y:S04]  /*3300*/  LDG.E.64.CONSTANT R14, desc[UR10][R2.64+0x2008] ;  /* 0x0020080a020e7981 */ /* 0x000f68000c1e9b00 */
[----:B------:R-:W5:Y:S04]  /*3310*/  LDG.E.CONSTANT R10, desc[UR10][R2.64+0x3000] ;  /* 0x0030000a020a7981 */ /* 0x000f68000c1e9900 */
[----:B------:R-:W5:Y:S04]  /*3320*/  LDG.E.64.CONSTANT R12, desc[UR10][R2.64+0x3008] ;  /* 0x0030080a020c7981 */ /* 0x000f68000c1e9b00 */
[----:B------:R-:W5:Y:S04]  /*3330*/  LDG.E.CONSTANT R26, desc[UR10][R2.64+0x4000] ;  /* 0x0040000a021a7981 */ /* 0x000f68000c1e9900 */
[----:B------:R0:W5:Y:S01]  /*3340*/  LDG.E.64.CONSTANT R8, desc[UR10][R2.64+0x4008] ;  /* 0x0040080a02087981 */ /* 0x000162000c1e9b00 */
[----:B------:R-:W-:Y:S01]  /*3350*/  UISETP.GE.U32.AND UP0, UPT, UR8, 0xa00, UPT ;  /* 0x00000a000800788c */ /* 0x000fe2000bf06070 */
[----:B0-----:R-:W-:-:S02]  /*3360*/  IMAD.MOV.U32 R3, RZ, RZ, 0x500 ;  /* 0x00000500ff037424 */ /* 0x001fc400078e00ff */
[----:B------:R-:W-:Y:S01]  /*3370*/  IMAD.MOV.U32 R2, RZ, RZ, RZ ;  /* 0x000000ffff027224 */ /* 0x000fe200078e00ff */
[----:B--2---:R-:W-:-:S13]  /*3380*/  ISETP.GE.AND P1, PT, R11, R6, PT ;  /* 0x000000060b00720c */ /* 0x004fda0003f26270 */
[----:B---3--:R-:W-:-:S04]  /*3390*/  @P1 ISETP.GE.U32.AND P0, PT, R4, R16, PT ;  /* 0x000000100400120c */ /* 0x008fc80003f06070 */
[----:B------:R-:W-:-:S04]  /*33a0*/  @P1 ISETP.GE.AND.EX P0, PT, R5, R17, PT, P0 ;  /* 0x000000110500120c */ /* 0x000fc80003f06300 */
[----:B------:R-:W-:-:S04]  /*33b0*/  @P1 ISETP.LT.OR P0, PT, R6, R11, !P0 ;  /* 0x0000000b0600120c */ /* 0x000fc80004701670 */
[----:B------:R-:W-:Y:S02]  /*33c0*/  @P1 SEL R6, R11, R6, P0 ;  /* 0x000000060b061207 */ /* 0x000fe40000000000 */
[----:B------:R-:W-:Y:S02]  /*33d0*/  @P1 SEL R16, R4, R16, P0 ;  /* 0x0000001004101207 */ /* 0x000fe40000000000 */
[----:B----4-:R-:W-:Y:S02]  /*33e0*/  ISETP.GE.AND P2, PT, R6, R7, PT ;  /* 0x000000070600720c */ /* 0x010fe40003f46270 */
[----:B------:R-:W-:-:S11]  /*33f0*/  @P1 SEL R17, R5, R17, P0 ;  /* 0x0000001105111207 */ /* 0x000fd60000000000 */
[----:B-----5:R-:W-:-:S04]  /*3400*/  @P2 ISETP.GE.U32.AND P0, PT, R16, R14, PT ;  /* 0x0000000e1000220c */ /* 0x020fc80003f06070 */
[----:B------:R-:W-:-:S04]  /*3410*/  @P2 ISETP.GE.AND.EX P0, PT, R17, R15, PT, P0 ;  /* 0x0000000f1100220c */ /* 0x000fc80003f06300 */
[----:B------:R-:W-:-:S04]  /*3420*/  @P2 ISETP.LT.OR P0, PT, R7, R6, !P0 ;  /* 0x000000060700220c */ /* 0x000fc80004701670 */
[----:B------:R-:W-:Y:S02]  /*3430*/  @P2 SEL R7, R6, R7, P0 ;  /* 0x0000000706072207 */ /* 0x000fe40000000000 */
[----:B------:R-:W-:Y:S02]  /*3440*/  @P2 SEL R14, R16, R14, P0 ;  /* 0x0000000e100e2207 */ /* 0x000fe40000000000 */
[----:B------:R-:W-:Y:S02]  /*3450*/  ISETP.GE.AND P1, PT, R7, R10, PT ;  /* 0x0000000a0700720c */ /* 0x000fe40003f26270 */
[----:B------:R-:W-:-:S11]  /*3460*/  @P2 SEL R15, R17, R15, P0 ;  /* 0x0000000f110f2207 */ /* 0x000fd60000000000 */
[----:B------:R-:W-:-:S04]  /*3470*/  @P1 ISETP.GE.U32.AND P0, PT, R14, R12, PT ;  /* 0x0000000c0e00120c */ /* 0x000fc80003f06070 */
        /* <DEDUP_REMOVED lines=11> */
[----:B------:R-:W-:Y:S01]  /*3530*/  @P2 SEL R9, R13, R9, P0 ;  /* 0x000000090d092207 */ /* 0x000fe20000000000 */
[----:B------:R-:W-:Y:S06]  /*3540*/  BRA.U !UP0, `(.L_x_71) ;  /* 0x0000000908dc7547 */ /* 0x000fec000b800000 */
[----:B------:R-:W-:Y:S01]  /*3550*/  UIADD3 UR9, UP0, UPT, UR8, -0xa00, URZ ;  /* 0xfffff60008097890 */ /* 0x000fe2000ff1e0ff */
[----:B------:R-:W-:Y:S02]  /*3560*/  IMAD.MOV.U32 R3, RZ, RZ, 0x500 ;  /* 0x00000500ff037424 */ /* 0x000fe400078e00ff */
[----:B------:R-:W-:Y:S01]  /*3570*/  IMAD.MOV.U32 R2, RZ, RZ, RZ ;  /* 0x000000ffff027224 */ /* 0x000fe200078e00ff */
[----:B------:R-:W-:Y:S02]  /*3580*/  ULEA.HI.X.SX32 UR8, UR8, 0xffffffff, 0x1, UP0 ;  /* 0xffffffff08087891 */ /* 0x000fe400080f0eff */
[----:B------:R-:W-:Y:S02]  /*3590*/  UIMAD.WIDE.U32 UR12, UR9, -0x33333333, URZ ;  /* 0xcccccccd090c78a5 */ /* 0x000fe4000f8e00ff */
[----:B------:R-:W-:Y:S02]  /*35a0*/  UIMAD.WIDE.U32 UR4, UR8, -0x33333333, URZ ;  /* 0xcccccccd080478a5 */ /* 0x000fe4000f8e00ff */
[----:B------:R-:W-:-:S02]  /*35b0*/  UISETP.GE.U32.AND UP1, UPT, UR9, 0x500, UPT ;  /* 0x000005000900788c */ /* 0x000fc4000bf26070 */
[----:B------:R-:W-:Y:S02]  /*35c0*/  UIMAD.WIDE.U32 UR4, UP0, UR9, -0x33333334, UR4 ;  /* 0xcccccccc090478a5 */ /* 0x000fe4000f800004 */
[----:B------:R-:W-:Y:S02]  /*35d0*/  UISETP.GE.U32.AND.EX UP1, UPT, UR8, URZ, UPT, UP1 ;  /* 0x000000ff0800728c */ /* 0x000fe4000bf26110 */
[----:B------:R-:W-:Y:S02]  /*35e0*/  UIADD3.X UR7, UPT, UPT, URZ, URZ, URZ, UP0, !UPT ;  /* 0x000000ffff077290 */ /* 0x000fe400087fe4ff */
[----:B------:R-:W-:Y:S01]  /*35f0*/  UIADD3 URZ, UP0, UPT, UR13, UR4, URZ ;  /* 0x000000040dff7290 */ /* 0x000fe2000ff1e0ff */
[----:B------:R-:W-:-:S03]  /*3600*/  UMOV UR6, UR5 ;  /* 0x0000000500067c82 */ /* 0x000fc60008000000 */
[----:B------:R-:W-:-:S04]  /*3610*/  UIMAD.WIDE.U32.X UR4, UR8, -0x33333334, UR6, UP0 ;  /* 0xcccccccc080478a5 */ /* 0x000fc800080e0406 */
[----:B------:R-:W-:-:S04]  /*3620*/  USHF.R.U64 UR6, UR4, 0xa, UR5 ;  /* 0x0000000a04067899 */ /* 0x000fc80008001205 */
[----:B------:R-:W-:-:S04]  /*3630*/  ULOP3.LUT UR7, UR6, 0x1, URZ, 0xc0, !UPT ;  /* 0x0000000106077892 */ /* 0x000fc8000f8ec0ff */
[----:B------:R-:W-:-:S04]  /*3640*/  UISETP.NE.U32.AND UP0, UPT, UR7, 0x1, UPT ;  /* 0x000000010700788c */ /* 0x000fc8000bf05070 */
[----:B------:R-:W-:Y:S01]  /*3650*/  UISETP.NE.U32.AND.EX UP0, UPT, URZ, URZ, UPT, UP0 ;  /* 0x000000ffff00728c */ /* 0x000fe2000bf05100 */
[----:B------:R-:W-:Y:S10]  /*3660*/  BRA.U !UP1, `(.L_x_72) ;  /* 0x0000000509b87547 */ /* 0x000ff4000b800000 */
[----:B------:R-:W0:Y:S01]  /*3670*/  LDCU.64 UR8, c[0x0][0x380] ;  /* 0x00007000ff0877ac */ /* 0x000e220008000a00 */
[----:B------:R-:W-:Y:S02]  /*3680*/  IMAD.MOV.U32 R3, RZ, RZ, 0x500 ;  /* 0x00000500ff037424 */ /* 0x000fe400078e00ff */
[----:B------:R-:W-:Y:S01]  /*3690*/  IMAD.MOV.U32 R2, RZ, RZ, RZ ;  /* 0x000000ffff027224 */ /* 0x000fe200078e00ff */
[----:B------:R-:W-:-:S04]  /*36a0*/  UIADD3 UR4, UP1, UPT, UR6, 0x1, URZ ;  /* 0x0000000106047890 */ /* 0x000fc8000ff3e0ff */
[----:B------:R-:W-:Y:S02]  /*36b0*/  ULEA.HI.X UR5, UR5, URZ, URZ, 0x16, UP1 ;  /* 0x000000ff05057291 */ /* 0x000fe400088fb4ff */
[----:B------:R-:W-:Y:S02]  /*36c0*/  ULOP3.LUT UR4, UR4, 0xfffffffe, URZ, 0xc0, !UPT ;  /* 0xfffffffe04047892 */ /* 0x000fe4000f8ec0ff */
[----:B------:R-:W-:Y:S01]  /*36d0*/  ULOP3.LUT UR5, UR5, 0x7fffff, URZ, 0xc0, !UPT ;  /* 0x007fffff05057892 */ /* 0x000fe2000f8ec0ff */
[----:B0-----:R-:W-:-:S04]  /*36e0*/  LEA R28, P0, R0, UR8, 0x4 ;  /* 0x00000008001c7c11 */ /* 0x001fc8000f8020ff */
[----:B------:R-:W-:Y:S02]  /*36f0*/  IADD3 R28, P1, PT, R28, 0xe008, RZ ;  /* 0x0000e0081c1c7810 */ /* 0x000fe40007f3e0ff */
[----:B------:R-:W-:-:S05]  /*3700*/  LEA.HI.X R29, R0, UR9, RZ, 0x4, P0 ;  /* 0x00000009001d7c11 */ /* 0x000fca00080f24ff */
[----:B------:R-:W-:-:S07]  /*3710*/  IMAD.X R29, RZ, RZ, R29, P1 ;  /* 0x000000ffff1d7224 */ /* 0x000fce00008e061d */
.L_x_73:
[----:B------:R-:W2:Y:S04]  /*3720*/  LDG.E.CONSTANT R25, desc[UR10][R28.64+-0x9008] ;  /* 0xff6ff80a1c197981 */ /* 0x000ea8000c1e9900 */
[----:B------:R-:W3:Y:S04]  /*3730*/  LDG.E.64.CONSTANT R22, desc[UR10][R28.64+-0x9000] ;  /* 0xff70000a1c167981 */ /* 0x000ee8000c1e9b00 */
[----:B------:R-:W4:Y:S04]  /*3740*/  LDG.E.CONSTANT R27, desc[UR10][R28.64+-0x8008] ;  /* 0xff7ff80a1c1b7981 */ /* 0x000f28000c1e9900 */
[----:B------:R-:W5:Y:S04]  /*3750*/  LDG.E.64.CONSTANT R10, desc[UR10][R28.64+-0x8000] ;  /* 0xff80000a1c0a7981 */ /* 0x000f68000c1e9b00 */
[----:B------:R-:W5:Y:S04]  /*3760*/  LDG.E.CONSTANT R4, desc[UR10][R28.64+-0x7008] ;  /* 0xff8ff80a1c047981 */ /* 0x000f68000c1e9900 */
        /* <DEDUP_REMOVED lines=8> */
[----:B------:R-:W5:Y:S01]  /*37f0*/  LDG.E.64.CONSTANT R20, desc[UR10][R28.64+-0x3000] ;  /* 0xffd0000a1c147981 */ /* 0x000f62000c1e9b00 */
[----:B--2---:R-:W-:-:S13]  /*3800*/  ISETP.GE.AND P1, PT, R26, R25, PT ;  /* 0x000000191a00720c */ /* 0x004fda0003f26270 */
[----:B---3--:R-:W-:-:S04]  /*3810*/  @P1 ISETP.GE.U32.AND P0, PT, R8, R22, PT ;  /* 0x000000160800120c */ /* 0x008fc80003f06070 */
[----:B------:R-:W-:-:S04]  /*3820*/  @P1 ISETP.GE.AND.EX P0, PT, R9, R23, PT, P0 ;  /* 0x000000170900120c */ /* 0x000fc80003f06300 */
[----:B------:R-:W-:-:S04]  /*3830*/  @P1 ISETP.LT.OR P0, PT, R25, R26, !P0 ;  /* 0x0000001a1900120c */ /* 0x000fc80004701670 */
[----:B------:R-:W-:Y:S02]  /*3840*/  @P1 SEL R25, R26, R25, P0 ;  /* 0x000000191a191207 */ /* 0x000fe40000000000 */
[----:B------:R-:W-:Y:S01]  /*3850*/  @P1 SEL R22, R8, R22, P0 ;  /* 0x0000001608161207 */ /* 0x000fe20000000000 */
[----:B------:R-:W2:Y:S01]  /*3860*/  LDG.E.CONSTANT R26, desc[UR10][R28.64+-0x8] ;  /* 0xfffff80a1c1a7981 */ /* 0x000ea2000c1e9900 */
[----:B----4-:R-:W-:Y:S02]  /*3870*/  ISETP.GE.AND P2, PT, R25, R27, PT ;  /* 0x0000001b1900720c */ /* 0x010fe40003f46270 */
[----:B------:R-:W-:Y:S02]  /*3880*/  @P1 SEL R23, R9, R23, P0 ;  /* 0x0000001709171207 */ /* 0x000fe40000000000 */
[----:B------:R0:W3:Y:S09]  /*3890*/  LDG.E.64.CONSTANT R8, desc[UR10][R28.64] ;  /* 0x0000000a1c087981 */ /* 0x0000f2000c1e9b00 */
[----:B-----5:R-:W-:-:S04]  /*38a0*/  @P2 ISETP.GE.U32.AND P0, PT, R22, R10, PT ;  /* 0x0000000a1600220c */ /* 0x020fc80003f06070 */
[----:B------:R-:W-:-:S04]  /*38b0*/  @P2 ISETP.GE.AND.EX P0, PT, R23, R11, PT, P0 ;  /* 0x0000000b1700220c */ /* 0x000fc80003f06300 */
[----:B------:R-:W-:-:S04]  /*38c0*/  @P2 ISETP.LT.OR P0, PT, R27, R25, !P0 ;  /* 0x000000191b00220c */ /* 0x000fc80004701670 */
[----:B------:R-:W-:Y:S02]  /*38d0*/  @P2 SEL R27, R25, R27, P0 ;  /* 0x0000001b191b2207 */ /* 0x000fe40000000000 */
[----:B------:R-:W4:Y:S02]  /*38e0*/  LDG.E.CONSTANT R25, desc[UR10][R28.64+-0x2008] ;  /* 0xffdff80a1c197981 */ /* 0x000f24000c1e9900 */
[----:B------:R-:W-:Y:S02]  /*38f0*/  ISETP.GE.AND P1, PT, R27, R4, PT ;  /* 0x000000041b00720c */ /* 0x000fe40003f26270 */
[----:B------:R-:W-:Y:S02]  /*3900*/  @P2 SEL R10, R22, R10, P0 ;  /* 0x0000000a160a2207 */ /* 0x000fe40000000000 */
[----:B------:R-:W-:Y:S02]  /*3910*/  @P2 SEL R11, R23, R11, P0 ;  /* 0x0000000b170b2207 */ /* 0x000fe40000000000 */
[----:B------:R-:W5:Y:S07]  /*3920*/  LDG.E.64.CONSTANT R22, desc[UR10][R28.64+-0x2000] ;  /* 0xffe0000a1c167981 */ /* 0x000f6e000c1e9b00 */
[----:B------:R-:W-:-:S04]  /*3930*/  @P1 ISETP.GE.U32.AND P0, PT, R10, R12, PT ;  /* 0x0000000c0a00120c */ /* 0x000fc80003f06070 */
[----:B------:R-:W-:-:S04]  /*3940*/  @P1 ISETP.GE.AND.EX P0, PT, R11, R13, PT, P0 ;  /* 0x0000000d0b00120c */ /* 0x000fc80003f06300 */
[----:B------:R-:W-:-:S04]  /*3950*/  @P1 ISETP.LT.OR P0, PT, R4, R27, !P0 ;  /* 0x0000001b0400120c */ /* 0x000fc80004701670 */
[----:B------:R-:W-:Y:S02]  /*3960*/  @P1 SEL R4, R27, R4, P0 ;  /* 0x000000041b041207 */ /* 0x000fe40000000000 */
[----:B------:R-:W2:Y:S01]  /*3970*/  LDG.E.CONSTANT R27, desc[UR10][R28.64+-0x1008] ;  /* 0xffeff80a1c1b7981 */ /* 0x000ea2000c1e9900 */
[----:B------:R-:W-:Y:S02]  /*3980*/  @P1 SEL R12, R10, R12, P0 ;  /* 0x0000000c0a0c1207 */ /* 0x000fe40000000000 */
[----:B------:R-:W-:Y:S02]  /*3990*/  @P1 SEL R13, R11, R13, P0 ;  /* 0x0000000d0b0d1207 */ /* 0x000fe40000000000 */
[----:B------:R-:W3:Y:S01]  /*39a0*/  LDG.E.64.CONSTANT R10, desc[UR10][R28.64+-0x1000] ;  /* 0xfff0000a1c0a7981 */ /* 0x000ee2000c1e9b00 */
[----:B------:R-:W-:-:S13]  /*39b0*/  ISETP.GE.AND P2, PT, R4, R5, PT ;  /* 0x000000050400720c */ /* 0x000fda0003f46270 */
[----:B------:R-:W-:-:S04]  /*39c0*/  @P2 ISETP.GE.U32.AND P0, PT, R12, R14, PT ;  /* 0x0000000e0c00220c */ /* 0x000fc80003f06070 */
[----:B------:R-:W-:-:S04]  /*39d0*/  @P2 ISETP.GE.AND.EX P0, PT, R13, R15, PT, P0 ;  /* 0x0000000f0d00220c */ /* 0x000fc80003f06300 */
[----:B------:R-:W-:-:S04]  /*39e0*/  @P2 ISETP.LT.OR P0, PT, R5, R4, !P0 ;  /* 0x000000040500220c */ /* 0x000fc80004701670 */
[----:B------:R-:W-:-:S04]  /*39f0*/  @P2 SEL R5, R4, R5, P0 ;  /* 0x0000000504052207 */ /* 0x000fc80000000000 */
[----:B------:R-:W-:Y:S02]  /*3a00*/  ISETP.GE.AND P1, PT, R5, R6, PT ;  /* 0x000000060500720c */ /* 0x000fe40003f26270 */
[----:B------:R-:W-:Y:S02]  /*3a10*/  @P2 SEL R14, R12, R14, P0 ;  /* 0x0000000e0c0e2207 */ /* 0x000fe40000000000 */
[----:B------:R-:W-:-:S09]  /*3a20*/  @P2 SEL R15, R13, R15, P0 ;  /* 0x0000000f0d0f2207 */ /* 0x000fd20000000000 */
        /* <DEDUP_REMOVED lines=17> */
[----:B------:R-:W-:Y:S02]  /*3b40*/  @P1 SEL R24, R7, R24, P0 ;  /* 0x0000001807181207 */ /* 0x000fe40000000000 */
[----:B------:R-:W-:Y:S02]  /*3b50*/  @P1 SEL R20, R18, R20, P0 ;  /* 0x0000001412141207 */ /* 0x000fe40000000000 */
[----:B------:R-:W-:Y:S01]  /*3b60*/  @P1 SEL R21, R19, R21, P0 ;  /* 0x0000001513151207 */ /* 0x000fe20000000000 */
[----:B------:R-:W-:-:S04]  /*3b70*/  UIADD3 UR4, UP1, UPT, UR4, -0x2, URZ ;  /* 0xfffffffe04047890 */ /* 0x000fc8000ff3e0ff */
[----:B------:R-:W-:Y:S02]  /*3b80*/  UIADD3.X UR5, UPT, UPT, UR5, -0x1, URZ, UP1, !UPT ;  /* 0xffffffff05057890 */ /* 0x000fe40008ffe4ff */
[----:B------:R-:W-:-:S04]  /*3b90*/  UISETP.NE.U32.AND UP1, UPT, UR4, URZ, UPT ;  /* 0x000000ff0400728c */ /* 0x000fc8000bf25070 */
[----:B------:R-:W-:Y:S01]  /*3ba0*/  UISETP.NE.AND.EX UP1, UPT, UR5, URZ, UPT, UP1 ;  /* 0x000000ff0500728c */ /* 0x000fe2000bf25310 */
[----:B----4-:R-:W-:-:S13]  /*3bb0*/  ISETP.GE.AND P2, PT, R24, R25, PT ;  /* 0x000000191800720c */ /* 0x010fda0003f46270 */
[----:B-----5:R-:W-:-:S04]  /*3bc0*/  @P2 ISETP.GE.U32.AND P0, PT, R20, R22, PT ;  /* 0x000000161400220c */ /* 0x020fc80003f06070 */
[----:B------:R-:W-:-:S04]  /*3bd0*/  @P2 ISETP.GE.AND.EX P0, PT, R21, R23, PT, P0 ;  /* 0x000000171500220c */ /* 0x000fc80003f06300 */
[----:B------:R-:W-:-:S04]  /*3be0*/  @P2 ISETP.LT.OR P0, PT, R25, R24, !P0 ;  /* 0x000000181900220c */ /* 0x000fc80004701670 */
[----:B------:R-:W-:-:S04]  /*3bf0*/  @P2 SEL R25, R24, R25, P0 ;  /* 0x0000001918192207 */ /* 0x000fc80000000000 */
[----:B--2---:R-:W-:Y:S02]  /*3c00*/  ISETP.GE.AND P3, PT, R25, R27, PT ;  /* 0x0000001b1900720c */ /* 0x004fe40003f66270 */
[----:B------:R-:W-:Y:S02]  /*3c10*/  @P2 SEL R22, R20, R22, P0 ;  /* 0x0000001614162207 */ /* 0x000fe40000000000 */
[----:B------:R-:W-:-:S09]  /*3c20*/  @P2 SEL R23, R21, R23, P0 ;  /* 0x0000001715172207 */ /* 0x000fd20000000000 */
[----:B---3--:R-:W-:-:S04]  /*3c30*/  @P3 ISETP.GE.U32.AND P0, PT, R22, R10, PT ;  /* 0x0000000a1600320c */ /* 0x008fc80003f06070 */
[----:B------:R-:W-:-:S04]  /*3c40*/  @P3 ISETP.GE.AND.EX P0, PT, R23, R11, PT, P0 ;  /* 0x0000000b1700320c */ /* 0x000fc80003f06300 */
[----:B------:R-:W-:-:S04]  /*3c50*/  @P3 ISETP.LT.OR P0, PT, R27, R25, !P0 ;  /* 0x000000191b00320c */ /* 0x000fc80004701670 */
[----:B------:R-:W-:-:S04]  /*3c60*/  @P3 SEL R27, R25, R27, P0 ;  /* 0x0000001b191b3207 */ /* 0x000fc80000000000 */
[----:B------:R-:W-:Y:S02]  /*3c70*/  ISETP.GE.AND P1, PT, R27, R26, PT ;  /* 0x0000001a1b00720c */ /* 0x000fe40003f26270 */
[----:B------:R-:W-:Y:S02]  /*3c80*/  @P3 SEL R10, R22, R10, P0 ;  /* 0x0000000a160a3207 */ /* 0x000fe40000000000 */
[----:B------:R-:W-:Y:S02]  /*3c90*/  @P3 SEL R11, R23, R11, P0 ;  /* 0x0000000b170b3207 */ /* 0x000fe40000000000 */
[----:B0-----:R-:W-:-:S07]  /*3ca0*/  IADD3 R28, P3, PT, R28, 0xa000, RZ ;  /* 0x0000a0001c1c7810 */ /* 0x001fce0007f7e0ff */
[----:B------:R-:W-:-:S04]  /*3cb0*/  @P1 ISETP.GE.U32.AND P0, PT, R10, R8, PT ;  /* 0x000000080a00120c */ /* 0x000fc80003f06070 */
[----:B------:R-:W-:Y:S02]  /*3cc0*/  @P1 ISETP.GE.AND.EX P0, PT, R11, R9, PT, P0 ;  /* 0x000000090b00120c */ /* 0x000fe40003f06300 */
[----:B------:R-:W-:Y:S02]  /*3cd0*/  IADD3 R3, P2, PT, R3, 0xa00, RZ ;  /* 0x00000a0003037810 */ /* 0x000fe40007f5e0ff */
[----:B------:R-:W-:Y:S01]  /*3ce0*/  @P1 ISETP.LT.OR P0, PT, R26, R27, !P0 ;  /* 0x0000001b1a00120c */ /* 0x000fe20004701670 */
[----:B------:R-:W-:Y:S02]  /*3cf0*/  IMAD.X R29, RZ, RZ, R29, P3 ;  /* 0x000000ffff1d7224 */ /* 0x000fe400018e061d */
[----:B------:R-:W-:Y:S01]  /*3d00*/  IMAD.X R2, RZ, RZ, R2, P2 ;  /* 0x000000ffff027224 */ /* 0x000fe200010e0602 */
[----:B------:R-:W-:Y:S02]  /*3d10*/  @P1 SEL R26, R27, R26, P0 ;  /* 0x0000001a1b1a1207 */ /* 0x000fe40000000000 */
[----:B------:R-:W-:-:S02]  /*3d20*/  @P1 SEL R8, R10, R8, P0 ;  /* 0x000000080a081207 */ /* 0x000fc40000000000 */
[----:B------:R-:W-:Y:S01]  /*3d30*/  @P1 SEL R9, R11, R9, P0 ;  /* 0x000000090b091207 */ /* 0x000fe20000000000 */
[----:B------:R-:W-:Y:S06]  /*3d40*/  BRA.U UP1, `(.L_x_73) ;  /* 0xfffffff901747547 */ /* 0x000fec000b83ffff */
.L_x_72:
[----:B------:R-:W-:Y:S05]  /*3d50*/  BRA.U !UP0, `(.L_x_71) ;  /* 0x0000000108d87547 */ /* 0x000fea000b800000 */
[----:B------:R-:W0:Y:S02]  /*3d60*/  LDC.64 R4, c[0x0][0x380] ;  /* 0x0000e000ff047b82 */ /* 0x000e240000000a00 */
[----:B0-----:R-:W-:-:S03]  /*3d70*/  IMAD.WIDE.U32 R4, R0, 0x10, R4 ;  /* 0x0000001000047825 */ /* 0x001fc600078e0004 */
[----:B------:R-:W-:-:S04]  /*3d80*/  LEA R14, P0, R3, R4, 0x4 ;  /* 0x00000004030e7211 */ /* 0x000fc800078020ff */
[----:B------:R-:W-:-:S05]  /*3d90*/  LEA.HI.X R15, R3, R5, R2, 0x4, P0 ;  /* 0x00000005030f7211 */ /* 0x000fca00000f2402 */
        /* <DEDUP_REMOVED lines=38> */
[----:B------:R-:W-:Y:S02]  /*4000*/  @P2 SEL R13, R5, R13, P0 ;  /* 0x0000000d050d2207 */ /* 0x000fe40000000000 */
[----:B------:R-:W-:-:S05]  /*4010*/  IADD3 R3, P2, PT, R3, 0x500, RZ ;  /* 0x0000050003037810 */ /* 0x000fca0007f5e0ff */
[----:B------:R-:W-:-:S04]  /*4020*/  IMAD.X R2, RZ, RZ, R2, P2 ;  /* 0x000000ffff027224 */ /* 0x000fc800010e0602 */
[----:B------:R-:W-:-:S04]  /*4030*/  @P1 ISETP.GE.U32.AND P0, PT, R12, R16, PT ;  /* 0x000000100c00120c */ /* 0x000fc80003f06070 */
[----:B------:R-:W-:-:S04]  /*4040*/  @P1 ISETP.GE.AND.EX P0, PT, R13, R17, PT, P0 ;  /* 0x000000110d00120c */ /* 0x000fc80003f06300 */
[----:B------:R-:W-:-:S04]  /*4050*/  @P1 ISETP.LT.OR P0, PT, R23, R20, !P0 ;  /* 0x000000141700120c */ /* 0x000fc80004701670 */
[----:B------:R-:W-:Y:S02]  /*4060*/  @P1 SEL R16, R12, R16, P0 ;  /* 0x000000100c101207 */ /* 0x000fe40000000000 */
[----:B------:R-:W-:Y:S02]  /*4070*/  @P1 SEL R17, R13, R17, P0 ;  /* 0x000000110d111207 */ /* 0x000fe40000000000 */
[----:B------:R-:W-:Y:S01]  /*4080*/  @P1 SEL R23, R20, R23, P0 ;  /* 0x0000001714171207 */ /* 0x000fe20000000000 */
[----:B------:R-:W-:Y:S02]  /*4090*/  IMAD.MOV.U32 R8, RZ, RZ, R16 ;  /* 0x000000ffff087224 */ /* 0x000fe400078e0010 */
[----:B------:R-:W-:Y:S02]  /*40a0*/  IMAD.MOV.U32 R9, RZ, RZ, R17 ;  /* 0x000000ffff097224 */ /* 0x000fe400078e0011 */
[----:B------:R-:W-:-:S07]  /*40b0*/  IMAD.MOV.U32 R26, RZ, RZ, R23 ;  /* 0x000000ffff1a7224 */ /* 0x000fce00078e0017 */
.L_x_71:
[----:B------:R-:W0:Y:S02]  /*40c0*/  LDCU UR4, c[0x0][0x390] ;  /* 0x00007200ff0477ac */ /* 0x000e240008000800 */
[----:B0-----:R-:W-:Y:S02]  /*40d0*/  USHF.R.S32.HI UR5, URZ, 0x1f, UR4 ;  /* 0x0000001fff057899 */ /* 0x001fe40008011404 */
[----:B------:R-:W-:-:S04]  /*40e0*/  ISETP.GE.U32.AND P0, PT, R3, UR4, PT ;  /* 0x0000000403007c0c */ /* 0x000fc8000bf06070 */
[----:B------:R-:W-:-:S13]  /*40f0*/  ISETP.GE.AND.EX P0, PT, R2, UR5, PT, P0 ;  /* 0x0000000502007c0c */ /* 0x000fda000bf06300 */
[----:B------:R-:W-:Y:S05]  /*4100*/  @P0 BRA `(.L_x_74) ;  /* 0x0000000800480947 */ /* 0x000fea0003800000 */
[----:B------:R-:W-:Y:S01]  /*4110*/  IADD3 R5, PT, PT, -R3, UR4, RZ ;  /* 0x0000000403057c10 */ /* 0x000fe2000fffe1ff */
[----:B------:R-:W-:Y:S03]  /*4120*/  BSSY.RECONVERGENT B1, `(.L_x_74) ;  /* 0x0000090000017945 */ /* 0x000fe60003800200 */
[----:B------:R-:W-:-:S13]  /*4130*/  ISETP.GE.AND P0, PT, R0, R5, PT ;  /* 0x000000050000720c */ /* 0x000fda0003f06270 */
[----:B------:R-:W-:Y:S05]  /*4140*/  @P0 BRA `(.L_x_75) ;  /* 0x0000000800340947 */ /* 0x000fea0003800000 */
[----:B------:R-:W-:Y:S01]  /*4150*/  LOP3.LUT R4, RZ, R0, RZ, 0x33, !PT ;  /* 0x00000000ff047212 */ /* 0x000fe200078e33ff */
[----:B------:R-:W-:Y:S03]  /*4160*/  BSSY.RECONVERGENT B2, `(.L_x_76) ;  /* 0x000002d000027945 */ /* 0x000fe60003800200 */
[----:B------:R-:W-:-:S04]  /*4170*/  IADD3 R14, PT, PT, -R3, UR4, R4 ;  /* 0x00000004030e7c10 */ /* 0x000fc8000fffe104 */
[----:B------:R-:W-:-:S04]  /*4180*/  LOP3.LUT R4, R14, 0x300, RZ, 0xc0, !PT ;  /* 0x000003000e047812 */ /* 0x000fc800078ec0ff */
[----:B------:R-:W-:Y:S01]  /*4190*/  ISETP.NE.AND P0, PT, R4, 0x300, PT ;  /* 0x000003000400780c */ /* 0x000fe20003f05270 */
[----:B------:R-:W-:-:S12]  /*41a0*/  IMAD.MOV.U32 R4, RZ, RZ, R0 ;  /* 0x000000ffff047224 */ /* 0x000fd800078e0000 */
[----:B------:R-:W-:Y:S05]  /*41b0*/  @!P0 BRA `(.L_x_77) ;  /* 0x00000000009c8947 */ /* 0x000fea0003800000 */
[----:B------:R-:W0:Y:S01]  /*41c0*/  LDCU.64 UR6, c[0x0][0x380] ;  /* 0x00007000ff0677ac */ /* 0x000e220008000a00 */
[----:B------:R-:W-:Y:S02]  /*41d0*/  IADD3 R11, P0, PT, R0, R3, RZ ;  /* 0x00000003000b7210 */ /* 0x000fe40007f1e0ff */
[----:B------:R-:W-:-:S03]  /*41e0*/  LEA.HI R4, R14, 0x1, RZ, 0x18 ;  /* 0x000000010e047811 */ /* 0x000fc600078fc0ff */
[----:B------:R-:W-:Y:S01]  /*41f0*/  IMAD.X R10, RZ, RZ, R2, P0 ;  /* 0x000000ffff0a7224 */ /* 0x000fe200000e0602 */
[----:B------:R-:W-:Y:S01]  /*4200*/  LOP3.LUT R6, R4, 0x3, RZ, 0xc0, !PT ;  /* 0x0000000304067812 */ /* 0x000fe200078ec0ff */
[----:B------:R-:W-:-:S04]  /*4210*/  IMAD.MOV.U32 R4, RZ, RZ, R0 ;  /* 0x000000ffff047224 */ /* 0x000fc800078e0000 */
[----:B------:R-:W-:Y:S01]  /*4220*/  IMAD.MOV R12, RZ, RZ, -R6 ;  /* 0x000000ffff0c7224 */ /* 0x000fe200078e0a06 */
[----:B0-----:R-:W-:-:S04]  /*4230*/  LEA R13, P1, R11, UR6, 0x4 ;  /* 0x000000060b0d7c11 */ /* 0x001fc8000f8220ff */
[----:B------:R-:W-:-:S09]  /*4240*/  LEA.HI.X R11, R11, UR7, R10, 0x4, P1 ;  /* 0x000000070b0b7c11 */ /* 0x000fd200088f240a */
.L_x_80:
[----:B------:R-:W-:-:S05]  /*4250*/  IMAD.MOV.U32 R10, RZ, RZ, R13 ;  /* 0x000000ffff0a7224 */ /* 0x000fca00078e000d */
[----:B------:R-:W2:Y:S04]  /*4260*/  LDG.E.CONSTANT R19, desc[UR10][R10.64] ;  /* 0x0000000a0a137981 */ /* 0x000ea8000c1e9900 */
[----:B------:R-:W3:Y:S01]  /*4270*/  LDG.E.64.CONSTANT R6, desc[UR10][R10.64+0x8] ;  /* 0x0000080a0a067981 */ /* 0x000ee2000c1e9b00 */
[----:B------:R-:W-:Y:S01]  /*4280*/  VIADD R12, R12, 0x1 ;  /* 0x000000010c0c7836 */ /* 0x000fe20000000000 */
[----:B------:R-:W-:Y:S01]  /*4290*/  BSSY.RECONVERGENT B3, `(.L_x_78) ;  /* 0x0000016000037945 */ /* 0x000fe20003800200 */
[----:B------:R-:W-:Y:S01]  /*42a0*/  IMAD.MOV.U32 R15, RZ, RZ, R8 ;  /* 0x000000ffff0f7224 */ /* 0x000fe200078e0008 */
        /* <DEDUP_REMOVED lines=20> */
.L_x_79:
[----:B------:R-:W-:Y:S05]  /*43f0*/  BSYNC.RECONVERGENT B3 ;  /* 0x0000000000037941 */ /* 0x000fea0003800200 */
.L_x_78:
[----:B------:R-:W-:Y:S02]  /*4400*/  IMAD.X R11, RZ, RZ, R11, P3 ;  /* 0x000000ffff0b7224 */ /* 0x000fe400018e060b */
[----:B------:R-:W-:Y:S01]  /*4410*/  VIADD R4, R4, 0x100 ;  /* 0x0000010004047836 */ /* 0x000fe20000000000 */
[----:B------:R-:W-:Y:S06]  /*4420*/  @P2 BRA `(.L_x_80) ;  /* 0xfffffffc00882947 */ /* 0x000fec000383ffff */
.L_x_77:
[----:B------:R-:W-:Y:S05]  /*4430*/  BSYNC.RECONVERGENT B2 ;  /* 0x0000000000027941 */ /* 0x000fea0003800200 */
.L_x_76:
[----:B------:R-:W-:-:S13]  /*4440*/  ISETP.GE.U32.AND P0, PT, R14, 0x300, PT ;  /* 0x000003000e00780c */ /* 0x000fda0003f06070 */
[----:B------:R-:W-:Y:S05]  /*4450*/  @!P0 BRA `(.L_x_75) ;  /* 0x0000000400708947 */ /* 0x000fea0003800000 */
[----:B------:R-:W0:Y:S01]  /*4460*/  LDCU.64 UR6, c[0x0][0x380] ;  /* 0x00007000ff0677ac */ /* 0x000e220008000a00 */
[----:B------:R-:W-:-:S05]  /*4470*/  IADD3 R3, P0, PT, R4, R3, RZ ;  /* 0x0000000304037210 */ /* 0x000fca0007f1e0ff */
[----:B------:R-:W-:Y:S01]  /*4480*/  IMAD.X R2, RZ, RZ, R2, P0 ;  /* 0x000000ffff027224 */ /* 0x000fe200000e0602 */
[----:B0-----:R-:W-:-:S04]  /*4490*/  LEA R10, P1, R3, UR6, 0x4 ;  /* 0x00000006030a7c11 */ /* 0x001fc8000f8220ff */
[----:B------:R-:W-:Y:S02]  /*44a0*/  IADD3 R10, P0, PT, R10, 0x3008, RZ ;  /* 0x000030080a0a7810 */ /* 0x000fe40007f1e0ff */
[----:B------:R-:W-:-:S05]  /*44b0*/  LEA.HI.X R11, R3, UR7, R2, 0x4, P1 ;  /* 0x00000007030b7c11 */ /* 0x000fca00088f2402 */
[----:B------:R-:W-:-:S07]  /*44c0*/  IMAD.X R11, RZ, RZ, R11, P0 ;  /* 0x000000ffff0b7224 */ /* 0x000fce00000e060b */
.L_x_89:
[----:B------:R-:W2:Y:S04]  /*44d0*/  LDG.E.CONSTANT R17, desc[UR10][R10.64+-0x3008] ;  /* 0xffcff80a0a117981 */ /* 0x000ea8000c1e9900 */
[----:B------:R-:W3:Y:S04]  /*44e0*/  LDG.E.64.CONSTANT R14, desc[UR10][R10.64+-0x3000] ;  /* 0xffd0000a0a0e7981 */ /* 0x000ee8000c1e9b00 */
[----:B------:R0:W5:Y:S04]  /*44f0*/  LDG.E.CONSTANT R23, desc[UR10][R10.64+-0x2008] ;  /* 0xffdff80a0a177981 */ /* 0x000168000c1e9900 */
        /* <DEDUP_REMOVED lines=22> */
.L_x_82:
[----:B------:R-:W-:Y:S05]  /*4660*/  BSYNC.RECONVERGENT B2 ;  /* 0x0000000000027941 */ /* 0x000fea0003800200 */
.L_x_81:
        /* <DEDUP_REMOVED lines=17> */
.L_x_84:
[----:B------:R-:W-:Y:S05]  /*4780*/  BSYNC.RECONVERGENT B2 ;  /* 0x0000000000027941 */ /* 0x000fea0003800200 */
.L_x_83:
        /* <DEDUP_REMOVED lines=17> */
.L_x_86:
[----:B------:R-:W-:Y:S05]  /*48a0*/  BSYNC.RECONVERGENT B2 ;  /* 0x0000000000027941 */ /* 0x000fea0003800200 */
.L_x_85:
        /* <DEDUP_REMOVED lines=17> */
.L_x_88:
[----:B------:R-:W-:Y:S05]  /*49c0*/  BSYNC.RECONVERGENT B2 ;  /* 0x0000000000027941 */ /* 0x000fea0003800200 */
.L_x_87:
[----:B------:R-:W-:Y:S01]  /*49d0*/  VIADD R4, R4, 0x400 ;  /* 0x0000040004047836 */ /* 0x000fe20000000000 */
[----:B------:R-:W-:-:S04]  /*49e0*/  IADD3 R10, P1, PT, R10, 0x4000, RZ ;  /* 0x000040000a0a7810 */ /* 0x000fc80007f3e0ff */
[----:B------:R-:W-:Y:S01]  /*49f0*/  ISETP.GE.AND P0, PT, R4, R5, PT ;  /* 0x000000050400720c */ /* 0x000fe20003f06270 */
[----:B------:R-:W-:-:S12]  /*4a00*/  IMAD.X R11, RZ, RZ, R11, P1 ;  /* 0x000000ffff0b7224 */ /* 0x000fd800008e060b */
[----:B------:R-:W-:Y:S05]  /*4a10*/  @!P0 BRA `(.L_x_89) ;  /* 0xfffffff800ac8947 */ /* 0x000fea000383ffff */
.L_x_75:
[----:B------:R-:W-:Y:S05]  /*4a20*/  BSYNC.RECONVERGENT B1 ;  /* 0x0000000000017941 */ /* 0x000fea0003800200 */
.L_x_74:
[----:B------:R-:W0:Y:S01]  /*4a30*/  S2R R2, SR_LANEID ;  /* 0x0000000000027919 */ /* 0x000e220000000000 */
[----:B------:R-:W-:Y:S01]  /*4a40*/  BSSY.RECONVERGENT B1, `(.L_x_90) ;  /* 0x000001e000017945 */ /* 0x000fe20003800200 */
[----:B------:R-:W-:Y:S01]  /*4a50*/  IMAD.MOV.U32 R6, RZ, RZ, R8 ;  /* 0x000000ffff067224 */ /* 0x000fe200078e0008 */
[----:B------:R1:W2:Y:S01]  /*4a60*/  SHFL.DOWN PT, R3, R26, 0x1, 0x1f ;  /* 0x08201f001a037f89 */ /* 0x0002a200000e0000 */
[----:B------:R-:W-:-:S03]  /*4a70*/  IMAD.MOV.U32 R7, RZ, RZ, R9 ;  /* 0x000000ffff077224 */ /* 0x000fc600078e0009 */
[----:B------:R1:W3:Y:S04]  /*4a80*/  SHFL.DOWN PT, R5, R8, 0x1, 0x1f ;  /* 0x08201f0008057f89 */ /* 0x0002e800000e0000 */
[----:B------:R1:W4:Y:S01]  /*4a90*/  SHFL.DOWN PT, R4, R9, 0x1, 0x1f ;  /* 0x08201f0009047f89 */ /* 0x00032200000e0000 */
[C---:B0-----:R-:W-:Y:S02]  /*4aa0*/  ISETP.GT.AND P0, PT, R2.reuse, 0x1e, PT ;  /* 0x0000001e0200780c */ /* 0x041fe40003f04270 */
[C---:B------:R-:W-:Y:S02]  /*4ab0*/  ISETP.GT.AND P1, PT, R2.reuse, 0x1d, PT ;  /* 0x0000001d0200780c */ /* 0x040fe40003f24270 */
[C---:B------:R-:W-:Y:S02]  /*4ac0*/  ISETP.GT.AND P5, PT, R2.reuse, 0x1b, PT ;  /* 0x0000001b0200780c */ /* 0x040fe40003fa4270 */
[----:B------:R-:W-:-:S02]  /*4ad0*/  ISETP.GT.AND P4, PT, R2, 0x17, PT ;  /* 0x000000170200780c */ /* 0x000fc40003f84270 */
[C---:B------:R-:W-:Y:S02]  /*4ae0*/  ISETP.GT.AND P3, PT, R2.reuse, 0xf, PT ;  /* 0x0000000f0200780c */ /* 0x040fe40003f64270 */
[----:B------:R-:W-:Y:S01]  /*4af0*/  ISETP.NE.AND P2, PT, R2, RZ, PT ;  /* 0x000000ff0200720c */ /* 0x000fe20003f45270 */
[----:B------:R-:W-:Y:S02]  /*4b00*/  IMAD.MOV.U32 R2, RZ, RZ, R26 ;  /* 0x000000ffff027224 */ /* 0x000fe400078e001a */
[----:B-1234-:R-:W-:Y:S10]  /*4b10*/  @P0 BRA `(.L_x_91) ;  /* 0x0000000000400947 */ /* 0x01eff40003800000 */
        /* <DEDUP_REMOVED lines=9> */
[----:B------:R-:W-:-:S04]  /*4bb0*/  @P6 ISETP.GE.U32.AND P0, PT, R8, R5, PT ;  /* 0x000000050800620c */ /* 0x000fc80003f06070 */
[----:B------:R-:W-:-:S04]  /*4bc0*/  @P6 ISETP.GE.AND.EX P0, PT, R9, R4, PT, P0 ;  /* 0x000000040900620c */ /* 0x000fc80003f06300 */
[----:B------:R-:W-:Y:S02]  /*4bd0*/  @P6 SEL R2, R26, R3, !P0 ;  /* 0x000000031a026207 */ /* 0x000fe40004000000 */
[----:B------:R-:W-:-:S04]  /*4be0*/  @P6 ISETP.LT.U32.AND P0, PT, R8, R5, PT ;  /* 0x000000050800620c */ /* 0x000fc80003f01070 */
[----:B------:R-:W-:-:S04]  /*4bf0*/  @P6 ISETP.LT.AND.EX P0, PT, R9, R4, PT, P0 ;  /* 0x000000040900620c */ /* 0x000fc80003f01300 */
[----:B------:R-:W-:Y:S02]  /*4c00*/  @P6 SEL R6, R8, R5, P0 ;  /* 0x0000000508066207 */ /* 0x000fe40000000000 */
[----:B------:R-:W-:-:S07]  /*4c10*/  @P6 SEL R7, R9, R4, P0 ;  /* 0x0000000409076207 */ /* 0x000fce0000000000 */
.L_x_91:
[----:B------:R-:W-:Y:S05]  /*4c20*/  BSYNC.RECONVERGENT B1 ;  /* 0x0000000000017941 */ /* 0x000fea0003800200 */
.L_x_90:
[----:B------:R0:W1:Y:S01]  /*4c30*/  SHFL.DOWN PT, R9, R2, 0x2, 0x1f ;  /* 0x08401f0002097f89 */ /* 0x00006200000e0000 */
[----:B------:R-:W-:Y:S01]  /*4c40*/  BSSY.RECONVERGENT B1, `(.L_x_92) ;  /* 0x0000017000017945 */ /* 0x000fe20003800200 */
[----:B------:R-:W-:Y:S02]  /*4c50*/  IMAD.MOV.U32 R3, RZ, RZ, R2 ;  /* 0x000000ffff037224 */ /* 0x000fe400078e0002 */
[----:B------:R0:W2:Y:S01]  /*4c60*/  SHFL.DOWN PT, R11, R6, 0x2, 0x1f ;  /* 0x08401f00060b7f89 */ /* 0x0000a200000e0000 */
[----:B------:R-:W-:Y:S02]  /*4c70*/  IMAD.MOV.U32 R4, RZ, RZ, R6 ;  /* 0x000000ffff047224 */ /* 0x000fe400078e0006 */
[----:B------:R-:W-:Y:S01]  /*4c80*/  IMAD.MOV.U32 R5, RZ, RZ, R7 ;  /* 0x000000ffff057224 */ /* 0x000fe200078e0007 */
[----:B------:R0:W3:Y:S01]  /*4c90*/  SHFL.DOWN PT, R8, R7, 0x2, 0x1f ;  /* 0x08401f0007087f89 */ /* 0x0000e200000e0000 */
[----:B------:R-:W-:Y:S05]  /*4ca0*/  @P1 BRA `(.L_x_93) ;  /* 0x0000000000401947 */ /* 0x000fea0003800000 */
[----:B-1----:R-:W-:Y:S01]  /*4cb0*/  ISETP.GE.AND P0, PT, R2, R9, PT ;  /* 0x000000090200720c */ /* 0x002fe20003f06270 */
[----:B------:R-:W-:Y:S02]  /*4cc0*/  IMAD.MOV.U32 R3, RZ, RZ, R9 ;  /* 0x000000ffff037224 */ /* 0x000fe400078e0009 */
[----:B--2---:R-:W-:Y:S02]  /*4cd0*/  IMAD.MOV.U32 R4, RZ, RZ, R11 ;  /* 0x000000ffff047224 */ /* 0x004fe400078e000b */
        /* <DEDUP_REMOVED lines=13> */
.L_x_93:
[----:B------:R-:W-:Y:S05]  /*4db0*/  BSYNC.RECONVERGENT B1 ;  /* 0x0000000000017941 */ /* 0x000fea0003800200 */
.L_x_92:
[----:B---3--:R3:W4:Y:S01]  /*4dc0*/  SHFL.DOWN PT, R8, R3, 0x4, 0x1f ;  /* 0x08801f0003087f89 */ /* 0x00872200000e0000 */
[----:B------:R-:W-:Y:S01]  /*4dd0*/  BSSY.RECONVERGENT B1, `(.L_x_94) ;  /* 0x0000017000017945 */ /* 0x000fe20003800200 */
[----:B0-----:R-:W-:Y:S02]  /*4de0*/  IMAD.MOV.U32 R2, RZ, RZ, R3 ;  /* 0x000000ffff027224 */ /* 0x001fe400078e0003 */
[----:B-1----:R3:W0:Y:S01]  /*4df0*/  SHFL.DOWN PT, R9, R4, 0x4, 0x1f ;  /* 0x08801f0004097f89 */ /* 0x00262200000e0000 */
[----:B------:R-:W-:Y:S02]  /*4e00*/  IMAD.MOV.U32 R6, RZ, RZ, R4 ;  /* 0x000000ffff067224 */ /* 0x000fe400078e0004 */
[----:B------:R-:W-:Y:S01]  /*4e10*/  IMAD.MOV.U32 R7, RZ, RZ, R5 ;  /* 0x000000ffff077224 */ /* 0x000fe200078e0005 */
[----:B------:R3:W1:Y:S01]  /*4e20*/  SHFL.DOWN PT, R10, R5, 0x4, 0x1f ;  /* 0x08801f00050a7f89 */ /* 0x00066200000e0000 */
[----:B------:R-:W-:Y:S05]  /*4e30*/  @P5 BRA `(.L_x_95) ;  /* 0x0000000000405947 */ /* 0x000fea0003800000 */
[----:B----4-:R-:W-:Y:S01]  /*4e40*/  ISETP.GE.AND P0, PT, R3, R8, PT ;  /* 0x000000080300720c */ /* 0x010fe20003f06270 */
[----:B------:R-:W-:Y:S02]  /*4e50*/  IMAD.MOV.U32 R2, RZ, RZ, R8 ;  /* 0x000000ffff027224 */ /* 0x000fe400078e0008 */
[----:B0-----:R-:W-:Y:S02]  /*4e60*/  IMAD.MOV.U32 R6, RZ, RZ, R9 ;  /* 0x000000ffff067224 */ /* 0x001fe400078e0009 */
[----:B-1----:R-:W-:-:S08]  /*4e70*/  IMAD.MOV.U32 R7, RZ, RZ, R10 ;  /* 0x000000ffff077224 */ /* 0x002fd000078e000a */
        /* <DEDUP_REMOVED lines=12> */
.L_x_95:
[----:B------:R-:W-:Y:S05]  /*4f40*/  BSYNC.RECONVERGENT B1 ;  /* 0x0000000000017941 */ /* 0x000fea0003800200 */
.L_x_94:
[----:B0-----:R0:W0:Y:S01]  /*4f50*/  SHFL.DOWN PT, R9, R2, 0x8, 0x1f ;  /* 0x09001f0002097f89 */ /* 0x00102200000e0000 */
[----:B------:R-:W-:Y:S01]  /*4f60*/  BSSY.RECONVERGENT B1, `(.L_x_96) ;  /* 0x0000017000017945 */ /* 0x000fe20003800200 */
[----:B---3--:R-:W-:Y:S02]  /*4f70*/  IMAD.MOV.U32 R3, RZ, RZ, R2 ;  /* 0x000000ffff037224 */ /* 0x008fe400078e0002 */
[----:B--2---:R2:W3:Y:S01]  /*4f80*/  SHFL.DOWN PT, R11, R6, 0x8, 0x1f ;  /* 0x09001f00060b7f89 */ /* 0x0044e200000e0000 */
[----:B------:R-:W-:Y:S02]  /*4f90*/  IMAD.MOV.U32 R4, RZ, RZ, R6 ;  /* 0x000000ffff047224 */ /* 0x000fe400078e0006 */
[----:B------:R-:W-:Y:S01]  /*4fa0*/  IMAD.MOV.U32 R5, RZ, RZ, R7 ;  /* 0x000000ffff057224 */ /* 0x000fe200078e0007 */
[----:B----4-:R2:W4:Y:S01]  /*4fb0*/  SHFL.DOWN PT, R8, R7, 0x8, 0x1f ;  /* 0x09001f0007087f89 */ /* 0x01052200000e0000 */
[----:B------:R-:W-:Y:S05]  /*4fc0*/  @P4 BRA `(.L_x_97) ;  /* 0x0000000000404947 */ /* 0x000fea0003800000 */
[----:B0-----:R-:W-:Y:S01]  /*4fd0*/  ISETP.GE.AND P0, PT, R2, R9, PT ;  /* 0x000000090200720c */ /* 0x001fe20003f06270 */
[----:B------:R-:W-:Y:S02]  /*4fe0*/  IMAD.MOV.U32 R3, RZ, RZ, R9 ;  /* 0x000000ffff037224 */ /* 0x000fe400078e0009 */
[----:B---3--:R-:W-:Y:S02]  /*4ff0*/  IMAD.MOV.U32 R4, RZ, RZ, R11 ;  /* 0x000000ffff047224 */ /* 0x008fe400078e000b */
[----:B----4-:R-:W-:-:S08]  /*5000*/  IMAD.MOV.U32 R5, RZ, RZ, R8 ;  /* 0x000000ffff057224 */ /* 0x010fd000078e0008 */
        /* <DEDUP_REMOVED lines=12> */
.L_x_97:
[----:B------:R-:W-:Y:S05]  /*50d0*/  BSYNC.RECONVERGENT B1 ;  /* 0x0000000000017941 */ /* 0x000fea0003800200 */
.L_x_96:
[----:B0-----:R0:W0:Y:S01]  /*50e0*/  SHFL.DOWN PT, R2, R3, 0x10, 0x1f ;  /* 0x0a001f0003027f89 */ /* 0x00102200000e0000 */
[----:B------:R-:W-:Y:S01]  /*50f0*/  BSSY.RECONVERGENT B1, `(.L_x_98) ;  /* 0x0000017000017945 */ /* 0x000fe20003800200 */
[----:B----4-:R-:W-:Y:S02]  /*5100*/  IMAD.MOV.U32 R8, RZ, RZ, R3 ;  /* 0x000000ffff087224 */ /* 0x010fe400078e0003 */
[----:B------:R4:W0:Y:S01]  /*5110*/  SHFL.DOWN PT, R9, R4, 0x10, 0x1f ;  /* 0x0a001f0004097f89 */ /* 0x00082200000e0000 */
[----:B--2---:R-:W-:Y:S02]  /*5120*/  IMAD.MOV.U32 R7, RZ, RZ, R4 ;  /* 0x000000ffff077224 */ /* 0x004fe400078e0004 */
[----:B------:R-:W-:Y:S01]  /*5130*/  IMAD.MOV.U32 R6, RZ, RZ, R5 ;  /* 0x000000ffff067224 */ /* 0x000fe200078e0005 */
[----:B-1----:R4:W1:Y:S01]  /*5140*/  SHFL.DOWN PT, R10, R5, 0x10, 0x1f ;  /* 0x0a001f00050a7f89 */ /* 0x00286200000e0000 */
[----:B------:R-:W-:Y:S05]  /*5150*/  @P3 BRA `(.L_x_99) ;  /* 0x0000000000403947 */ /* 0x000fea0003800000 */
[----:B0-----:R-:W-:Y:S01]  /*5160*/  ISETP.GE.AND P0, PT, R3, R2, PT ;  /* 0x000000020300720c */ /* 0x001fe20003f06270 */
[----:B------:R-:W-:Y:S02]  /*5170*/  IMAD.MOV.U32 R8, RZ, RZ, R2 ;  /* 0x000000ffff087224 */ /* 0x000fe400078e0002 */
[----:B------:R-:W-:Y:S02]  /*5180*/  IMAD.MOV.U32 R7, RZ, RZ, R9 ;  /* 0x000000ffff077224 */ /* 0x000fe400078e0009 */
        /* <DEDUP_REMOVED lines=13> */
.L_x_99:
[----:B------:R-:W-:Y:S05]  /*5260*/  BSYNC.RECONVERGENT B1 ;  /* 0x0000000000017941 */ /* 0x000fea0003800200 */
.L_x_98:
[----:B------:R-:W-:Y:S04]  /*5270*/  BSSY.RECONVERGENT B1, `(.L_x_100) ;  /* 0x000000c000017945 */ /* 0x000fe80003800200 */
[----:B------:R-:W-:Y:S05]  /*5280*/  @P2 BRA `(.L_x_101) ;  /* 0x0000000000282947 */ /* 0x000fea0003800000 */
[----:B----4-:R-:W2:Y:S01]  /*5290*/  S2R R4, SR_CgaCtaId ;  /* 0x0000000000047919 */ /* 0x010ea20000008800 */
[----:B0-----:R-:W-:Y:S02]  /*52a0*/  MOV R3, 0x400 ;  /* 0x0000040000037802 */ /* 0x001fe40000000f00 */
[----:B------:R-:W-:-:S04]  /*52b0*/  SHF.R.U32.HI R2, RZ, 0x1, R0 ;  /* 0x00000001ff027819 */ /* 0x000fc80000011600 */
[----:B------:R-:W-:Y:S02]  /*52c0*/  LOP3.LUT R2, R2, 0x1f0, RZ, 0xc0, !PT ;  /* 0x000001f002027812 */ /* 0x000fe400078ec0ff */
[----:B--2---:R-:W-:-:S05]  /*52d0*/  LEA R3, R4, R3, 0x18 ;  /* 0x0000000304037211 */ /* 0x004fca00078ec0ff */
[----:B------:R-:W-:Y:S02]  /*52e0*/  IMAD.IADD R5, R2, 0x1, R3 ;  /* 0x0000000102057824 */ /* 0x000fe400078e0203 */
[----:B------:R-:W-:Y:S02]  /*52f0*/  IMAD.MOV.U32 R2, RZ, RZ, R7 ;  /* 0x000000ffff027224 */ /* 0x000fe400078e0007 */
[----:B------:R-:W-:Y:S01]  /*5300*/  IMAD.MOV.U32 R3, RZ, RZ, R6 ;  /* 0x000000ffff037224 */ /* 0x000fe200078e0006 */
[----:B------:R2:W-:Y:S04]  /*5310*/  STS [R5+0x8], R8 ;  /* 0x0000080805007388 */ /* 0x0005e80000000800 */
[----:B------:R2:W-:Y:S02]  /*5320*/  STS.64 [R5+0x10], R2 ;  /* 0x0000100205007388 */ /* 0x0005e40000000a00 */
.L_x_101:
[----:B------:R-:W-:Y:S05]  /*5330*/  BSYNC.RECONVERGENT B1 ;  /* 0x0000000000017941 */ /* 0x000fea0003800200 */
.L_x_100:
        /* <DEDUP_REMOVED lines=8> */
[----:B----4-:R-:W2:Y:S04]  /*53c0*/  LDS.64 R4, [R24+0x20] ;  /* 0x0000200018047984 */ /* 0x010ea80000000a00 */
[----:B------:R4:W1:Y:S04]  /*53d0*/  LDS R18, [R24+0x28] ;  /* 0x0000280018127984 */ /* 0x0008680000000800 */
[----:B------:R4:W1:Y:S01]  /*53e0*/  LDS R16, [R24+0x38] ;  /* 0x0000380018107984 */ /* 0x0008620000000800 */
[----:B0-----:R-:W-:Y:S01]  /*53f0*/  ISETP.GE.AND P0, PT, R8, R3, PT ;  /* 0x000000030800720c */ /* 0x001fe20003f06270 */
[----:B------:R-:W-:-:S02]  /*5400*/  IMAD.MOV.U32 R19, RZ, RZ, R3 ;  /* 0x000000ffff137224 */ /* 0x000fc400078e0003 */
[----:B--2---:R-:W-:Y:S02]  /*5410*/  IMAD.MOV.U32 R21, RZ, RZ, R4 ;  /* 0x000000ffff157224 */ /* 0x004fe400078e0004 */
[----:B------:R-:W-:-:S08]  /*5420*/  IMAD.MOV.U32 R20, RZ, RZ, R5 ;  /* 0x000000ffff147224 */ /* 0x000fd000078e0005 */
[----:B-1--4-:R-:W-:Y:S05]  /*5430*/  @!P0 BRA `(.L_x_103) ;  /* 0x00000000002c8947 */ /* 0x012fea0003800000 */
        /* <DEDUP_REMOVED lines=11> */
.L_x_103:
[----:B------:R-:W-:Y:S05]  /*54f0*/  BSYNC.RECONVERGENT B1 ;  /* 0x0000000000017941 */ /* 0x000fea0003800200 */
.L_x_102:
[----:B------:R-:W0:Y:S01]  /*5500*/  LDS.64 R4, [R24+0x30] ;  /* 0x0000300018047984 */ /* 0x000e220000000a00 */
[----:B------:R-:W-:Y:S01]  /*5510*/  ISETP.GE.AND P0, PT, R19, R18, PT ;  /* 0x000000121300720c */ /* 0x000fe20003f06270 */
[----:B------:R-:W-:Y:S01]  /*5520*/  BSSY.RECONVERGENT B1, `(.L_x_104) ;  /* 0x0000019000017945 */ /* 0x000fe20003800200 */
[----:B------:R-:W-:Y:S01]  /*5530*/  IMAD.MOV.U32 R23, RZ, RZ, R18 ;  /* 0x000000ffff177224 */ /* 0x000fe200078e0012 */
[----:B------:R1:W2:Y:S04]  /*5540*/  LDS R17, [R24+0x48] ;  /* 0x0000480018117984 */ /* 0x0002a80000000800 */
[----:B------:R1:W4:Y:S04]  /*5550*/  LDS R15, [R24+0x58] ;  /* 0x00005800180f7984 */ /* 0x0003280000000800 */
[----:B------:R1:W1:Y:S04]  /*5560*/  LDS R14, [R24+0x68] ;  /* 0x00006800180e7984 */ /* 0x0002680000000800 */
[----:B------:R0:W1:Y:S04]  /*5570*/  LDS R0, [R24+0x78] ;  /* 0x0000780018007984 */ /* 0x0000680000000800 */
[----:B------:R0:W1:Y:S04]  /*5580*/  LDS.64 R6, [R24+0x40] ;  /* 0x0000400018067984 */ /* 0x0000680000000a00 */
[----:B------:R0:W1:Y:S04]  /*5590*/  LDS.64 R8, [R24+0x50] ;  /* 0x0000500018087984 */ /* 0x0000680000000a00 */
[----:B---3--:R3:W1:Y:S04]  /*55a0*/  LDS.64 R10, [R24+0x60] ;  /* 0x00006000180a7984 */ /* 0x0086680000000a00 */
        /* <DEDUP_REMOVED lines=16> */
.L_x_105:
[----:B------:R-:W-:Y:S05]  /*56b0*/  BSYNC.RECONVERGENT B1 ;  /* 0x0000000000017941 */ /* 0x000fea0003800200 */
.L_x_104:
        /* <DEDUP_REMOVED lines=17> */
.L_x_107:
[----:B------:R-:W-:Y:S05]  /*57d0*/  BSYNC.RECONVERGENT B1 ;  /* 0x0000000000017941 */ /* 0x000fea0003800200 */
.L_x_106:
[----:B--2---:R-:W-:Y:S01]  /*57e0*/  ISETP.GE.AND P0, PT, R4, R17, PT ;  /* 0x000000110400720c */ /* 0x004fe20003f06270 */
        /* <DEDUP_REMOVED lines=16> */
.L_x_109:
[----:B------:R-:W-:Y:S05]  /*58f0*/  BSYNC.RECONVERGENT B1 ;  /* 0x0000000000017941 */ /* 0x000fea0003800200 */
.L_x_108:
[----:B----4-:R-:W-:Y:S01]  /*5900*/  ISETP.GE.AND P0, PT, R6, R15, PT ;  /* 0x0000000f0600720c */ /* 0x010fe20003f06270 */
        /* <DEDUP_REMOVED lines=16> */
.L_x_111:
[----:B------:R-:W-:Y:S05]  /*5a10*/  BSYNC.RECONVERGENT B1 ;  /* 0x0000000000017941 */ /* 0x000fea0003800200 */
.L_x_110:
        /* <DEDUP_REMOVED lines=17> */
.L_x_113:
[----:B------:R-:W-:Y:S05]  /*5b30*/  BSYNC.RECONVERGENT B1 ;  /* 0x0000000000017941 */ /* 0x000fea0003800200 */
.L_x_112:
        /* <DEDUP_REMOVED lines=16> */
.L_x_34:
[----:B------:R-:W-:Y:S05]  /*5c40*/  BSYNC.RECONVERGENT B0 ;  /* 0x0000000000007941 */ /* 0x000fea0003800200 */
.L_x_1:
[----:B------:R-:W-:Y:S05]  /*5c50*/  @P1 EXIT ;  /* 0x000000000000194d */ /* 0x000fea0003800000 */
[----:B0-2-4-:R-:W0:Y:S01]  /*5c60*/  LDC.64 R2, c[0x0][0x388] ;  /* 0x0000e200ff027b82 */ /* 0x015e220000000a00 */
[----:B------:R-:W-:-:S04]  /*5c70*/  LOP3.LUT R7, R7, R6, RZ, 0x3c, !PT ;  /* 0x0000000607077212 */ /* 0x000fc800078e3cff */
[----:B------:R-:W-:-:S04]  /*5c80*/  LOP3.LUT R6, R7, R6, RZ, 0x3c, !PT ;  /* 0x0000000607067212 */ /* 0x000fc800078e3cff */
[----:B------:R-:W-:-:S05]  /*5c90*/  LOP3.LUT R7, R7, R6, RZ, 0x3c, !PT ;  /* 0x0000000607077212 */ /* 0x000fca00078e3cff */
[----:B0-----:R-:W-:Y:S04]  /*5ca0*/  STG.E.64 desc[UR10][R2.64+0x8], R6 ;  /* 0x0000080602007986 */ /* 0x001fe8000c101b0a */
[----:B------:R-:W-:Y:S01]  /*5cb0*/  STG.E desc[UR10][R2.64], R8 ;  /* 0x0000000802007986 */ /* 0x000fe2000c10190a */
[----:B------:R-:W-:Y:S05]  /*5cc0*/  EXIT ;  /* 0x000000000000794d */ /* 0x000fea0003800000 */
.L_x_114:
        /* <DEDUP_REMOVED lines=11> */
.L_x_812:


//--------------------- .text._ZN6thrust24THRUST_300001_SM_1000_NS8cuda_cub4core6detail13_kernel_agentINS1_8__reduce10DrainAgentIlEEJN3cub18CUB_300001_SM_10009GridQueueIyEElEEEvDpT0_ --------------------------
	.section	.text._ZN6thrust24THRUST_300001_SM_1000_NS8cuda_cub4core6detail13_kernel_agentINS1_8__reduce10DrainAgentIlEEJN3cub18CUB_300001_SM_10009GridQueueIyEElEEEvDpT0_,"ax",@progbits
	.align	128
        .global         _ZN6thrust24THRUST_300001_SM_1000_NS8cuda_cub4core6detail13_kernel_agentINS1_8__reduce10DrainAgentIlEEJN3cub18CUB_300001_SM_10009GridQueueIyEElEEEvDpT0_
        .type           _ZN6thrust24THRUST_300001_SM_1000_NS8cuda_cub4core6detail13_kernel_agentINS1_8__reduce10DrainAgentIlEEJN3cub18CUB_300001_SM_10009GridQueueIyEElEEEvDpT0_,@function
        .size           _ZN6thrust24THRUST_300001_SM_1000_NS8cuda_cub4core6detail13_kernel_agentINS1_8__reduce10DrainAgentIlEEJN3cub18CUB_300001_SM_10009GridQueueIyEElEEEvDpT0_,(.L_x_813 - _ZN6thrust24THRUST_300001_SM_1000_NS8cuda_cub4core6detail13_kernel_agentINS1_8__reduce10DrainAgentIlEEJN3cub18CUB_300001_SM_10009GridQueueIyEElEEEvDpT0_)
        .other          _ZN6thrust24THRUST_300001_SM_1000_NS8cuda_cub4core6detail13_kernel_agentINS1_8__reduce10DrainAgentIlEEJN3cub18CUB_300001_SM_10009GridQueueIyEElEEEvDpT0_,@"STO_CUDA_ENTRY STV_DEFAULT"
_ZN6thrust24THRUST_300001_SM_1000_NS8cuda_cub4core6detail13_kernel_agentINS1_8__reduce10DrainAgentIlEEJN3cub18CUB_300001_SM_10009GridQueueIyEElEEEvDpT0_:
.text._ZN6thrust24THRUST_300001_SM_1000_NS8cuda_cub4core6detail13_kernel_agentINS1_8__reduce10DrainAgentIlEEJN3cub18CUB_300001_SM_10009GridQueueIyEElEEEvDpT0_:
[----:B------:R-:W-:Y:S08]  /*0000*/  LDC R1, c[0x0][0x37c] ;  /* 0x0000df00ff017b82 */ /* 0x000ff00000000800 */
[----:B------:R-:W0:Y:S01]  /*0010*/  LDC.64 R2, c[0x0][0x380] ;  /* 0x0000e000ff027b82 */ /* 0x000e220000000a00 */
[----:B------:R-:W0:Y:S07]  /*0020*/  LDCU.64 UR4, c[0x0][0x358] ;  /* 0x00006b00ff0477ac */ /* 0x000e2e0008000a00 */
[----:B------:R-:W1:Y:S01]  /*0030*/  LDC.64 R4, c[0x0][0x388] ;  /* 0x0000e200ff047b82 */ /* 0x000e620000000a00 */
[----:B0-----:R-:W-:Y:S04]  /*0040*/  STG.E.64 desc[UR4][R2.64+0x8], RZ ;  /* 0x000008ff02007986 */ /* 0x001fe8000c101b04 */
[----:B-1----:R-:W-:Y:S01]  /*0050*/  STG.E.64 desc[UR4][R2.64], R4 ;  /* 0x0000000402007986 */ /* 0x002fe2000c101b04 */
[----:B------:R-:W-:Y:S05]  /*0060*/  EXIT ;  /* 0x000000000000794d */ /* 0x000fea0003800000 */
.L_x_115:
        /* <DEDUP_REMOVED lines=9> */
.L_x_813:


//--------------------- .text._ZN6thrust24THRUST_300001_SM_1000_NS8cuda_cub4core6detail13_kernel_agentINS1_8__reduce11ReduceAgentINS0_12zip_iteratorIN4cuda3std3__45tupleIJNS0_10device_ptrIiEENS0_17counting_iteratorIlNS0_11use_defaultESF_SF_EEEEEEEPNSB_IJilEEESJ_lNS1_9__extrema9arg_max_fIilNSA_4lessIiEEEEEEJSI_SK_lN3cub18CUB_300001_SM_100013GridEvenShareIlEENSS_9GridQueueIyEESP_EEEvDpT0_ --------------------------
	.section	.text._ZN6thrust24THRUST_300001_SM_1000_NS8cuda_cub4core6detail13_kernel_agentINS1_8__reduce11ReduceAgentINS0_12zip_iteratorIN4cuda3std3__45tupleIJNS0_10device_ptrIiEENS0_17counting_iteratorIlNS0_11use_defaultESF_SF_EEEEEEEPNSB_IJilEEESJ_lNS1_9__extrema9arg_max_fIilNSA_4lessIiEEEEEEJSI_SK_lN3cub18CUB_300001_SM_100013GridEvenShareIlEENSS_9GridQueueIyEESP_EEEvDpT0_,"ax",@progbits
	.align	128
        .global         _ZN6thrust24THRUST_300001_SM_1000_NS8cuda_cub4core6detail13_kernel_agentINS1_8__reduce11ReduceAgentINS0_12zip_iteratorIN4cuda3std3__45tupleIJNS0_10device_ptrIiEENS0_17counting_iteratorIlNS0_11use_defaultESF_SF_EEEEEEEPNSB_IJilEEESJ_lNS1_9__extrema9arg_max_fIilNSA_4lessIiEEEEEEJSI_SK_lN3cub18CUB_300001_SM_100013GridEvenShareIlEENSS_9GridQueueIyEESP_EEEvDpT0_
        .type           _ZN6thrust24THRUST_300001_SM_1000_NS8cuda_cub4core6detail13_kernel_agentINS1_8__reduce11ReduceAgentINS0_12zip_iteratorIN4cuda3std3__45tupleIJNS0_10device_ptrIiEENS0_17counting_iteratorIlNS0_11use_defaultESF_SF_EEEEEEEPNSB_IJilEEESJ_lNS1_9__extrema9arg_max_fIilNSA_4lessIiEEEEEEJSI_SK_lN3cub18CUB_300001_SM_100013GridEvenShareIlEENSS_9GridQueueIyEESP_EEEvDpT0_,@function
        .size           _ZN6thrust24THRUST_300001_SM_1000_NS8cuda_cub4core6detail13_kernel_agentINS1_8__reduce11ReduceAgentINS0_12zip_iteratorIN4cuda3std3__45tupleIJNS0_10device_ptrIiEENS0_17counting_iteratorIlNS0_11use_defaultESF_SF_EEEEEEEPNSB_IJilEEESJ_lNS1_9__extrema9arg_max_fIilNSA_4lessIiEEEEEEJSI_SK_lN3cub18CUB_300001_SM_100013GridEvenShareIlEENSS_9GridQueueIyEESP_EEEvDpT0_,(.L_x_814 - _ZN6thrust24THRUST_300001_SM_1000_NS8cuda_cub4core6detail13_kernel_agentINS1_8__reduce11ReduceAgentINS0_12zip_iteratorIN4cuda3std3__45tupleIJNS0_10device_ptrIiEENS0_17counting_iteratorIlNS0_11use_defaultESF_SF_EEEEEEEPNSB_IJilEEESJ_lNS1_9__extrema9arg_max_fIilNSA_4lessIiEEEEEEJSI_SK_lN3cub18CUB_300001_SM_100013GridEvenShareIlEENSS_9GridQueueIyEESP_EEEvDpT0_)
        .other          _ZN6thrust24THRUST_300001_SM_1000_NS8cuda_cub4core6detail13_kernel_agentINS1_8__reduce11ReduceAgentINS0_12zip_iteratorIN4cuda3std3__45tupleIJNS0_10device_ptrIiEENS0_17counting_iteratorIlNS0_11use_defaultESF_SF_EEEEEEEPNSB_IJilEEESJ_lNS1_9__extrema9arg_max_fIilNSA_4lessIiEEEEEEJSI_SK_lN3cub18CUB_300001_SM_100013GridEvenShareIlEENSS_9GridQueueIyEESP_EEEvDpT0_,@"STO_CUDA_ENTRY STV_DEFAULT"
_ZN6thrust24THRUST_300001_SM_1000_NS8cuda_cub4core6detail13_kernel_agentINS1_8__reduce11ReduceAgentINS0_12zip_iteratorIN4cuda3std3__45tupleIJNS0_10device_ptrIiEENS0_17counting_iteratorIlNS0_11use_defaultESF_SF_EEEEEEEPNSB_IJilEEESJ_lNS1_9__extrema9arg_max_fIilNSA_4lessIiEEEEEEJSI_SK_lN3cub18CUB_300001_SM_100013GridEvenShareIlEENSS_9GridQueueIyEESP_EEEvDpT0_:
.text._ZN6thrust24THRUST_300001_SM_1000_NS8cuda_cub4core6detail13_kernel_agentINS1_8__reduce11ReduceAgentINS0_12zip_iteratorIN4cuda3std3__45tupleIJNS0_10device_ptrIiEENS0_17counting_iteratorIlNS0_11use_defaultESF_SF_EEEEEEEPNSB_IJilEEESJ_lNS1_9__extrema9arg_max_fIilNSA_4lessIiEEEEEEJSI_SK_lN3cub18CUB_300001_SM_100013GridEvenShareIlEENSS_9GridQueueIyEESP_EEEvDpT0_:
[----:B------:R-:W-:Y:S01]  /*0000*/  LDC R1, c[0x0][0x37c] ;  /* 0x0000df00ff017b82 */ /* 0x000fe20000000800 */
[----:B------:R-:W0:Y:S01]  /*0010*/  S2R R0, SR_CTAID.X ;  /* 0x0000000000007919 */ /* 0x000e220000002500 */
[----:B------:R-:W1:Y:S01]  /*0020*/  LDCU.64 UR4, c[0x0][0x398] ;  /* 0x00007300ff0477ac */ /* 0x000e620008000a00 */
[----:B------:R-:W-:Y:S01]  /*0030*/  BSSY.RECONVERGENT B0, `(.L_x_116) ;  /* 0x00005a5000007945 */ /* 0x000fe20003800200 */
[----:B------:R-:W2:Y:S01]  /*0040*/  LDCU UR6, c[0x0][0x370] ;  /* 0x00006e00ff0677ac */ /* 0x000ea20008000800 */
[----:B------:R-:W3:Y:S01]  /*0050*/  LDCU.64 UR10, c[0x0][0x358] ;  /* 0x00006b00ff0a77ac */ /* 0x000ee20008000a00 */
[----:B-1----:R-:W-:Y:S02]  /*0060*/  IMAD.U32 R7, RZ, RZ, UR4 ;  /* 0x00000004ff077e24 */ /* 0x002fe4000f8e00ff */
[----:B------:R-:W-:Y:S01]  /*0070*/  IMAD.U32 R18, RZ, RZ, UR5 ;  /* 0x00000005ff127e24 */ /* 0x000fe2000f8e00ff */
[----:B--2---:R-:W-:Y:S01]  /*0080*/  UIMAD UR6, UR6, 0x500, URZ ;  /* 0x00000500060678a4 */ /* 0x004fe2000f8e02ff */
[----:B0-----:R-:W-:-:S05]  /*0090*/  IMAD R6, R0, 0x500, RZ ;  /* 0x0000050000067824 */ /* 0x001fca00078e02ff */
[----:B------:R-:W-:-:S04]  /*00a0*/  IADD3 R2, P1, PT, R6, 0x500, RZ ;  /* 0x0000050006027810 */ /* 0x000fc80007f3e0ff */
[----:B------:R-:W-:Y:S01]  /*00b0*/  ISETP.GT.U32.AND P0, PT, R2, R7, PT ;  /* 0x000000070200720c */ /* 0x000fe20003f04070 */
[----:B------:R-:W-:-:S05]  /*00c0*/  IMAD.X R3, RZ, RZ, RZ, P1 ;  /* 0x000000ffff037224 */ /* 0x000fca00008e06ff */
[----:B------:R-:W-:-:S13]  /*00d0*/  ISETP.GT.AND.EX P0, PT, R3, R18, PT, P0 ;  /* 0x000000120300720c */ /* 0x000fda0003f04300 */
[----:B---3--:R-:W-:Y:S05]  /*00e0*/  @!P0 BRA `(.L_x_117) ;  /* 0x0000003000d48947 */ /* 0x008fea0003800000 */
[----:B------:R-:W0:Y:S01]  /*00f0*/  S2R R9, SR_TID.X ;  /* 0x0000000000097919 */ /* 0x000e220000002100 */
[----:B------:R-:W-:Y:S01]  /*0100*/  IMAD.IADD R10, R7, 0x1, -R6 ;  /* 0x00000001070a7824 */ /* 0x000fe200078e0a06 */
[----:B------:R-:W-:Y:S01]  /*0110*/  BSSY.RECONVERGENT B1, `(.L_x_118) ;  /* 0x0000010000017945 */ /* 0x000fe20003800200 */
[----:B------:R-:W-:Y:S02]  /*0120*/  IMAD.MOV.U32 R12, RZ, RZ, RZ ;  /* 0x000000ffff0c7224 */ /* 0x000fe400078e00ff */
[----:B------:R-:W-:Y:S02]  /*0130*/  IMAD.MOV.U32 R11, RZ, RZ, RZ ;  /* 0x000000ffff0b7224 */ /* 0x000fe400078e00ff */
[----:B------:R-:W-:Y:S01]  /*0140*/  IMAD.MOV.U32 R8, RZ, RZ, RZ ;  /* 0x000000ffff087224 */ /* 0x000fe200078e00ff */
[----:B0-----:R-:W-:Y:S01]  /*0150*/  ISETP.GE.AND P0, PT, R9, R10, PT ;  /* 0x0000000a0900720c */ /* 0x001fe20003f06270 */
[----:B------:R-:W-:-:S12]  /*0160*/  IMAD.MOV.U32 R13, RZ, RZ, R9 ;  /* 0x000000ffff0d7224 */ /* 0x000fd800078e0009 */
[----:B------:R-:W-:Y:S05]  /*0170*/  @P0 BRA `(.L_x_119) ;  /* 0x0000000000240947 */ /* 0x000fea0003800000 */
[----:B------:R-:W0:Y:S01]  /*0180*/  LDCU.128 UR4, c[0x0][0x380] ;  /* 0x00007000ff0477ac */ /* 0x000e220008000c00 */
[----:B------:R-:W-:-:S05]  /*0190*/  IADD3 R11, P0, PT, R6, R9, RZ ;  /* 0x00000009060b7210 */ /* 0x000fca0007f1e0ff */
[----:B------:R-:W-:Y:S01]  /*01a0*/  IMAD.X R8, RZ, RZ, RZ, P0 ;  /* 0x000000ffff087224 */ /* 0x000fe200000e06ff */
[----:B0-----:R-:W-:-:S04]  /*01b0*/  LEA R2, P1, R11, UR4, 0x2 ;  /* 0x000000040b027c11 */ /* 0x001fc8000f8210ff */
[----:B------:R-:W-:-:S05]  /*01c0*/  LEA.HI.X R3, R11, UR5, R8, 0x2, P1 ;  /* 0x000000050b037c11 */ /* 0x000fca00088f1408 */
[----:B------:R0:W5:Y:S01]  /*01d0*/  LDG.E R12, desc[UR10][R2.64] ;  /* 0x0000000a020c7981 */ /* 0x000162000c1e1900 */
[----:B------:R-:W-:Y:S01]  /*01e0*/  IADD3 R11, P0, PT, R11, UR6, RZ ;  /* 0x000000060b0b7c10 */ /* 0x000fe2000ff1e0ff */
[----:B------:R-:W-:-:S03]  /*01f0*/  VIADD R13, R9, 0x100 ;  /* 0x00000100090d7836 */ /* 0x000fc60000000000 */
[----:B------:R-:W-:-:S09]  /*0200*/  IADD3.X R8, PT, PT, R8, UR7, RZ, P0, !PT ;  /* 0x0000000708087c10 */ /* 0x000fd200087fe4ff */
.L_x_119:
[----:B------:R-:W-:Y:S05]  /*0210*/  BSYNC.RECONVERGENT B1 ;  /* 0x0000000000017941 */ /* 0x000fea0003800200 */
.L_x_118:
[----:B------:R-:W-:Y:S01]  /*0220*/  ISETP.GE.AND P0, PT, R13, R10, PT ;  /* 0x0000000a0d00720c */ /* 0x000fe20003f06270 */
[----:B------:R-:W-:-:S12]  /*0230*/  BSSY.RECONVERGENT B1, `(.L_x_120) ;  /* 0x0000099000017945 */ /* 0x000fd80003800200 */
[----:B------:R-:W-:Y:S05]  /*0240*/  @P0 BRA `(.L_x_121) ;  /* 0x00000008005c0947 */ /* 0x000fea0003800000 */
[----:B0-----:R-:W-:Y:S01]  /*0250*/  LOP3.LUT R2, RZ, R13, RZ, 0x33, !PT ;  /* 0x0000000dff027212 */ /* 0x001fe200078e33ff */
[----:B------:R-:W-:Y:S03]  /*0260*/  BSSY.RECONVERGENT B2, `(.L_x_122) ;  /* 0x000002e000027945 */ /* 0x000fe60003800200 */
[----:B------:R-:W-:-:S04]  /*0270*/  IADD3 R15, PT, PT, -R6, R7, R2 ;  /* 0x00000007060f7210 */ /* 0x000fc80007ffe102 */
[----:B------:R-:W-:-:S04]  /*0280*/  LOP3.LUT R2, R15, 0x300, RZ, 0xc0, !PT ;  /* 0x000003000f027812 */ /* 0x000fc800078ec0ff */
[----:B------:R-:W-:-:S13]  /*0290*/  ISETP.NE.AND P0, PT, R2, 0x300, PT ;  /* 0x000003000200780c */ /* 0x000fda0003f05270 */
[----:B------:R-:W-:Y:S05]  /*02a0*/  @!P0 BRA `(.L_x_123) ;  /* 0x0000000000a48947 */ /* 0x000fea0003800000 */
[----:B------:R-:W0:Y:S01]  /*02b0*/  LDCU.128 UR4, c[0x0][0x380] ;  /* 0x00007000ff0477ac */ /* 0x000e220008000c00 */
[----:B------:R-:W-:Y:S02]  /*02c0*/  IADD3 R3, P0, PT, R6, R13, RZ ;  /* 0x0000000d06037210 */ /* 0x000fe40007f1e0ff */
[----:B------:R-:W-:-:S03]  /*02d0*/  LEA.HI R2, R15, 0x1, RZ, 0x18 ;  /* 0x000000010f027811 */ /* 0x000fc600078fc0ff */
[----:B------:R-:W-:Y:S01]  /*02e0*/  IMAD.X R14, RZ, RZ, RZ, P0 ;  /* 0x000000ffff0e7224 */ /* 0x000fe200000e06ff */
[----:B------:R-:W-:-:S05]  /*02f0*/  LOP3.LUT R2, R2, 0x3, RZ, 0xc0, !PT ;  /* 0x0000000302027812 */ /* 0x000fca00078ec0ff */
[----:B------:R-:W-:Y:S01]  /*0300*/  IMAD.MOV R4, RZ, RZ, -R2 ;  /* 0x000000ffff047224 */ /* 0x000fe200078e0a02 */
[C---:B0-----:R-:W-:Y:S02]  /*0310*/  LEA R5, P2, R3.reuse, UR4, 0x2 ;  /* 0x0000000403057c11 */ /* 0x041fe4000f8410ff */
[C---:B------:R-:W-:Y:S02]  /*0320*/  IADD3 R7, P1, PT, R3.reuse, UR6, RZ ;  /* 0x0000000603077c10 */ /* 0x040fe4000ff3e0ff */
[----:B------:R-:W-:Y:S02]  /*0330*/  LEA.HI.X R3, R3, UR5, R14, 0x2, P2 ;  /* 0x0000000503037c11 */ /* 0x000fe400090f140e */
[----:B------:R-:W-:-:S09]  /*0340*/  IADD3.X R14, PT, PT, R14, UR7, RZ, P1, !PT ;  /* 0x000000070e0e7c10 */ /* 0x000fd20008ffe4ff */
.L_x_126:
[----:B------:R-:W-:-:S05]  /*0350*/  IMAD.MOV.U32 R2, RZ, RZ, R5 ;  /* 0x000000ffff027224 */ /* 0x000fca00078e0005 */
[----:B------:R-:W2:Y:S01]  /*0360*/  LDG.E R19, desc[UR10][R2.64] ;  /* 0x0000000a02137981 */ /* 0x000ea2000c1e1900 */
[----:B------:R-:W-:Y:S01]  /*0370*/  VIADD R4, R4, 0x1 ;  /* 0x0000000104047836 */ /* 0x000fe20000000000 */
[----:B------:R-:W-:Y:S01]  /*0380*/  BSSY.RECONVERGENT B3, `(.L_x_124) ;  /* 0x0000016000037945 */ /* 0x000fe20003800200 */
[----:B------:R-:W-:Y:S01]  /*0390*/  IMAD.MOV.U32 R18, RZ, RZ, R11 ;  /* 0x000000ffff127224 */ /* 0x000fe200078e000b */
[----:B------:R-:W-:Y:S01]  /*03a0*/  IADD3 R5, P3, PT, R5, 0x400, RZ ;  /* 0x0000040005057810 */ /* 0x000fe20007f7e0ff */
[----:B------:R-:W-:Y:S01]  /*03b0*/  IMAD.MOV.U32 R17, RZ, RZ, R8 ;  /* 0x000000ffff117224 */ /* 0x000fe200078e0008 */
[----:B------:R-:W-:Y:S01]  /*03c0*/  ISETP.NE.AND P2, PT, R4, RZ, PT ;  /* 0x000000ff0400720c */ /* 0x000fe20003f45270 */
[----:B-----5:R-:W-:Y:S02]  /*03d0*/  IMAD.MOV.U32 R16, RZ, RZ, R12 ;  /* 0x000000ffff107224 */ /* 0x020fe400078e000c */
[----:B------:R-:W-:Y:S02]  /*03e0*/  IMAD.MOV.U32 R11, RZ, RZ, R7 ;  /* 0x000000ffff0b7224 */ /* 0x000fe400078e0007 */
[----:B------:R-:W-:Y:S01]  /*03f0*/  IMAD.MOV.U32 R8, RZ, RZ, R14 ;  /* 0x000000ffff087224 */ /* 0x000fe200078e000e */
[----:B--2---:R-:W-:Y:S01]  /*0400*/  ISETP.GE.AND P0, PT, R12, R19, PT ;  /* 0x000000130c00720c */ /* 0x004fe20003f06270 */
[----:B------:R-:W-:-:S12]  /*0410*/  IMAD.MOV.U32 R12, RZ, RZ, R19 ;  /* 0x000000ffff0c7224 */ /* 0x000fd800078e0013 */
        /* <DEDUP_REMOVED lines=12> */
.L_x_125:
[----:B------:R-:W-:Y:S05]  /*04e0*/  BSYNC.RECONVERGENT B3 ;  /* 0x0000000000037941 */ /* 0x000fea0003800200 */
.L_x_124:
[----:B------:R-:W-:Y:S01]  /*04f0*/  IADD3 R7, P0, PT, R7, 0x100, RZ ;  /* 0x0000010007077810 */ /* 0x000fe20007f1e0ff */
[----:B------:R-:W-:Y:S02]  /*0500*/  VIADD R13, R13, 0x100 ;  /* 0x000001000d0d7836 */ /* 0x000fe40000000000 */
[----:B------:R-:W-:Y:S02]  /*0510*/  IMAD.X R3, RZ, RZ, R3, P3 ;  /* 0x000000ffff037224 */ /* 0x000fe400018e0603 */
[----:B------:R-:W-:Y:S01]  /*0520*/  IMAD.X R14, RZ, RZ, R14, P0 ;  /* 0x000000ffff0e7224 */ /* 0x000fe200000e060e */
[----:B------:R-:W-:Y:S07]  /*0530*/  @P2 BRA `(.L_x_126) ;  /* 0xfffffffc00842947 */ /* 0x000fee000383ffff */
.L_x_123:
[----:B------:R-:W-:Y:S05]  /*0540*/  BSYNC.RECONVERGENT B2 ;  /* 0x0000000000027941 */ /* 0x000fea0003800200 */
.L_x_122:
[----:B------:R-:W-:-:S13]  /*0550*/  ISETP.GE.U32.AND P0, PT, R15, 0x300, PT ;  /* 0x000003000f00780c */ /* 0x000fda0003f06070 */
[----:B------:R-:W-:Y:S05]  /*0560*/  @!P0 BRA `(.L_x_121) ;  /* 0x0000000400948947 */ /* 0x000fea0003800000 */
[----:B------:R-:W0:Y:S01]  /*0570*/  LDC.64 R4, c[0x0][0x380] ;  /* 0x0000e000ff047b82 */ /* 0x000e220000000a00 */
[----:B------:R-:W-:-:S07]  /*0580*/  VIADD R7, R13, 0x200 ;  /* 0x000002000d077836 */ /* 0x000fce0000000000 */
[----:B------:R-:W1:Y:S02]  /*0590*/  LDC.64 R2, c[0x0][0x388] ;  /* 0x0000e200ff027b82 */ /* 0x000e640000000a00 */
.L_x_135:
[----:B------:R-:W-:-:S05]  /*05a0*/  VIADD R13, R7, 0xfffffe00 ;  /* 0xfffffe00070d7836 */ /* 0x000fca0000000000 */
[----:B------:R-:W-:-:S04]  /*05b0*/  IADD3 R19, P0, PT, R6, R13, RZ ;  /* 0x0000000d06137210 */ /* 0x000fc80007f1e0ff */
[----:B------:R-:W-:Y:S02]  /*05c0*/  LEA.HI.X.SX32 R18, R13, RZ, 0x1, P0 ;  /* 0x000000ff0d127211 */ /* 0x000fe400000f0eff */
[----:B0-----:R-:W-:-:S04]  /*05d0*/  LEA R16, P0, R19, R4, 0x2 ;  /* 0x0000000413107211 */ /* 0x001fc800078010ff */
[----:B------:R-:W-:-:S05]  /*05e0*/  LEA.HI.X R17, R19, R5, R18, 0x2, P0 ;  /* 0x0000000513117211 */ /* 0x000fca00000f1412 */
[----:B------:R-:W2:Y:S04]  /*05f0*/  LDG.E R25, desc[UR10][R16.64] ;  /* 0x0000000a10197981 */ /* 0x000ea8000c1e1900 */
[----:B-----5:R0:W5:Y:S04]  /*0600*/  LDG.E R15, desc[UR10][R16.64+0x400] ;  /* 0x0004000a100f7981 */ /* 0x020168000c1e1900 */
[----:B------:R0:W5:Y:S04]  /*0610*/  LDG.E R13, desc[UR10][R16.64+0x800] ;  /* 0x0008000a100d7981 */ /* 0x000168000c1e1900 */
[----:B------:R0:W5:Y:S01]  /*0620*/  LDG.E R14, desc[UR10][R16.64+0xc00] ;  /* 0x000c000a100e7981 */ /* 0x000162000c1e1900 */
[----:B-1----:R-:W-:Y:S01]  /*0630*/  IADD3 R20, P1, PT, R19, R2, RZ ;  /* 0x0000000213147210 */ /* 0x002fe20007f3e0ff */
[----:B------:R-:W-:Y:S01]  /*0640*/  BSSY.RECONVERGENT B2, `(.L_x_127) ;  /* 0x0000013000027945 */ /* 0x000fe20003800200 */
[----:B------:R-:W-:-:S03]  /*0650*/  VIADD R19, R7, 0xffffff00 ;  /* 0xffffff0007137836 */ /* 0x000fc60000000000 */
[----:B------:R-:W-:Y:S02]  /*0660*/  IMAD.X R23, R18, 0x1, R3, P1 ;  /* 0x0000000112177824 */ /* 0x000fe400008e0603 */
[----:B------:R-:W-:Y:S02]  /*0670*/  IMAD.MOV.U32 R21, RZ, RZ, R20 ;  /* 0x000000ffff157224 */ /* 0x000fe400078e0014 */
[----:B------:R-:W-:Y:S01]  /*0680*/  IMAD.MOV.U32 R22, RZ, RZ, R23 ;  /* 0x000000ffff167224 */ /* 0x000fe200078e0017 */
[----:B--2---:R-:W-:Y:S01]  /*0690*/  ISETP.GE.AND P0, PT, R12, R25, PT ;  /* 0x000000190c00720c */ /* 0x004fe20003f06270 */
[----:B------:R-:W-:-:S12]  /*06a0*/  IMAD.MOV.U32 R18, RZ, RZ, R25 ;  /* 0x000000ffff127224 */ /* 0x000fd800078e0019 */
[----:B0-----:R-:W-:Y:S05]  /*06b0*/  @!P0 BRA `(.L_x_128) ;  /* 0x00000000002c8947 */ /* 0x001fea0003800000 */
        /* <DEDUP_REMOVED lines=11> */
.L_x_128:
[----:B------:R-:W-:Y:S05]  /*0770*/  BSYNC.RECONVERGENT B2 ;  /* 0x0000000000027941 */ /* 0x000fea0003800200 */
.L_x_127:
[----:B-----5:R-:W-:Y:S01]  /*0780*/  ISETP.GE.AND P0, PT, R18, R15, PT ;  /* 0x0000000f1200720c */ /* 0x020fe20003f06270 */
[----:B------:R-:W-:Y:S01]  /*0790*/  BSSY.RECONVERGENT B2, `(.L_x_129) ;  /* 0x0000013000027945 */ /* 0x000fe20003800200 */
[----:B------:R-:W-:Y:S02]  /*07a0*/  SHF.R.S32.HI R8, RZ, 0x1f, R19 ;  /* 0x0000001fff087819 */ /* 0x000fe40000011413 */
[----:B------:R-:W-:-:S04]  /*07b0*/  IADD3 R12, P1, P2, R19, R2, R6 ;  /* 0x00000002130c7210 */ /* 0x000fc80007a3e006 */
[----:B------:R-:W-:Y:S01]  /*07c0*/  IADD3.X R11, PT, PT, R8, R3, RZ, P1, P2 ;  /* 0x00000003080b7210 */ /* 0x000fe20000fe44ff */
[----:B------:R-:W-:Y:S02]  /*07d0*/  IMAD.MOV.U32 R19, RZ, RZ, R12 ;  /* 0x000000ffff137224 */ /* 0x000fe400078e000c */
[----:B------:R-:W-:Y:S02]  /*07e0*/  IMAD.MOV.U32 R8, RZ, RZ, R15 ;  /* 0x000000ffff087224 */ /* 0x000fe400078e000f */
[----:B------:R-:W-:Y:S01]  /*07f0*/  IMAD.MOV.U32 R20, RZ, RZ, R11 ;  /* 0x000000ffff147224 */ /* 0x000fe200078e000b */
[----:B------:R-:W-:Y:S06]  /*0800*/  @!P0 BRA `(.L_x_130) ;  /* 0x00000000002c8947 */ /* 0x000fec0003800000 */
        /* <DEDUP_REMOVED lines=11> */
.L_x_130:
[----:B------:R-:W-:Y:S05]  /*08c0*/  BSYNC.RECONVERGENT B2 ;  /* 0x0000000000027941 */ /* 0x000fea0003800200 */
.L_x_129:
[----:B------:R-:W-:Y:S01]  /*08d0*/  ISETP.GE.AND P0, PT, R8, R13, PT ;  /* 0x0000000d0800720c */ /* 0x000fe20003f06270 */
[C---:B------:R-:W-:Y:S01]  /*08e0*/  VIADD R11, R7.reuse, 0x100 ;  /* 0x00000100070b7836 */ /* 0x040fe20000000000 */
[----:B------:R-:W-:Y:S01]  /*08f0*/  SHF.R.S32.HI R12, RZ, 0x1f, R7 ;  /* 0x0000001fff0c7819 */ /* 0x000fe20000011407 */
[----:B------:R-:W-:Y:S01]  /*0900*/  BSSY.RECONVERGENT B2, `(.L_x_131) ;  /* 0x0000014000027945 */ /* 0x000fe20003800200 */
[-CC-:B------:R-:W-:Y:S01]  /*0910*/  IADD3 R18, P1, P4, R7, R2.reuse, R6.reuse ;  /* 0x0000000207127210 */ /* 0x180fe20007c3e006 */
[----:B------:R-:W-:Y:S01]  /*0920*/  IMAD.MOV.U32 R15, RZ, RZ, R13 ;  /* 0x000000ffff0f7224 */ /* 0x000fe200078e000d */
[----:B------:R-:W-:Y:S02]  /*0930*/  IADD3 R23, P2, P3, R11, R2, R6 ;  /* 0x000000020b177210 */ /* 0x000fe40007b5e006 */
[----:B------:R-:W-:Y:S01]  /*0940*/  IADD3.X R21, PT, PT, R12, R3, RZ, P1, P4 ;  /* 0x000000030c157210 */ /* 0x000fe20000fe84ff */
[----:B------:R-:W-:Y:S01]  /*0950*/  IMAD.MOV.U32 R16, RZ, RZ, R18 ;  /* 0x000000ffff107224 */ /* 0x000fe200078e0012 */
[----:B------:R-:W-:-:S03]  /*0960*/  SHF.R.S32.HI R12, RZ, 0x1f, R11 ;  /* 0x0000001fff0c7819 */ /* 0x000fc6000001140b */
        /* <DEDUP_REMOVED lines=13> */
.L_x_132:
[----:B------:R-:W-:Y:S05]  /*0a40*/  BSYNC.RECONVERGENT B2 ;  /* 0x0000000000027941 */ /* 0x000fea0003800200 */
.L_x_131:
[----:B------:R-:W-:Y:S01]  /*0a50*/  ISETP.GE.AND P0, PT, R15, R14, PT ;  /* 0x0000000e0f00720c */ /* 0x000fe20003f06270 */
[----:B------:R-:W-:Y:S01]  /*0a60*/  BSSY.RECONVERGENT B2, `(.L_x_133) ;  /* 0x0000011000027945 */ /* 0x000fe20003800200 */
[----:B------:R-:W-:Y:S01]  /*0a70*/  IADD3.X R18, PT, PT, R12, R3, RZ, P2, P3 ;  /* 0x000000030c127210 */ /* 0x000fe200017e64ff */
[----:B------:R-:W-:Y:S02]  /*0a80*/  IMAD.MOV.U32 R11, RZ, RZ, R23 ;  /* 0x000000ffff0b7224 */ /* 0x000fe400078e0017 */
[----:B------:R-:W-:Y:S02]  /*0a90*/  IMAD.MOV.U32 R12, RZ, RZ, R14 ;  /* 0x000000ffff0c7224 */ /* 0x000fe400078e000e */
[----:B------:R-:W-:-:S06]  /*0aa0*/  IMAD.MOV.U32 R8, RZ, RZ, R18 ;  /* 0x000000ffff087224 */ /* 0x000fcc00078e0012 */
        /* <DEDUP_REMOVED lines=12> */
.L_x_134:
[----:B------:R-:W-:Y:S05]  /*0b70*/  BSYNC.RECONVERGENT B2 ;  /* 0x0000000000027941 */ /* 0x000fea0003800200 */
.L_x_133:
[C---:B------:R-:W-:Y:S02]  /*0b80*/  VIADD R13, R7.reuse, 0x200 ;  /* 0x00000200070d7836 */ /* 0x040fe40000000000 */
[----:B------:R-:W-:-:S03]  /*0b90*/  VIADD R7, R7, 0x400 ;  /* 0x0000040007077836 */ /* 0x000fc60000000000 */
[----:B------:R-:W-:-:S13]  /*0ba0*/  ISETP.GE.AND P0, PT, R13, R10, PT ;  /* 0x0000000a0d00720c */ /* 0x000fda0003f06270 */
[----:B------:R-:W-:Y:S05]  /*0bb0*/  @!P0 BRA `(.L_x_135) ;  /* 0xfffffff800788947 */ /* 0x000fea000383ffff */
.L_x_121:
[----:B------:R-:W-:Y:S05]  /*0bc0*/  BSYNC.RECONVERGENT B1 ;  /* 0x0000000000017941 */ /* 0x000fea0003800200 */
.L_x_120:
[----:B------:R-:W-:-:S13]  /*0bd0*/  ISETP.GE.AND P0, PT, R10, 0x100, PT ;  /* 0x000001000a00780c */ /* 0x000fda0003f06270 */
[----:B------:R-:W-:Y:S05]  /*0be0*/  @!P0 BRA `(.L_x_136) ;  /* 0x00000010008c8947 */ /* 0x000fea0003800000 */
[----:B------:R-:W1:Y:S01]  /*0bf0*/  S2R R10, SR_LANEID ;  /* 0x00000000000a7919 */ /* 0x000e620000000000 */
[----:B------:R-:W-:Y:S01]  /*0c00*/  BSSY.RECONVERGENT B1, `(.L_x_137) ;  /* 0x000001b000017945 */ /* 0x000fe20003800200 */
[----:B------:R-:W-:Y:S01]  /*0c10*/  IMAD.MOV.U32 R6, RZ, RZ, R11 ;  /* 0x000000ffff067224 */ /* 0x000fe200078e000b */
[----:B0----5:R0:W2:Y:S01]  /*0c20*/  SHFL.DOWN PT, R3, R12, 0x1, 0x1f ;  /* 0x08201f000c037f89 */ /* 0x0210a200000e0000 */
[----:B------:R-:W-:Y:S02]  /*0c30*/  IMAD.MOV.U32 R7, RZ, RZ, R8 ;  /* 0x000000ffff077224 */ /* 0x000fe400078e0008 */
[----:B------:R-:W-:Y:S01]  /*0c40*/  IMAD.MOV.U32 R2, RZ, RZ, R12 ;  /* 0x000000ffff027224 */ /* 0x000fe200078e000c */
[----:B------:R0:W3:Y:S04]  /*0c50*/  SHFL.DOWN PT, R4, R11, 0x1, 0x1f ;  /* 0x08201f000b047f89 */ /* 0x0000e800000e0000 */
[----:B------:R0:W4:Y:S01]  /*0c60*/  SHFL.DOWN PT, R5, R8, 0x1, 0x1f ;  /* 0x08201f0008057f89 */ /* 0x00012200000e0000 */
[----:B-1----:R-:W-:-:S02]  /*0c70*/  ISETP.GT.AND P0, PT, R10, 0x1e, PT ;  /* 0x0000001e0a00780c */ /* 0x002fc40003f04270 */
[C---:B------:R-:W-:Y:S02]  /*0c80*/  ISETP.GT.AND P1, PT, R10.reuse, 0x1d, PT ;  /* 0x0000001d0a00780c */ /* 0x040fe40003f24270 */
[----:B------:R-:W-:-:S09]  /*0c90*/  ISETP.GT.AND P3, PT, R10, 0x1b, PT ;  /* 0x0000001b0a00780c */ /* 0x000fd20003f64270 */
[----:B0-234-:R-:W-:Y:S05]  /*0ca0*/  @P0 BRA `(.L_x_138) ;  /* 0x0000000000400947 */ /* 0x01dfea0003800000 */
        /* <DEDUP_REMOVED lines=16> */
.L_x_138:
[----:B------:R-:W-:Y:S05]  /*0db0*/  BSYNC.RECONVERGENT B1 ;  /* 0x0000000000017941 */ /* 0x000fea0003800200 */
.L_x_137:
        /* <DEDUP_REMOVED lines=27> */
.L_x_140:
[----:B------:R-:W-:Y:S05]  /*0f70*/  BSYNC.RECONVERGENT B1 ;  /* 0x0000000000017941 */ /* 0x000fea0003800200 */
.L_x_139:
        /* <DEDUP_REMOVED lines=9> */
[----:B0-----:R-:W-:Y:S02]  /*1010*/  IMAD.MOV.U32 R6, RZ, RZ, R11 ;  /* 0x000000ffff067224 */ /* 0x001fe400078e000b */
[----:B-1----:R-:W-:Y:S02]  /*1020*/  IMAD.MOV.U32 R7, RZ, RZ, R10 ;  /* 0x000000ffff077224 */ /* 0x002fe400078e000a */
        /* <DEDUP_REMOVED lines=13> */
.L_x_142:
[----:B------:R-:W-:Y:S05]  /*1100*/  BSYNC.RECONVERGENT B1 ;  /* 0x0000000000017941 */ /* 0x000fea0003800200 */
.L_x_141:
        /* <DEDUP_REMOVED lines=9> */
[----:B---3--:R-:W-:Y:S02]  /*11a0*/  IMAD.MOV.U32 R4, RZ, RZ, R13 ;  /* 0x000000ffff047224 */ /* 0x008fe400078e000d */
        /* <DEDUP_REMOVED lines=14> */
.L_x_144:
[----:B------:R-:W-:Y:S05]  /*1290*/  BSYNC.RECONVERGENT B1 ;  /* 0x0000000000017941 */ /* 0x000fea0003800200 */
.L_x_143:
[----:B0-----:R0:W0:Y:S01]  /*12a0*/  SHFL.DOWN PT, R2, R3, 0x10, 0x1f ;  /* 0x0a001f0003027f89 */ /* 0x00102200000e0000 */
[----:B------:R-:W-:Y:S01]  /*12b0*/  BSSY.RECONVERGENT B1, `(.L_x_145) ;  /* 0x0000017000017945 */ /* 0x000fe20003800200 */
[----:B--2---:R-:W-:Y:S02]  /*12c0*/  IMAD.MOV.U32 R7, RZ, RZ, R4 ;  /* 0x000000ffff077224 */ /* 0x004fe400078e0004 */
[----:B------:R2:W0:Y:S01]  /*12d0*/  SHFL.DOWN PT, R11, R4, 0x10, 0x1f ;  /* 0x0a001f00040b7f89 */ /* 0x00042200000e0000 */
[----:B----4-:R-:W-:Y:S02]  /*12e0*/  IMAD.MOV.U32 R8, RZ, RZ, R5 ;  /* 0x000000ffff087224 */ /* 0x010fe400078e0005 */
[----:B------:R-:W-:Y:S01]  /*12f0*/  IMAD.MOV.U32 R6, RZ, RZ, R3 ;  /* 0x000000ffff067224 */ /* 0x000fe200078e0003 */
[----:B-1----:R2:W1:Y:S01]  /*1300*/  SHFL.DOWN PT, R10, R5, 0x10, 0x1f ;  /* 0x0a001f00050a7f89 */ /* 0x00246200000e0000 */
[----:B------:R-:W-:Y:S05]  /*1310*/  @P4 BRA `(.L_x_146) ;  /* 0x0000000000404947 */ /* 0x000fea0003800000 */
        /* <DEDUP_REMOVED lines=16> */
.L_x_146:
[----:B------:R-:W-:Y:S05]  /*1420*/  BSYNC.RECONVERGENT B1 ;  /* 0x0000000000017941 */ /* 0x000fea0003800200 */
.L_x_145:
[----:B------:R-:W-:Y:S04]  /*1430*/  BSSY.RECONVERGENT B1, `(.L_x_147) ;  /* 0x000000c000017945 */ /* 0x000fe80003800200 */
[----:B------:R-:W-:Y:S05]  /*1440*/  @P2 BRA `(.L_x_148) ;  /* 0x0000000000282947 */ /* 0x000fea0003800000 */
[----:B--2---:R-:W2:Y:S01]  /*1450*/  S2R R4, SR_CgaCtaId ;  /* 0x0000000000047919 */ /* 0x004ea20000008800 */
        /* <DEDUP_REMOVED lines=9> */
.L_x_148:
[----:B------:R-:W-:Y:S05]  /*14f0*/  BSYNC.RECONVERGENT B1 ;  /* 0x0000000000017941 */ /* 0x000fea0003800200 */
.L_x_147:
[----:B------:R-:W-:Y:S01]  /*1500*/  BAR.SYNC.DEFER_BLOCKING 0x0 ;  /* 0x0000000000007b1d */ /* 0x000fe20000010000 */
[----:B------:R-:W-:-:S13]  /*1510*/  ISETP.NE.AND P2, PT, R9, RZ, PT ;  /* 0x000000ff0900720c */ /* 0x000fda0003f45270 */
[----:B------:R-:W-:Y:S05]  /*1520*/  @P2 BRA `(.L_x_149) ;  /* 0x0000004400542947 */ /* 0x000fea0003800000 */
[----:B0---4-:R-:W0:Y:S01]  /*1530*/  S2R R3, SR_CgaCtaId ;  /* 0x0000000000037919 */ /* 0x011e220000008800 */
[----:B------:R-:W-:Y:S01]  /*1540*/  MOV R2, 0x400 ;  /* 0x0000040000027802 */ /* 0x000fe20000000f00 */
[----:B------:R-:W-:Y:S03]  /*1550*/  BSSY.RECONVERGENT B1, `(.L_x_150) ;  /* 0x0000016000017945 */ /* 0x000fe60003800200 */
[----:B0-----:R-:W-:-:S05]  /*1560*/  LEA R26, R3, R2, 0x18 ;  /* 0x00000002031a7211 */ /* 0x001fca00078ec0ff */
[----:B--2---:R-:W0:Y:S04]  /*1570*/  LDS R5, [R26+0x18] ;  /* 0x000018001a057984 */ /* 0x004e280000000800 */
[----:B------:R2:W4:Y:S04]  /*1580*/  LDS.64 R2, [R26+0x20] ;  /* 0x000020001a027984 */ /* 0x0005280000000a00 */
[----:B------:R2:W1:Y:S04]  /*1590*/  LDS R22, [R26+0x28] ;  /* 0x000028001a167984 */ /* 0x0004680000000800 */
[----:B------:R2:W1:Y:S01]  /*15a0*/  LDS R16, [R26+0x38] ;  /* 0x000038001a107984 */ /* 0x0004620000000800 */
[----:B0-----:R-:W-:Y:S01]  /*15b0*/  ISETP.GE.AND P0, PT, R6, R5, PT ;  /* 0x000000050600720c */ /* 0x001fe20003f06270 */
[----:B------:R-:W-:-:S12]  /*15c0*/  IMAD.MOV.U32 R21, RZ, RZ, R5 ;  /* 0x000000ffff157224 */ /* 0x000fd800078e0005 */
[----:B-12-4-:R-:W-:Y:S05]  /*15d0*/  @!P0 BRA `(.L_x_151) ;  /* 0x0000000000348947 */ /* 0x016fea0003800000 */
        /* <DEDUP_REMOVED lines=13> */
.L_x_151:
[----:B------:R-:W-:Y:S05]  /*16b0*/  BSYNC.RECONVERGENT B1 ;  /* 0x0000000000017941 */ /* 0x000fea0003800200 */
.L_x_150:
        /* <DEDUP_REMOVED lines=21> */
[C---:B------:R-:W-:Y:S02]  /*1810*/  @P3 ISETP.LT.U32.AND P1, PT, R2.reuse, R6, PT ;  /* 0x000000060200320c */ /* 0x040fe40003f21070 */
[CC--:B------:R-:W-:Y:S02]  /*1820*/  @P3 ISETP.GE.AND.EX P0, PT, R3.reuse, R7.reuse, PT, P0 ;  /* 0x000000070300320c */ /* 0x0c0fe40003f06300 */
[----:B------:R-:W-:Y:S02]  /*1830*/  @P3 ISETP.LT.AND.EX P1, PT, R3, R7, PT, P1 ;  /* 0x000000070300320c */ /* 0x000fe40003f21310 */
[----:B------:R-:W-:Y:S02]  /*1840*/  @P3 SEL R23, R21, R22, !P0 ;  /* 0x0000001615173207 */ /* 0x000fe40004000000 */
[----:B------:R-:W-:-:S02]  /*1850*/  @P3 SEL R25, R2, R6, P1 ;  /* 0x0000000602193207 */ /* 0x000fc40000800000 */
[----:B------:R-:W-:-:S07]  /*1860*/  @P3 SEL R24, R3, R7, P1 ;  /* 0x0000000703183207 */ /* 0x000fce0000800000 */
.L_x_153:
[----:B------:R-:W-:Y:S05]  /*1870*/  BSYNC.RECONVERGENT B1 ;  /* 0x0000000000017941 */ /* 0x000fea0003800200 */
.L_x_152:
        /* <DEDUP_REMOVED lines=17> */
.L_x_155:
[----:B------:R-:W-:Y:S05]  /*1990*/  BSYNC.RECONVERGENT B1 ;  /* 0x0000000000017941 */ /* 0x000fea0003800200 */
.L_x_154:
        /* <DEDUP_REMOVED lines=17> */
.L_x_157:
[----:B------:R-:W-:Y:S05]  /*1ab0*/  BSYNC.RECONVERGENT B1 ;  /* 0x0000000000017941 */ /* 0x000fea0003800200 */
.L_x_156:
        /* <DEDUP_REMOVED lines=17> */
.L_x_159:
[----:B------:R-:W-:Y:S05]  /*1bd0*/  BSYNC.RECONVERGENT B1 ;  /* 0x0000000000017941 */ /* 0x000fea0003800200 */
.L_x_158:
        /* <DEDUP_REMOVED lines=17> */
.L_x_161:
[----:B------:R-:W-:Y:S05]  /*1cf0*/  BSYNC.RECONVERGENT B1 ;  /* 0x0000000000017941 */ /* 0x000fea0003800200 */
.L_x_160:
        /* <DEDUP_REMOVED lines=18> */
.L_x_136:
[----:B------:R-:W1:Y:S01]  /*1e20*/  S2R R14, SR_LANEID ;  /* 0x00000000000e7919 */ /* 0x000e620000000000 */
[----:B0-----:R-:W-:Y:S01]  /*1e30*/  LOP3.LUT R2, R9, 0x3e0, RZ, 0xc0, !PT ;  /* 0x000003e009027812 */ /* 0x001fe200078ec0ff */
[----:B------:R-:W-:Y:S01]  /*1e40*/  BSSY.RECONVERGENT B1, `(.L_x_162) ;  /* 0x0000027000017945 */ /* 0x000fe20003800200 */
[----:B------:R-:W-:Y:S02]  /*1e50*/  IMAD.MOV.U32 R16, RZ, RZ, R8 ;  /* 0x000000ffff107224 */ /* 0x000fe400078e0008 */
[----:B------:R-:W-:Y:S01]  /*1e60*/  LOP3.LUT R5, RZ, R2, RZ, 0x33, !PT ;  /* 0x00000002ff057212 */ /* 0x000fe200078e33ff */
[----:B------:R-:W-:-:S05]  /*1e70*/  VIADD R3, R2, 0x20 ;  /* 0x0000002002037836 */ /* 0x000fca0000000000 */
[----:B------:R-:W-:Y:S01]  /*1e80*/  ISETP.GT.AND P0, PT, R3, R10, PT ;  /* 0x0000000a0300720c */ /* 0x000fe20003f04270 */
[----:B------:R-:W-:-:S05]  /*1e90*/  IMAD.IADD R3, R10, 0x1, R5 ;  /* 0x000000010a037824 */ /* 0x000fca00078e0205 */
[----:B------:R-:W-:-:S05]  /*1ea0*/  SEL R3, R3, 0x1f, P0 ;  /* 0x0000001f03037807 */ /* 0x000fca0000000000 */
[----:B-----5:R0:W2:Y:S04]  /*1eb0*/  SHFL.DOWN PT, R5, R12, 0x1, R3 ;  /* 0x082000000c057989 */ /* 0x0200a800000e0003 */
[----:B------:R0:W3:Y:S01]  /*1ec0*/  SHFL.DOWN PT, R7, R8, 0x1, R3 ;  /* 0x0820000008077989 */ /* 0x0000e200000e0003 */
[CC--:B-1----:R-:W-:Y:S01]  /*1ed0*/  ISETP.GE.AND P0, PT, R14.reuse, R3.reuse, PT ;  /* 0x000000030e00720c */ /* 0x0c2fe20003f06270 */
[C---:B------:R-:W-:Y:S01]  /*1ee0*/  VIADD R4, R14.reuse, 0x4 ;  /* 0x000000040e047836 */ /* 0x040fe20000000000 */
[C---:B------:R-:W-:Y:S01]  /*1ef0*/  ISETP.NE.AND P2, PT, R14.reuse, RZ, PT ;  /* 0x000000ff0e00720c */ /* 0x040fe20003f45270 */
[C---:B------:R-:W-:Y:S02]  /*1f00*/  VIADD R2, R14.reuse, 0x2 ;  /* 0x000000020e027836 */ /* 0x040fe40000000000 */
[----:B------:R-:W-:Y:S01]  /*1f10*/  VIADD R6, R14, 0x8 ;  /* 0x000000080e067836 */ /* 0x000fe20000000000 */
[-C--:B------:R-:W-:Y:S01]  /*1f20*/  ISETP.GT.AND P5, PT, R4, R3.reuse, PT ;  /* 0x000000030400720c */ /* 0x080fe20003fa4270 */
[----:B------:R-:W-:Y:S01]  /*1f30*/  VIADD R14, R14, 0x10 ;  /* 0x000000100e0e7836 */ /* 0x000fe20000000000 */
[----:B------:R0:W1:Y:S01]  /*1f40*/  SHFL.DOWN PT, R4, R11, 0x1, R3 ;  /* 0x082000000b047989 */ /* 0x00006200000e0003 */
[-C--:B------:R-:W-:Y:S01]  /*1f50*/  ISETP.GT.AND P1, PT, R2, R3.reuse, PT ;  /* 0x000000030200720c */ /* 0x080fe20003f24270 */
[----:B------:R-:W-:Y:S01]  /*1f60*/  IMAD.MOV.U32 R2, RZ, RZ, R12 ;  /* 0x000000ffff027224 */ /* 0x000fe200078e000c */
[-C--:B------:R-:W-:Y:S01]  /*1f70*/  ISETP.GT.AND P4, PT, R6, R3.reuse, PT ;  /* 0x000000030600720c */ /* 0x080fe20003f84270 */
[----:B------:R-:W-:Y:S01]  /*1f80*/  IMAD.MOV.U32 R6, RZ, RZ, R11 ;  /* 0x000000ffff067224 */ /* 0x000fe200078e000b */
[----:B------:R-:W-:Y:S01]  /*1f90*/  ISETP.GT.AND P3, PT, R14, R3, PT ;  /* 0x000000030e00720c */ /* 0x000fe20003f64270 */
[----:B--2---:R-:W-:-:S12]  /*1fa0*/  @P0 BRA `(.L_x_163) ;  /* 0x0000000000400947 */ /* 0x004fd80003800000 */
[----:B------:R-:W-:Y:S01]  /*1fb0*/  ISETP.GE.AND P0, PT, R12, R5, PT ;  /* 0x000000050c00720c */ /* 0x000fe20003f06270 */
        /* <DEDUP_REMOVED lines=15> */
.L_x_163:
[----:B------:R-:W-:Y:S05]  /*20b0*/  BSYNC.RECONVERGENT B1 ;  /* 0x0000000000017941 */ /* 0x000fea0003800200 */
.L_x_162:
[----:B------:R2:W4:Y:S01]  /*20c0*/  SHFL.DOWN PT, R5, R2, 0x2, R3 ;  /* 0x0840000002057989 */ /* 0x00052200000e0003 */
[----:B------:R-:W-:Y:S01]  /*20d0*/  BSSY.RECONVERGENT B1, `(.L_x_164) ;  /* 0x0000017000017945 */ /* 0x000fe20003800200 */
[----:B-1----:R-:W-:Y:S02]  /*20e0*/  IMAD.MOV.U32 R4, RZ, RZ, R2 ;  /* 0x000000ffff047224 */ /* 0x002fe400078e0002 */
[----:B---3--:R2:W1:Y:S01]  /*20f0*/  SHFL.DOWN PT, R7, R6, 0x2, R3 ;  /* 0x0840000006077989 */ /* 0x00846200000e0003 */
[----:B0-----:R-:W-:Y:S02]  /*2100*/  IMAD.MOV.U32 R12, RZ, RZ, R6 ;  /* 0x000000ffff0c7224 */ /* 0x001fe400078e0006 */
[----:B------:R-:W-:Y:S01]  /*2110*/  IMAD.MOV.U32 R14, RZ, RZ, R16 ;  /* 0x000000ffff0e7224 */ /* 0x000fe200078e0010 */
[----:B------:R2:W0:Y:S01]  /*2120*/  SHFL.DOWN PT, R11, R16, 0x2, R3 ;  /* 0x08400000100b7989 */ /* 0x00042200000e0003 */
[----:B------:R-:W-:Y:S05]  /*2130*/  @P1 BRA `(.L_x_165) ;  /* 0x0000000000401947 */ /* 0x000fea0003800000 */
[----:B----4-:R-:W-:Y:S01]  /*2140*/  ISETP.GE.AND P0, PT, R2, R5, PT ;  /* 0x000000050200720c */ /* 0x010fe20003f06270 */
[----:B------:R-:W-:Y:S02]  /*2150*/  IMAD.MOV.U32 R4, RZ, RZ, R5 ;  /* 0x000000ffff047224 */ /* 0x000fe400078e0005 */
[----:B-1----:R-:W-:Y:S02]  /*2160*/  IMAD.MOV.U32 R12, RZ, RZ, R7 ;  /* 0x000000ffff0c7224 */ /* 0x002fe400078e0007 */
        /* <DEDUP_REMOVED lines=13> */
.L_x_165:
[----:B------:R-:W-:Y:S05]  /*2240*/  BSYNC.RECONVERGENT B1 ;  /* 0x0000000000017941 */ /* 0x000fea0003800200 */
.L_x_164:
[----:B----4-:R3:W4:Y:S01]  /*2250*/  SHFL.DOWN PT, R5, R4, 0x4, R3 ;  /* 0x0880000004057989 */ /* 0x01072200000e0003 */
[----:B------:R-:W-:Y:S01]  /*2260*/  BSSY.RECONVERGENT B1, `(.L_x_166) ;  /* 0x0000017000017945 */ /* 0x000fe20003800200 */
[----:B--2---:R-:W-:Y:S02]  /*2270*/  IMAD.MOV.U32 R2, RZ, RZ, R4 ;  /* 0x000000ffff027224 */ /* 0x004fe400078e0004 */
[----:B-1----:R3:W1:Y:S01]  /*2280*/  SHFL.DOWN PT, R7, R12, 0x4, R3 ;  /* 0x088000000c077989 */ /* 0x00266200000e0003 */
[----:B------:R-:W-:Y:S02]  /*2290*/  IMAD.MOV.U32 R6, RZ, RZ, R12 ;  /* 0x000000ffff067224 */ /* 0x000fe400078e000c */
[----:B------:R-:W-:Y:S01]  /*22a0*/  IMAD.MOV.U32 R8, RZ, RZ, R14 ;  /* 0x000000ffff087224 */ /* 0x000fe200078e000e */
[----:B0-----:R3:W0:Y:S01]  /*22b0*/  SHFL.DOWN PT, R11, R14, 0x4, R3 ;  /* 0x088000000e0b7989 */ /* 0x00162200000e0003 */
        /* <DEDUP_REMOVED lines=17> */
.L_x_167:
[----:B------:R-:W-:Y:S05]  /*23d0*/  BSYNC.RECONVERGENT B1 ;  /* 0x0000000000017941 */ /* 0x000fea0003800200 */
.L_x_166:
[----:B----4-:R2:W4:Y:S01]  /*23e0*/  SHFL.DOWN PT, R5, R2, 0x8, R3 ;  /* 0x0900000002057989 */ /* 0x01052200000e0003 */
[----:B------:R-:W-:Y:S01]  /*23f0*/  BSSY.RECONVERGENT B1, `(.L_x_168) ;  /* 0x0000017000017945 */ /* 0x000fe20003800200 */
[----:B---3--:R-:W-:Y:S02]  /*2400*/  IMAD.MOV.U32 R4, RZ, RZ, R2 ;  /* 0x000000ffff047224 */ /* 0x008fe400078e0002 */
        /* <DEDUP_REMOVED lines=21> */
.L_x_169:
[----:B------:R-:W-:Y:S05]  /*2560*/  BSYNC.RECONVERGENT B1 ;  /* 0x0000000000017941 */ /* 0x000fea0003800200 */
.L_x_168:
[----:B----4-:R3:W4:Y:S01]  /*2570*/  SHFL.DOWN PT, R5, R4, 0x10, R3 ;  /* 0x0a00000004057989 */ /* 0x01072200000e0003 */
[----:B------:R-:W-:Y:S01]  /*2580*/  BSSY.RECONVERGENT B1, `(.L_x_170) ;  /* 0x0000017000017945 */ /* 0x000fe20003800200 */
[----:B--2---:R-:W-:Y:S02]  /*2590*/  IMAD.MOV.U32 R6, RZ, RZ, R4 ;  /* 0x000000ffff067224 */ /* 0x004fe400078e0004 */
[----:B0-----:R3:W0:Y:S01]  /*25a0*/  SHFL.DOWN PT, R11, R12, 0x10, R3 ;  /* 0x0a0000000c0b7989 */ /* 0x00162200000e0003 */
[----:B-1----:R-:W-:Y:S02]  /*25b0*/  IMAD.MOV.U32 R7, RZ, RZ, R12 ;  /* 0x000000ffff077224 */ /* 0x002fe400078e000c */
[----:B------:R-:W-:Y:S01]  /*25c0*/  IMAD.MOV.U32 R8, RZ, RZ, R14 ;  /* 0x000000ffff087224 */ /* 0x000fe200078e000e */
[----:B------:R3:W1:Y:S01]  /*25d0*/  SHFL.DOWN PT, R13, R14, 0x10, R3 ;  /* 0x0a0000000e0d7989 */ /* 0x00066200000e0003 */
        /* <DEDUP_REMOVED lines=17> */
.L_x_171:
[----:B------:R-:W-:Y:S05]  /*26f0*/  BSYNC.RECONVERGENT B1 ;  /* 0x0000000000017941 */ /* 0x000fea0003800200 */
.L_x_170:
[----:B------:R-:W-:Y:S04]  /*2700*/  BSSY.RECONVERGENT B1, `(.L_x_172) ;  /* 0x000000c000017945 */ /* 0x000fe80003800200 */
[----:B------:R-:W-:Y:S05]  /*2710*/  @P2 BRA `(.L_x_173) ;  /* 0x0000000000282947 */ /* 0x000fea0003800000 */
[----:B---3--:R-:W2:Y:S01]  /*2720*/  S2R R4, SR_CgaCtaId ;  /* 0x0000000000047919 */ /* 0x008ea20000008800 */
[----:B------:R-:W-:Y:S02]  /*2730*/  MOV R3, 0x400 ;  /* 0x0000040000037802 */ /* 0x000fe40000000f00 */
[----:B------:R-:W-:-:S04]  /*2740*/  SHF.R.U32.HI R2, RZ, 0x1, R9 ;  /* 0x00000001ff027819 */ /* 0x000fc80000011609 */
[----:B------:R-:W-:Y:S02]  /*2750*/  LOP3.LUT R2, R2, 0x1f0, RZ, 0xc0, !PT ;  /* 0x000001f002027812 */ /* 0x000fe400078ec0ff */
[----:B--2---:R-:W-:-:S05]  /*2760*/  LEA R3, R4, R3, 0x18 ;  /* 0x0000000304037211 */ /* 0x004fca00078ec0ff */
[----:B----4-:R-:W-:Y:S02]  /*2770*/  IMAD.IADD R5, R2, 0x1, R3 ;  /* 0x0000000102057824 */ /* 0x010fe400078e0203 */
[----:B------:R-:W-:Y:S02]  /*2780*/  IMAD.MOV.U32 R2, RZ, RZ, R7 ;  /* 0x000000ffff027224 */ /* 0x000fe400078e0007 */
[----:B------:R-:W-:Y:S01]  /*2790*/  IMAD.MOV.U32 R3, RZ, RZ, R8 ;  /* 0x000000ffff037224 */ /* 0x000fe200078e0008 */
[----:B------:R2:W-:Y:S04]  /*27a0*/  STS [R5+0x8], R6 ;  /* 0x0000080605007388 */ /* 0x0005e80000000800 */
[----:B------:R2:W-:Y:S02]  /*27b0*/  STS.64 [R5+0x10], R2 ;  /* 0x0000100205007388 */ /* 0x0005e40000000a00 */
.L_x_173:
[----:B------:R-:W-:Y:S05]  /*27c0*/  BSYNC.RECONVERGENT B1 ;  /* 0x0000000000017941 */ /* 0x000fea0003800200 */
.L_x_172:
[----:B------:R-:W-:Y:S01]  /*27d0*/  BAR.SYNC.DEFER_BLOCKING 0x0 ;  /* 0x0000000000007b1d */ /* 0x000fe20000010000 */
[----:B------:R-:W-:-:S13]  /*27e0*/  ISETP.NE.AND P2, PT, R9, RZ, PT ;  /* 0x000000ff0900720c */ /* 0x000fda0003f45270 */
[----:B------:R-:W-:Y:S05]  /*27f0*/  @P2 BRA `(.L_x_149) ;  /* 0x0000003000a02947 */ /* 0x000fea0003800000 */
[C---:B------:R-:W-:Y:S01]  /*2800*/  ISETP.GE.AND P0, PT, R10.reuse, 0x21, PT ;  /* 0x000000210a00780c */ /* 0x040fe20003f06270 */
[----:B--2---:R-:W-:Y:S01]  /*2810*/  IMAD.MOV.U32 R2, RZ, RZ, R6 ;  /* 0x000000ffff027224 */ /* 0x004fe200078e0006 */
[C---:B------:R-:W-:Y:S01]  /*2820*/  ISETP.GE.AND P5, PT, R10.reuse, 0x41, PT ;  /* 0x000000410a00780c */ /* 0x040fe20003fa6270 */
[----:B0-----:R-:W-:Y:S01]  /*2830*/  IMAD.MOV.U32 R11, RZ, RZ, R7 ;  /* 0x000000ffff0b7224 */ /* 0x001fe200078e0007 */
[C---:B------:R-:W-:Y:S01]  /*2840*/  ISETP.GE.AND P4, PT, R10.reuse, 0x61, PT ;  /* 0x000000610a00780c */ /* 0x040fe20003f86270 */
[----:B---3--:R-:W-:Y:S01]  /*2850*/  IMAD.MOV.U32 R4, RZ, RZ, R8 ;  /* 0x000000ffff047224 */ /* 0x008fe200078e0008 */
[----:B------:R-:W-:-:S07]  /*2860*/  ISETP.GE.AND P3, PT, R10, 0x81, PT ;  /* 0x000000810a00780c */ /* 0x000fce0003f66270 */
[----:B------:R-:W-:Y:S06]  /*2870*/  @!P0 BRA `(.L_x_174) ;  /* 0x00000000005c8947 */ /* 0x000fec0003800000 */
[----:B------:R-:W0:Y:S01]  /*2880*/  S2UR UR5, SR_CgaCtaId ;  /* 0x00000000000579c3 */ /* 0x000e220000008800 */
[----:B------:R-:W-:Y:S01]  /*2890*/  UMOV UR4, 0x400 ;  /* 0x0000040000047882 */ /* 0x000fe20000000000 */
[----:B------:R-:W-:Y:S01]  /*28a0*/  BSSY.RECONVERGENT B1, `(.L_x_174) ;  /* 0x0000014000017945 */ /* 0x000fe20003800200 */
        /* <DEDUP_REMOVED lines=19> */
.L_x_175:
[----:B------:R-:W-:Y:S05]  /*29e0*/  BSYNC.RECONVERGENT B1 ;  /* 0x0000000000017941 */ /* 0x000fea0003800200 */
.L_x_174:
[----:B------:R-:W-:Y:S02]  /*29f0*/  IMAD.MOV.U32 R3, RZ, RZ, R2 ;  /* 0x000000ffff037224 */ /* 0x000fe400078e0002 */
[----:B------:R-:W-:Y:S02]  /*2a00*/  IMAD.MOV.U32 R9, RZ, RZ, R11 ;  /* 0x000000ffff097224 */ /* 0x000fe400078e000b */
[----:B------:R-:W-:Y:S01]  /*2a10*/  IMAD.MOV.U32 R8, RZ, RZ, R4 ;  /* 0x000000ffff087224 */ /* 0x000fe200078e0004 */
[----:B------:R-:W-:Y:S06]  /*2a20*/  @!P5 BRA `(.L_x_176) ;  /* 0x00000000005cd947 */ /* 0x000fec0003800000 */
[----:B------:R-:W0:Y:S01]  /*2a30*/  S2UR UR5, SR_CgaCtaId ;  /* 0x00000000000579c3 */ /* 0x000e220000008800 */
[----:B------:R-:W-:Y:S01]  /*2a40*/  UMOV UR4, 0x400 ;  /* 0x0000040000047882 */ /* 0x000fe20000000000 */
[----:B------:R-:W-:Y:S01]  /*2a50*/  BSSY.RECONVERGENT B1, `(.L_x_176) ;  /* 0x0000014000017945 */ /* 0x000fe20003800200 */
[----:B0-----:R-:W-:-:S09]  /*2a60*/  ULEA UR4, UR5, UR4, 0x18 ;  /* 0x0000000405047291 */ /* 0x001fd2000f8ec0ff */
[----:B----4-:R-:W0:Y:S04]  /*2a70*/  LDS R5, [UR4+0x28] ;  /* 0x00002804ff057984 */ /* 0x010e280008000800 */
        /* <DEDUP_REMOVED lines=17> */
.L_x_177:
[----:B------:R-:W-:Y:S05]  /*2b90*/  BSYNC.RECONVERGENT B1 ;  /* 0x0000000000017941 */ /* 0x000fea0003800200 */
.L_x_176:
[C---:B------:R-:W-:Y:S01]  /*2ba0*/  ISETP.GE.AND P1, PT, R10.reuse, 0xa1, PT ;  /* 0x000000a10a00780c */ /* 0x040fe20003f26270 */
[----:B------:R-:W-:Y:S01]  /*2bb0*/  IMAD.MOV.U32 R2, RZ, RZ, R3 ;  /* 0x000000ffff027224 */ /* 0x000fe200078e0003 */
[C---:B------:R-:W-:Y:S01]  /*2bc0*/  ISETP.GE.AND P5, PT, R10.reuse, 0xc1, PT ;  /* 0x000000c10a00780c */ /* 0x040fe20003fa6270 */
[----:B------:R-:W-:Y:S01]  /*2bd0*/  IMAD.MOV.U32 R7, RZ, RZ, R9 ;  /* 0x000000ffff077224 */ /* 0x000fe200078e0009 */
[----:B------:R-:W-:Y:S01]  /*2be0*/  ISETP.GE.AND P6, PT, R10, 0xe1, PT ;  /* 0x000000e10a00780c */ /* 0x000fe20003fc6270 */
[----:B------:R-:W-:Y:S01]  /*2bf0*/  IMAD.MOV.U32 R6, RZ, RZ, R8 ;  /* 0x000000ffff067224 */ /* 0x000fe200078e0008 */
[----:B------:R-:W-:Y:S11]  /*2c00*/  @!P4 BRA `(.L_x_178) ;  /* 0x00000000005cc947 */ /* 0x000ff60003800000 */
        /* <DEDUP_REMOVED lines=22> */
.L_x_179:
[----:B------:R-:W-:Y:S05]  /*2d70*/  BSYNC.RECONVERGENT B1 ;  /* 0x0000000000017941 */ /* 0x000fea0003800200 */
.L_x_178:
        /* <DEDUP_REMOVED lines=26> */
.L_x_181:
[----:B------:R-:W-:Y:S05]  /*2f20*/  BSYNC.RECONVERGENT B1 ;  /* 0x0000000000017941 */ /* 0x000fea0003800200 */
.L_x_180:
        /* <DEDUP_REMOVED lines=26> */
.L_x_183:
[----:B------:R-:W-:Y:S05]  /*30d0*/  BSYNC.RECONVERGENT B1 ;  /* 0x0000000000017941 */ /* 0x000fea0003800200 */
.L_x_182:
        /* <DEDUP_REMOVED lines=26> */
.L_x_185:
[----:B------:R-:W-:Y:S05]  /*3280*/  BSYNC.RECONVERGENT B1 ;  /* 0x0000000000017941 */ /* 0x000fea0003800200 */
.L_x_184:
[----:B------:R-:W-:Y:S02]  /*3290*/  IMAD.MOV.U32 R6, RZ, RZ, R3 ;  /* 0x000000ffff067224 */ /* 0x000fe400078e0003 */
[----:B------:R-:W-:Y:S02]  /*32a0*/  IMAD.MOV.U32 R7, RZ, RZ, R9 ;  /* 0x000000ffff077224 */ /* 0x000fe400078e0009 */
[----:B------:R-:W-:Y:S01]  /*32b0*/  IMAD.MOV.U32 R8, RZ, RZ, R4 ;  /* 0x000000ffff087224 */ /* 0x000fe200078e0004 */
[----:B------:R-:W-:Y:S06]  /*32c0*/  @!P6 BRA `(.L_x_149) ;  /* 0x0000002400ece947 */ /* 0x000fec0003800000 */
[----:B------:R-:W0:Y:S01]  /*32d0*/  S2UR UR5, SR_CgaCtaId ;  /* 0x00000000000579c3 */ /* 0x000e220000008800 */
[----:B------:R-:W-:Y:S02]  /*32e0*/  UMOV UR4, 0x400 ;  /* 0x0000040000047882 */ /* 0x000fe40000000000 */
        /* <DEDUP_REMOVED lines=21> */
.L_x_117:
[----:B------:R-:W0:Y:S01]  /*3440*/  S2R R11, SR_TID.X ;  /* 0x00000000000b7919 */ /* 0x000e220000002100 */
[----:B------:R-:W1:Y:S02]  /*3450*/  LDCU.128 UR12, c[0x0][0x380] ;  /* 0x00007000ff0c77ac */ /* 0x000e640008000c00 */
[----:B-1----:R-:W-:Y:S02]  /*3460*/  IMAD.U32 R12, RZ, RZ, UR12 ;  /* 0x0000000cff0c7e24 */ /* 0x002fe4000f8e00ff */
[----:B------:R-:W-:Y:S01]  /*3470*/  IMAD.U32 R13, RZ, RZ, UR13 ;  /* 0x0000000dff0d7e24 */ /* 0x000fe2000f8e00ff */
[----:B0-----:R-:W-:-:S05]  /*3480*/  IADD3 R3, P0, PT, R6, R11, RZ ;  /* 0x0000000b06037210 */ /* 0x001fca0007f1e0ff */
[----:B------:R-:W-:Y:S01]  /*3490*/  IMAD.X R4, RZ, RZ, RZ, P0 ;  /* 0x000000ffff047224 */ /* 0x000fe200000e06ff */
[----:B------:R-:W-:-:S04]  /*34a0*/  LEA R2, P0, R3, R12, 0x2 ;  /* 0x0000000c03027211 */ /* 0x000fc800078010ff */
[----:B------:R-:W-:-:S05]  /*34b0*/  LEA.HI.X R3, R3, R13, R4, 0x2, P0 ;  /* 0x0000000d03037211 */ /* 0x000fca00000f1404 */
[----:B------:R-:W2:Y:S04]  /*34c0*/  LDG.E R4, desc[UR10][R2.64] ;  /* 0x0000000a02047981 */ /* 0x000ea8000c1e1900 */
[----:B------:R-:W2:Y:S04]  /*34d0*/  LDG.E R5, desc[UR10][R2.64+0x400] ;  /* 0x0004000a02057981 */ /* 0x000ea8000c1e1900 */
[----:B------:R-:W3:Y:S04]  /*34e0*/  LDG.E R8, desc[UR10][R2.64+0x800] ;  /* 0x0008000a02087981 */ /* 0x000ee8000c1e1900 */
[----:B------:R-:W4:Y:S04]  /*34f0*/  LDG.E R9, desc[UR10][R2.64+0xc00] ;  /* 0x000c000a02097981 */ /* 0x000f28000c1e1900 */
[----:B------:R-:W5:Y:S01]  /*3500*/  LDG.E R10, desc[UR10][R2.64+0x1000] ;  /* 0x0010000a020a7981 */ /* 0x000f62000c1e1900 */
[----:B--2---:R-:W-:-:S02]  /*3510*/  VIMNMX R15, PT, PT, R4, R5, !PT ;  /* 0x00000005040f7248 */ /* 0x004fc40007fe0100 */
[----:B------:R-:W-:Y:S01]  /*3520*/  ISETP.GE.AND P0, PT, R4, R5, PT ;  /* 0x000000050400720c */ /* 0x000fe20003f06270 */
[----:B------:R-:W-:Y:S01]  /*3530*/  VIADD R4, R11, 0x200 ;  /* 0x000002000b047836 */ /* 0x000fe20000000000 */
[----:B---3--:R-:W-:Y:S02]  /*3540*/  VIMNMX R14, PT, PT, R8, R15, !PT ;  /* 0x0000000f080e7248 */ /* 0x008fe40007fe0100 */
[----:B------:R-:W-:Y:S01]  /*3550*/  ISETP.GE.AND P1, PT, R15, R8, PT ;  /* 0x000000080f00720c */ /* 0x000fe20003f26270 */
[----:B------:R-:W-:Y:S01]  /*3560*/  VIADD R8, R11, 0x100 ;  /* 0x000001000b087836 */ /* 0x000fe20000000000 */
[----:B----4-:R-:W-:Y:S01]  /*3570*/  ISETP.GE.AND P3, PT, R14, R9, PT ;  /* 0x000000090e00720c */ /* 0x010fe20003f66270 */
[----:B------:R-:W-:Y:S01]  /*3580*/  IMAD.U32 R15, RZ, RZ, UR15 ;  /* 0x0000000fff0f7e24 */ /* 0x000fe2000f8e00ff */
[----:B------:R-:W-:Y:S01]  /*3590*/  VIMNMX R17, PT, PT, R9, R14, !PT ;  /* 0x0000000e09117248 */ /* 0x000fe20007fe0100 */
[----:B------:R-:W-:Y:S01]  /*35a0*/  IMAD.U32 R14, RZ, RZ, UR14 ;  /* 0x0000000eff0e7e24 */ /* 0x000fe2000f8e00ff */
[----:B------:R-:W-:-:S02]  /*35b0*/  LOP3.LUT R9, R11, 0x400, RZ, 0xfc, !PT ;  /* 0x000004000b097812 */ /* 0x000fc400078efcff */
[----:B-----5:R-:W-:Y:S02]  /*35c0*/  ISETP.GE.AND P2, PT, R17, R10, PT ;  /* 0x0000000a1100720c */ /* 0x020fe40003f46270 */
[----:B------:R-:W-:-:S03]  /*35d0*/  IADD3 R2, P4, PT, R6, R14, RZ ;  /* 0x0000000e06027210 */ /* 0x000fc60007f9e0ff */
[----:B------:R-:W-:Y:S02]  /*35e0*/  @P1 SEL R4, R8, R11, !P0 ;  /* 0x0000000b08041207 */ /* 0x000fe40004000000 */
[----:B------:R-:W-:Y:S01]  /*35f0*/  ISETP.LE.U32.AND P1, PT, R7, UR6, PT ;  /* 0x0000000607007c0c */ /* 0x000fe2000bf23070 */
[----:B------:R-:W-:Y:S02]  /*3600*/  @!P3 VIADD R4, R11, 0x300 ;  /* 0x000003000b04b836 */ /* 0x000fe40000000000 */
[----:B------:R-:W-:Y:S01]  /*3610*/  IMAD.X R3, RZ, RZ, R15, P4 ;  /* 0x000000ffff037224 */ /* 0x000fe200020e060f */
[----:B------:R-:W-:Y:S02]  /*3620*/  ISETP.GE.U32.AND.EX P1, PT, RZ, R18, PT, P1 ;  /* 0x00000012ff00720c */ /* 0x000fe40003f26110 */
[----:B------:R-:W-:Y:S02]  /*3630*/  @P2 ISETP.GE.U32.AND P0, PT, R4, R9, PT ;  /* 0x000000090400220c */ /* 0x000fe40003f06070 */
[----:B------:R-:W-:-:S02]  /*3640*/  IADD3 R9, P3, PT, R9, R2, RZ ;  /* 0x0000000209097210 */ /* 0x000fc40007f7e0ff */
[----:B------:R-:W-:Y:S02]  /*3650*/  @P2 IADD3 R2, P4, PT, R4, R2, RZ ;  /* 0x0000000204022210 */ /* 0x000fe40007f9e0ff */
[----:B------:R-:W-:Y:S01]  /*3660*/  @P2 ISETP.GE.U32.AND.EX P0, PT, RZ, RZ, PT, P0 ;  /* 0x000000ffff00220c */ /* 0x000fe20003f06100 */
[--C-:B------:R-:W-:Y:S02]  /*3670*/  IMAD.X R8, RZ, RZ, R3.reuse, P3 ;  /* 0x000000ffff087224 */ /* 0x100fe400018e0603 */
[----:B------:R-:W-:Y:S01]  /*3680*/  @P2 IMAD.X R3, RZ, RZ, R3, P4 ;  /* 0x000000ffff032224 */ /* 0x000fe200020e0603 */
[----:B------:R-:W-:-:S04]  /*3690*/  @P2 ISETP.LT.OR P0, PT, R10, R17, !P0 ;  /* 0x000000110a00220c */ /* 0x000fc80004701670 */
[----:B------:R-:W-:Y:S02]  /*36a0*/  @P2 SEL R10, R17, R10, P0 ;  /* 0x0000000a110a2207 */ /* 0x000fe40000000000 */
[----:B------:R-:W-:Y:S02]  /*36b0*/  @P2 SEL R9, R2, R9, P0 ;  /* 0x0000000902092207 */ /* 0x000fe40000000000 */
[----:B------:R-:W-:Y:S01]  /*36c0*/  @P2 SEL R8, R3, R8, P0 ;  /* 0x0000000803082207 */ /* 0x000fe20000000000 */
[----:B------:R-:W-:Y:S06]  /*36d0*/  @P1 BRA `(.L_x_186) ;  /* 0x0000001000641947 */ /* 0x000fec0003800000 */
[----:B------:R-:W0:Y:S01]  /*36e0*/  LDCU.64 UR8, c[0x0][0x3e8] ;  /* 0x00007d00ff0877ac */ /* 0x000e220008000a00 */
[----:B------:R-:W-:Y:S01]  /*36f0*/  ISETP.NE.AND P0, PT, R11, RZ, PT ;  /* 0x000000ff0b00720c */ /* 0x000fe20003f05270 */
[----:B------:R-:W-:Y:S01]  /*3700*/  BSSY.RECONVERGENT B1, `(.L_x_187) ;  /* 0x0000012000017945 */ /* 0x000fe20003800200 */
[----:B------:R-:W-:Y:S01]  /*3710*/  UMOV UR4, 0x8 ;  /* 0x0000000800047882 */ /* 0x000fe20000000000 */
[----:B------:R-:W-:Y:S02]  /*3720*/  UMOV UR5, 0x0 ;  /* 0x0000000000057882 */ /* 0x000fe40000000000 */
[----:B0-----:R-:W-:-:S04]  /*3730*/  UIMAD.WIDE.U32 UR4, UR8, 0x1, UR4 ;  /* 0x00000001080478a5 */ /* 0x001fc8000f8e0004 */
[----:B------:R-:W-:Y:S02]  /*3740*/  UIADD3 UR7, UPT, UPT, UR5, UR9, URZ ;  /* 0x0000000905077290 */ /* 0x000fe4000fffe0ff */
[----:B------:R-:W-:Y:S02]  /*3750*/  IMAD.U32 R3, RZ, RZ, UR5 ;  /* 0x00000005ff037e24 */ /* 0x000fe4000f8e00ff */
[----:B------:R-:W-:Y:S02]  /*3760*/  IMAD.U32 R2, RZ, RZ, UR4 ;  /* 0x00000004ff027e24 */ /* 0x000fe4000f8e00ff */
[----:B------:R-:W-:Y:S01]  /*3770*/  IMAD.U32 R3, RZ, RZ, UR7 ;  /* 0x00000007ff037e24 */ /* 0x000fe2000f8e00ff */
[----:B------:R-:W-:Y:S06]  /*3780*/  @P0 BRA `(.L_x_188) ;  /* 0x0000000000240947 */ /* 0x000fec0003800000 */
[----:B------:R-:W-:Y:S02]  /*3790*/  IMAD.MOV.U32 R16, RZ, RZ, 0x500 ;  /* 0x00000500ff107424 */ /* 0x000fe400078e00ff */
[----:B------:R-:W-:-:S05]  /*37a0*/  IMAD.MOV.U32 R17, RZ, RZ, 0x0 ;  /* 0x00000000ff117424 */ /* 0x000fca00078e00ff */
[----:B------:R-:W2:Y:S01]  /*37b0*/  ATOMG.E.ADD.64.STRONG.GPU PT, R4, desc[UR10][R2.64], R16 ;  /* 0x80000010020479a8 */ /* 0x000ea200081ef50a */
[----:B------:R-:W0:Y:S01]  /*37c0*/  S2UR UR5, SR_CgaCtaId ;  /* 0x00000000000579c3 */ /* 0x000e220000008800 */
[----:B------:R-:W-:Y:S02]  /*37d0*/  UMOV UR4, 0x400 ;  /* 0x0000040000047882 */ /* 0x000fe40000000000 */
[----:B0-----:R-:W-:Y:S01]  /*37e0*/  ULEA UR4, UR5, UR4, 0x18 ;  /* 0x0000000405047291 */ /* 0x001fe2000f8ec0ff */
[----:B--2---:R-:W-:-:S05]  /*37f0*/  IADD3 R4, P0, PT, R4, UR6, RZ ;  /* 0x0000000604047c10 */ /* 0x004fca000ff1e0ff */
[----:B------:R-:W-:-:S05]  /*3800*/  IMAD.X R5, RZ, RZ, R5, P0 ;  /* 0x000000ffff057224 */ /* 0x000fca00000e0605 */
[----:B------:R0:W-:Y:S03]  /*3810*/  STS.64 [UR4+0x98], R4 ;  /* 0x00009804ff007988 */ /* 0x0001e60008000a04 */
.L_x_188:
[----:B------:R-:W-:Y:S05]  /*3820*/  BSYNC.RECONVERGENT B1 ;  /* 0x0000000000017941 */ /* 0x000fea0003800200 */
.L_x_187:
[----:B------:R-:W1:Y:S08]  /*3830*/  S2UR UR5, SR_CgaCtaId ;  /* 0x00000000000579c3 */ /* 0x000e700000008800 */
[----:B------:R-:W-:Y:S06]  /*3840*/  BAR.SYNC.DEFER_BLOCKING 0x0 ;  /* 0x0000000000007b1d */ /* 0x000fec0000010000 */
[----:B------:R-:W-:-:S02]  /*3850*/  UMOV UR4, 0x400 ;  /* 0x0000040000047882 */ /* 0x000fc40000000000 */
[----:B-1----:R-:W-:-:S06]  /*3860*/  ULEA UR4, UR5, UR4, 0x18 ;  /* 0x0000000405047291 */ /* 0x002fcc000f8ec0ff */
[----:B------:R-:W-:-:S05]  /*3870*/  IMAD.U32 R23, RZ, RZ, UR4 ;  /* 0x00000004ff177e24 */ /* 0x000fca000f8e00ff */
[----:B0-----:R-:W0:Y:S02]  /*3880*/  LDS.64 R4, [R23+0x98] ;  /* 0x0000980017047984 */ /* 0x001e240000000a00 */
[----:B0-----:R-:W-:-:S04]  /*3890*/  IADD3 R6, P1, PT, R4, 0x500, RZ ;  /* 0x0000050004067810 */ /* 0x001fc80007f3e0ff */
[----:B------:R-:W-:Y:S01]  /*38a0*/  ISETP.GT.U32.AND P0, PT, R6, R7, PT ;  /* 0x000000070600720c */ /* 0x000fe20003f04070 */
[----:B------:R-:W-:-:S05]  /*38b0*/  IMAD.X R17, RZ, RZ, R5, P1 ;  /* 0x000000ffff117224 */ /* 0x000fca00008e0605 */
[----:B------:R-:W-:-:S13]  /*38c0*/  ISETP.GT.AND.EX P0, PT, R17, R18, PT, P0 ;  /* 0x000000121100720c */ /* 0x000fda0003f04300 */
[----:B------:R-:W-:Y:S05]  /*38d0*/  @P0 BRA `(.L_x_189) ;  /* 0x0000000400700947 */ /* 0x000fea0003800000 */
[----:B------:R-:W-:Y:S01]  /*38e0*/  BSSY.RECONVERGENT B1, `(.L_x_189) ;  /* 0x000005b000017945 */ /* 0x000fe20003800200 */
[----:B------:R-:W-:Y:S01]  /*38f0*/  IMAD.MOV.U32 R16, RZ, RZ, R10 ;  /* 0x000000ffff107224 */ /* 0x000fe200078e000a */
[----:B------:R-:W0:Y:S01]  /*3900*/  LDCU.64 UR8, c[0x0][0x398] ;  /* 0x00007300ff0877ac */ /* 0x000e220008000a00 */
[----:B------:R-:W-:Y:S02]  /*3910*/  IMAD.MOV.U32 R19, RZ, RZ, R9 ;  /* 0x000000ffff137224 */ /* 0x000fe400078e0009 */
[----:B------:R-:W-:Y:S01]  /*3920*/  IMAD.MOV.U32 R6, RZ, RZ, R8 ;  /* 0x000000ffff067224 */ /* 0x000fe200078e0008 */
[----:B------:R-:W1:Y:S06]  /*3930*/  LDCU.128 UR12, c[0x0][0x380] ;  /* 0x00007000ff0c77ac */ /* 0x000e6c0008000c00 */
.L_x_192:
[----:B------:R-:W-:Y:S01]  /*3940*/  IADD3 R9, P0, PT, R11, R4, RZ ;  /* 0x000000040b097210 */ /* 0x000fe20007f1e0ff */
[----:B-1----:R-:W-:Y:S02]  /*3950*/  IMAD.U32 R12, RZ, RZ, UR12 ;  /* 0x0000000cff0c7e24 */ /* 0x002fe4000f8e00ff */
[----:B------:R-:W-:Y:S02]  /*3960*/  IMAD.U32 R13, RZ, RZ, UR13 ;  /* 0x0000000dff0d7e24 */ /* 0x000fe4000f8e00ff */
[----:B------:R-:W-:Y:S01]  /*3970*/  IMAD.X R8, RZ, RZ, R5, P0 ;  /* 0x000000ffff087224 */ /* 0x000fe200000e0605 */
[----:B------:R-:W-:-:S04]  /*3980*/  LEA R4, P0, R9, R12, 0x2 ;  /* 0x0000000c09047211 */ /* 0x000fc800078010ff */
[----:B------:R-:W-:-:S05]  /*3990*/  LEA.HI.X R5, R9, R13, R8, 0x2, P0 ;  /* 0x0000000d09057211 */ /* 0x000fca00000f1408 */
[----:B------:R-:W2:Y:S04]  /*39a0*/  LDG.E R7, desc[UR10][R4.64] ;  /* 0x0000000a04077981 */ /* 0x000ea8000c1e1900 */
[----:B------:R-:W3:Y:S04]  /*39b0*/  LDG.E R24, desc[UR10][R4.64+0x400] ;  /* 0x0004000a04187981 */ /* 0x000ee8000c1e1900 */
[----:B------:R-:W4:Y:S04]  /*39c0*/  LDG.E R18, desc[UR10][R4.64+0x800] ;  /* 0x0008000a04127981 */ /* 0x000f28000c1e1900 */
[----:B------:R-:W4:Y:S01]  /*39d0*/  LDG.E R17, desc[UR10][R4.64+0xc00] ;  /* 0x000c000a04117981 */ /* 0x000f22000c1e1900 */
[----:B------:R-:W-:-:S02]  /*39e0*/  IMAD.U32 R14, RZ, RZ, UR14 ;  /* 0x0000000eff0e7e24 */ /* 0x000fc4000f8e00ff */
[----:B------:R-:W-:Y:S01]  /*39f0*/  IMAD.U32 R15, RZ, RZ, UR15 ;  /* 0x0000000fff0f7e24 */ /* 0x000fe2000f8e00ff */
[----:B------:R1:W5:Y:S01]  /*3a00*/  LDG.E R10, desc[UR10][R4.64+0x1000] ;  /* 0x0010000a040a7981 */ /* 0x000362000c1e1900 */
[----:B------:R-:W-:Y:S01]  /*3a10*/  BSSY.RECONVERGENT B2, `(.L_x_190) ;  /* 0x000002c000027945 */ /* 0x000fe20003800200 */
[----:B------:R-:W-:Y:S01]  /*3a20*/  BAR.SYNC.DEFER_BLOCKING 0x0 ;  /* 0x0000000000007b1d */ /* 0x000fe20000010000 */
[----:B------:R-:W-:-:S04]  /*3a30*/  IADD3 R26, P0, PT, R9, R14, RZ ;  /* 0x0000000e091a7210 */ /* 0x000fc80007f1e0ff */
[----:B------:R-:W-:Y:S01]  /*3a40*/  IADD3 R20, P3, PT, R26, 0x100, RZ ;  /* 0x000001001a147810 */ /* 0x000fe20007f7e0ff */
[----:B------:R-:W-:Y:S01]  /*3a50*/  IMAD.X R27, R8, 0x1, R15, P0 ;  /* 0x00000001081b7824 */ /* 0x000fe200000e060f */
[C---:B------:R-:W-:Y:S02]  /*3a60*/  IADD3 R21, P4, PT, R26.reuse, 0x200, RZ ;  /* 0x000002001a157810 */ /* 0x040fe40007f9e0ff */
[----:B------:R-:W-:Y:S01]  /*3a70*/  IADD3 R9, P6, PT, R26, 0x400, RZ ;  /* 0x000004001a097810 */ /* 0x000fe20007fde0ff */
[--C-:B------:R-:W-:Y:S01]  /*3a80*/  IMAD.X R25, RZ, RZ, R27.reuse, P3 ;  /* 0x000000ffff197224 */ /* 0x100fe200018e061b */
[----:B------:R-:W-:Y:S01]  /*3a90*/  ISETP.NE.AND P3, PT, R11, RZ, PT ;  /* 0x000000ff0b00720c */ /* 0x000fe20003f65270 */
[--C-:B------:R-:W-:Y:S02]  /*3aa0*/  IMAD.X R22, RZ, RZ, R27.reuse, P4 ;  /* 0x000000ffff167224 */ /* 0x100fe400020e061b */
[----:B------:R-:W-:Y:S01]  /*3ab0*/  IMAD.X R8, RZ, RZ, R27, P6 ;  /* 0x000000ffff087224 */ /* 0x000fe200030e061b */
[----:B--2---:R-:W-:-:S13]  /*3ac0*/  ISETP.GE.AND P2, PT, R16, R7, PT ;  /* 0x000000071000720c */ /* 0x004fda0003f46270 */
[----:B------:R-:W-:-:S04]  /*3ad0*/  @P2 ISETP.GE.U32.AND P0, PT, R19, R26, PT ;  /* 0x0000001a1300220c */ /* 0x000fc80003f06070 */
[----:B------:R-:W-:-:S04]  /*3ae0*/  @P2 ISETP.GE.AND.EX P0, PT, R6, R27, PT, P0 ;  /* 0x0000001b0600220c */ /* 0x000fc80003f06300 */
[----:B------:R-:W-:-:S04]  /*3af0*/  @P2 ISETP.LT.OR P0, PT, R7, R16, !P0 ;  /* 0x000000100700220c */ /* 0x000fc80004701670 */
[----:B------:R-:W-:Y:S02]  /*3b00*/  @P2 SEL R7, R16, R7, P0 ;  /* 0x0000000710072207 */ /* 0x000fe40000000000 */
[----:B------:R-:W-:Y:S02]  /*3b10*/  IADD3 R16, P5, PT, R26, 0x300, RZ ;  /* 0x000003001a107810 */ /* 0x000fe40007fbe0ff */
[----:B---3--:R-:W-:Y:S02]  /*3b20*/  ISETP.GE.AND P1, PT, R7, R24, PT ;  /* 0x000000180700720c */ /* 0x008fe40003f26270 */
[----:B------:R-:W-:Y:S01]  /*3b30*/  @P2 SEL R26, R19, R26, P0 ;  /* 0x0000001a131a2207 */ /* 0x000fe20000000000 */
[----:B------:R-:W-:Y:S01]  /*3b40*/  IMAD.X R19, RZ, RZ, R27, P5 ;  /* 0x000000ffff137224 */ /* 0x000fe200028e061b */
[----:B------:R-:W-:-:S09]  /*3b50*/  @P2 SEL R27, R6, R27, P0 ;  /* 0x0000001b061b2207 */ /* 0x000fd20000000000 */
[----:B------:R-:W-:-:S04]  /*3b60*/  @P1 ISETP.GE.U32.AND P0, PT, R26, R20, PT ;  /* 0x000000141a00120c */ /* 0x000fc80003f06070 */
[----:B------:R-:W-:-:S04]  /*3b70*/  @P1 ISETP.GE.AND.EX P0, PT, R27, R25, PT, P0 ;  /* 0x000000191b00120c */ /* 0x000fc80003f06300 */
[----:B------:R-:W-:-:S04]  /*3b80*/  @P1 ISETP.LT.OR P0, PT, R24, R7, !P0 ;  /* 0x000000071800120c */ /* 0x000fc80004701670 */
[----:B------:R-:W-:Y:S02]  /*3b90*/  @P1 SEL R24, R7, R24, P0 ;  /* 0x0000001807181207 */ /* 0x000fe40000000000 */
[----:B------:R-:W-:Y:S02]  /*3ba0*/  @P1 SEL R20, R26, R20, P0 ;  /* 0x000000141a141207 */ /* 0x000fe40000000000 */
[----:B----4-:R-:W-:Y:S02]  /*3bb0*/  ISETP.GE.AND P2, PT, R24, R18, PT ;  /* 0x000000121800720c */ /* 0x010fe40003f46270 */
[----:B------:R-:W-:-:S11]  /*3bc0*/  @P1 SEL R25, R27, R25, P0 ;  /* 0x000000191b191207 */ /* 0x000fd60000000000 */
[----:B------:R-:W-:-:S04]  /*3bd0*/  @P2 ISETP.GE.U32.AND P0, PT, R20, R21, PT ;  /* 0x000000151400220c */ /* 0x000fc80003f06070 */
[----:B------:R-:W-:-:S04]  /*3be0*/  @P2 ISETP.GE.AND.EX P0, PT, R25, R22, PT, P0 ;  /* 0x000000161900220c */ /* 0x000fc80003f06300 */
[----:B------:R-:W-:-:S04]  /*3bf0*/  @P2 ISETP.LT.OR P0, PT, R18, R24, !P0 ;  /* 0x000000181200220c */ /* 0x000fc80004701670 */
[----:B------:R-:W-:-:S04]  /*3c00*/  @P2 SEL R18, R24, R18, P0 ;  /* 0x0000001218122207 */ /* 0x000fc80000000000 */
[----:B------:R-:W-:Y:S01]  /*3c10*/  ISETP.GE.AND P1, PT, R18, R17, PT ;  /* 0x000000111200720c */ /* 0x000fe20003f26270 */
[----:B-1----:R-:W-:-:S12]  /*3c20*/  @P3 BRA `(.L_x_191) ;  /* 0x0000000000283947 */ /* 0x002fd80003800000 */
[----:B------:R-:W-:Y:S02]  /*3c30*/  IMAD.MOV.U32 R4, RZ, RZ, 0x500 ;  /* 0x00000500ff047424 */ /* 0x000fe400078e00ff */
[----:B------:R-:W-:-:S06]  /*3c40*/  IMAD.MOV.U32 R5, RZ, RZ, 0x0 ;  /* 0x00000000ff057424 */ /* 0x000fcc00078e00ff */
[----:B------:R-:W2:Y:S01]  /*3c50*/  ATOMG.E.ADD.64.STRONG.GPU PT, R4, desc[UR10][R2.64], R4 ;  /* 0x80000004020479a8 */ /* 0x000ea200081ef50a */
[----:B------:R-:W1:Y:S01]  /*3c60*/  S2UR UR5, SR_CgaCtaId ;  /* 0x00000000000579c3 */ /* 0x000e620000008800 */
[----:B------:R-:W-:Y:S02]  /*3c70*/  UMOV UR4, 0x400 ;  /* 0x0000040000047882 */ /* 0x000fe40000000000 */
[----:B-1----:R-:W-:-:S06]  /*3c80*/  ULEA UR4, UR5, UR4, 0x18 ;  /* 0x0000000405047291 */ /* 0x002fcc000f8ec0ff */
[----:B------:R-:W-:Y:S01]  /*3c90*/  IMAD.U32 R23, RZ, RZ, UR4 ;  /* 0x00000004ff177e24 */ /* 0x000fe2000f8e00ff */
[----:B--2---:R-:W-:-:S05]  /*3ca0*/  IADD3 R6, P3, PT, R4, UR6, RZ ;  /* 0x0000000604067c10 */ /* 0x004fca000ff7e0ff */
[----:B------:R-:W-:-:S05]  /*3cb0*/  IMAD.X R7, RZ, RZ, R5, P3 ;  /* 0x000000ffff077224 */ /* 0x000fca00018e0605 */
[----:B------:R1:W-:Y:S03]  /*3cc0*/  STS.64 [R23+0x98], R6 ;  /* 0x0000980617007388 */ /* 0x0003e60000000a00 */
.L_x_191:
[----:B0-----:R-:W-:Y:S05]  /*3cd0*/  BSYNC.RECONVERGENT B2 ;  /* 0x0000000000027941 */ /* 0x001fea0003800200 */
.L_x_190:
[----:B------:R-:W-:Y:S01]  /*3ce0*/  BAR.SYNC.DEFER_BLOCKING 0x0 ;  /* 0x0000000000007b1d */ /* 0x000fe20000010000 */
[----:B------:R-:W-:Y:S01]  /*3cf0*/  @P2 SEL R21, R20, R21, P0 ;  /* 0x0000001514152207 */ /* 0x000fe20000000000 */
[----:B-1----:R-:W-:Y:S01]  /*3d00*/  IMAD.U32 R7, RZ, RZ, UR8 ;  /* 0x00000008ff077e24 */ /* 0x002fe2000f8e00ff */
[----:B------:R-:W-:Y:S02]  /*3d10*/  @P2 SEL R22, R25, R22, P0 ;  /* 0x0000001619162207 */ /* 0x000fe40000000000 */
[----:B------:R-:W-:-:S04]  /*3d20*/  @P1 ISETP.GE.U32.AND P0, PT, R21, R16, PT ;  /* 0x000000101500120c */ /* 0x000fc80003f06070 */
[----:B------:R-:W-:-:S04]  /*3d30*/  @P1 ISETP.GE.AND.EX P0, PT, R22, R19, PT, P0 ;  /* 0x000000131600120c */ /* 0x000fc80003f06300 */
[----:B------:R-:W-:-:S04]  /*3d40*/  @P1 ISETP.LT.OR P0, PT, R17, R18, !P0 ;  /* 0x000000121100120c */ /* 0x000fc80004701670 */
[----:B------:R-:W-:Y:S01]  /*3d50*/  @P1 SEL R17, R18, R17, P0 ;  /* 0x0000001112111207 */ /* 0x000fe20000000000 */
[----:B------:R-:W-:Y:S01]  /*3d60*/  IMAD.U32 R18, RZ, RZ, UR9 ;  /* 0x00000009ff127e24 */ /* 0x000fe2000f8e00ff */
[----:B------:R-:W-:Y:S02]  /*3d70*/  @P1 SEL R16, R21, R16, P0 ;  /* 0x0000001015101207 */ /* 0x000fe40000000000 */
[----:B-----5:R-:W-:Y:S02]  /*3d80*/  ISETP.GE.AND P2, PT, R17, R10, PT ;  /* 0x0000000a1100720c */ /* 0x020fe40003f46270 */
[----:B------:R-:W-:Y:S01]  /*3d90*/  @P1 SEL R19, R22, R19, P0 ;  /* 0x0000001316131207 */ /* 0x000fe20000000000 */
[----:B------:R-:W0:Y:S10]  /*3da0*/  LDS.64 R4, [R23+0x98] ;  /* 0x0000980017047984 */ /* 0x000e340000000a00 */
[----:B------:R-:W-:-:S04]  /*3db0*/  @P2 ISETP.GE.U32.AND P0, PT, R16, R9, PT ;  /* 0x000000091000220c */ /* 0x000fc80003f06070 */
[----:B------:R-:W-:-:S04]  /*3dc0*/  @P2 ISETP.GE.AND.EX P0, PT, R19, R8, PT, P0 ;  /* 0x000000081300220c */ /* 0x000fc80003f06300 */
[----:B------:R-:W-:-:S04]  /*3dd0*/  @P2 ISETP.LT.OR P0, PT, R10, R17, !P0 ;  /* 0x000000110a00220c */ /* 0x000fc80004701670 */
[----:B------:R-:W-:Y:S02]  /*3de0*/  @P2 SEL R10, R17, R10, P0 ;  /* 0x0000000a110a2207 */ /* 0x000fe40000000000 */
[----:B------:R-:W-:Y:S02]  /*3df0*/  @P2 SEL R9, R16, R9, P0 ;  /* 0x0000000910092207 */ /* 0x000fe40000000000 */
[----:B------:R-:W-:Y:S01]  /*3e00*/  @P2 SEL R8, R19, R8, P0 ;  /* 0x0000000813082207 */ /* 0x000fe20000000000 */
[----:B------:R-:W-:Y:S02]  /*3e10*/  IMAD.MOV.U32 R16, RZ, RZ, R10 ;  /* 0x000000ffff107224 */ /* 0x000fe400078e000a */
[----:B------:R-:W-:Y:S01]  /*3e20*/  IMAD.MOV.U32 R19, RZ, RZ, R9 ;  /* 0x000000ffff137224 */ /* 0x000fe200078e0009 */
[----:B0-----:R-:W-:-:S04]  /*3e30*/  IADD3 R6, P3, PT, R4, 0x500, RZ ;  /* 0x0000050004067810 */ /* 0x001fc80007f7e0ff */
[----:B------:R-:W-:Y:S01]  /*3e40*/  ISETP.GT.U32.AND P1, PT, R6, R7, PT ;  /* 0x000000070600720c */ /* 0x000fe20003f24070 */
[----:B------:R-:W-:Y:S02]  /*3e50*/  IMAD.X R21, RZ, RZ, R5, P3 ;  /* 0x000000ffff157224 */ /* 0x000fe400018e0605 */
[----:B------:R-:W-:-:S03]  /*3e60*/  IMAD.MOV.U32 R6, RZ, RZ, R8 ;  /* 0x000000ffff067224 */ /* 0x000fc600078e0008 */
[----:B------:R-:W-:-:S13]  /*3e70*/  ISETP.GT.AND.EX P0, PT, R21, R18, PT, P1 ;  /* 0x000000121500720c */ /* 0x000fda0003f04310 */
[----:B------:R-:W-:Y:S05]  /*3e80*/  @!P0 BRA `(.L_x_192) ;  /* 0xfffffff800ac8947 */ /* 0x000fea000383ffff */
[----:B------:R-:W-:Y:S05]  /*3e90*/  BSYNC.RECONVERGENT B1 ;  /* 0x0000000000017941 */ /* 0x000fea0003800200 */
.L_x_189:
[----:B------:R-:W-:Y:S01]  /*3ea0*/  ISETP.GE.U32.AND P0, PT, R4, R7, PT ;  /* 0x000000070400720c */ /* 0x000fe20003f06070 */
[----:B------:R-:W-:Y:S03]  /*3eb0*/  BSSY.RECONVERGENT B1, `(.L_x_186) ;  /* 0x000009b000017945 */ /* 0x000fe60003800200 */
[----:B------:R-:W-:-:S13]  /*3ec0*/  ISETP.GE.AND.EX P0, PT, R5, R18, PT, P0 ;  /* 0x000000120500720c */ /* 0x000fda0003f06300 */
[----:B------:R-:W-:Y:S05]  /*3ed0*/  @P0 BRA `(.L_x_193) ;  /* 0x0000000800600947 */ /* 0x000fea0003800000 */
[----:B------:R-:W-:-:S05]  /*3ee0*/  IMAD.IADD R16, R7, 0x1, -R4 ;  /* 0x0000000107107824 */ /* 0x000fca00078e0a04 */
[----:B------:R-:W-:-:S13]  /*3ef0*/  ISETP.GE.AND P0, PT, R11, R16, PT ;  /* 0x000000100b00720c */ /* 0x000fda0003f06270 */
[----:B------:R-:W-:Y:S05]  /*3f00*/  @P0 BRA `(.L_x_193) ;  /* 0x0000000800540947 */ /* 0x000fea0003800000 */
[----:B------:R-:W-:Y:S01]  /*3f10*/  LOP3.LUT R2, RZ, R11, RZ, 0x33, !PT ;  /* 0x0000000bff027212 */ /* 0x000fe200078e33ff */
[----:B------:R-:W-:Y:S01]  /*3f20*/  BSSY.RECONVERGENT B2, `(.L_x_194) ;  /* 0x000002f000027945 */ /* 0x000fe20003800200 */
[----:B------:R-:W-:Y:S02]  /*3f30*/  IMAD.MOV.U32 R17, RZ, RZ, R11 ;  /* 0x000000ffff117224 */ /* 0x000fe400078e000b */
[----:B------:R-:W-:-:S04]  /*3f40*/  IADD3 R7, PT, PT, -R4, R7, R2 ;  /* 0x0000000704077210 */ /* 0x000fc80007ffe102 */
[----:B------:R-:W-:-:S04]  /*3f50*/  LOP3.LUT R2, R7, 0x300, RZ, 0xc0, !PT ;  /* 0x0000030007027812 */ /* 0x000fc800078ec0ff */
[----:B------:R-:W-:-:S13]  /*3f60*/  ISETP.NE.AND P0, PT, R2, 0x300, PT ;  /* 0x000003000200780c */ /* 0x000fda0003f05270 */
[----:B------:R-:W-:Y:S05]  /*3f70*/  @!P0 BRA `(.L_x_195) ;  /* 0x0000000000a48947 */ /* 0x000fea0003800000 */
[----:B------:R-:W-:Y:S01]  /*3f80*/  IADD3 R3, P0, PT, R11, R4, RZ ;  /* 0x000000040b037210 */ /* 0x000fe20007f1e0ff */
[----:B------:R-:W-:Y:S01]  /*3f90*/  IMAD.MOV.U32 R17, RZ, RZ, R11 ;  /* 0x000000ffff117224 */ /* 0x000fe200078e000b */
[----:B------:R-:W-:Y:S02]  /*3fa0*/  LEA.HI R2, R7, 0x1, RZ, 0x18 ;  /* 0x0000000107027811 */ /* 0x000fe400078fc0ff */
[C---:B------:R-:W-:Y:S01]  /*3fb0*/  LEA R12, P1, R3.reuse, R12, 0x2 ;  /* 0x0000000c030c7211 */ /* 0x040fe200078210ff */
[----:B------:R-:W-:Y:S01]  /*3fc0*/  IMAD.X R6, RZ, RZ, R5, P0 ;  /* 0x000000ffff067224 */ /* 0x000fe200000e0605 */
[C---:B------:R-:W-:Y:S02]  /*3fd0*/  IADD3 R14, P0, PT, R3.reuse, R14, RZ ;  /* 0x0000000e030e7210 */ /* 0x040fe40007f1e0ff */
[----:B------:R-:W-:Y:S02]  /*3fe0*/  LOP3.LUT R2, R2, 0x3, RZ, 0xc0, !PT ;  /* 0x0000000302027812 */ /* 0x000fe400078ec0ff */
[----:B------:R-:W-:Y:S01]  /*3ff0*/  LEA.HI.X R3, R3, R13, R6, 0x2, P1 ;  /* 0x0000000d03037211 */ /* 0x000fe200008f1406 */
[----:B------:R-:W-:-:S02]  /*4000*/  IMAD.X R15, R6, 0x1, R15, P0 ;  /* 0x00000001060f7824 */ /* 0x000fc400000e060f */
[----:B------:R-:W-:-:S07]  /*4010*/  IMAD.MOV R6, RZ, RZ, -R2 ;  /* 0x000000ffff067224 */ /* 0x000fce00078e0a02 */
.L_x_198:
[----:B------:R-:W-:-:S06]  /*4020*/  IMAD.MOV.U32 R2, RZ, RZ, R12 ;  /* 0x000000ffff027224 */ /* 0x000fcc00078e000c */
[----:B------:R-:W2:Y:S01]  /*4030*/  LDG.E R2, desc[UR10][R2.64] ;  /* 0x0000000a02027981 */ /* 0x000ea2000c1e1900 */
[----:B------:R-:W-:Y:S01]  /*4040*/  VIADD R6, R6, 0x1 ;  /* 0x0000000106067836 */ /* 0x000fe20000000000 */
[----:B------:R-:W-:Y:S01]  /*4050*/  BSSY.RECONVERGENT B3, `(.L_x_196) ;  /* 0x0000016000037945 */ /* 0x000fe20003800200 */
[----:B------:R-:W-:Y:S01]  /*4060*/  IMAD.MOV.U32 R13, RZ, RZ, R9 ;  /* 0x000000ffff0d7224 */ /* 0x000fe200078e0009 */
[----:B------:R-:W-:Y:S01]  /*4070*/  IADD3 R12, P3, PT, R12, 0x400, RZ ;  /* 0x000004000c0c7810 */ /* 0x000fe20007f7e0ff */
[----:B------:R-:W-:Y:S01]  /*4080*/  IMAD.MOV.U32 R18, RZ, RZ, R8 ;  /* 0x000000ffff127224 */ /* 0x000fe200078e0008 */
[----:B------:R-:W-:Y:S01]  /*4090*/  ISETP.NE.AND P2, PT, R6, RZ, PT ;  /* 0x000000ff0600720c */ /* 0x000fe20003f45270 */
[----:B------:R-:W-:Y:S02]  /*40a0*/  IMAD.MOV.U32 R19, RZ, RZ, R10 ;  /* 0x000000ffff137224 */ /* 0x000fe400078e000a */
        /* <DEDUP_REMOVED lines=16> */
.L_x_197:
[----:B------:R-:W-:Y:S05]  /*41b0*/  BSYNC.RECONVERGENT B3 ;  /* 0x0000000000037941 */ /* 0x000fea0003800200 */
.L_x_196:
[----:B------:R-:W-:Y:S01]  /*41c0*/  IADD3 R14, P0, PT, R14, 0x100, RZ ;  /* 0x000001000e0e7810 */ /* 0x000fe20007f1e0ff */
[----:B------:R-:W-:Y:S02]  /*41d0*/  VIADD R17, R17, 0x100 ;  /* 0x0000010011117836 */ /* 0x000fe40000000000 */
[----:B------:R-:W-:Y:S02]  /*41e0*/  IMAD.X R3, RZ, RZ, R3, P3 ;  /* 0x000000ffff037224 */ /* 0x000fe400018e0603 */
[----:B------:R-:W-:Y:S01]  /*41f0*/  IMAD.X R15, RZ, RZ, R15, P0 ;  /* 0x000000ffff0f7224 */ /* 0x000fe200000e060f */
[----:B------:R-:W-:Y:S07]  /*4200*/  @P2 BRA `(.L_x_198) ;  /* 0xfffffffc00842947 */ /* 0x000fee000383ffff */
.L_x_195:
[----:B------:R-:W-:Y:S05]  /*4210*/  BSYNC.RECONVERGENT B2 ;  /* 0x0000000000027941 */ /* 0x000fea0003800200 */
.L_x_194:
[----:B------:R-:W-:-:S13]  /*4220*/  ISETP.GE.U32.AND P0, PT, R7, 0x300, PT ;  /* 0x000003000700780c */ /* 0x000fda0003f06070 */
[----:B------:R-:W-:Y:S05]  /*4230*/  @!P0 BRA `(.L_x_193) ;  /* 0x0000000400888947 */ /* 0x000fea0003800000 */
[----:B------:R-:W0:Y:S01]  /*4240*/  LDC.64 R6, c[0x0][0x380] ;  /* 0x0000e000ff067b82 */ /* 0x000e220000000a00 */
[----:B------:R-:W-:-:S07]  /*4250*/  VIADD R13, R17, 0x200 ;  /* 0x00000200110d7836 */ /* 0x000fce0000000000 */
[----:B------:R-:W1:Y:S02]  /*4260*/  LDC.64 R2, c[0x0][0x388] ;  /* 0x0000e200ff027b82 */ /* 0x000e640000000a00 */
.L_x_207:
[----:B------:R-:W-:-:S05]  /*4270*/  VIADD R15, R13, 0xfffffe00 ;  /* 0xfffffe000d0f7836 */ /* 0x000fca0000000000 */
[----:B------:R-:W-:-:S05]  /*4280*/  IADD3 R19, P0, PT, R15, R4, RZ ;  /* 0x000000040f137210 */ /* 0x000fca0007f1e0ff */
[----:B------:R-:W-:Y:S01]  /*4290*/  IMAD.X R20, RZ, RZ, R5, P0 ;  /* 0x000000ffff147224 */ /* 0x000fe200000e0605 */
[----:B0-----:R-:W-:-:S04]  /*42a0*/  LEA R14, P0, R19, R6, 0x2 ;  /* 0x00000006130e7211 */ /* 0x001fc800078010ff */
[----:B------:R-:W-:-:S05]  /*42b0*/  LEA.HI.X R15, R19, R7, R20, 0x2, P0 ;  /* 0x00000007130f7211 */ /* 0x000fca00000f1414 */
[----:B------:R-:W2:Y:S04]  /*42c0*/  LDG.E R25, desc[UR10][R14.64] ;  /* 0x0000000a0e197981 */ /* 0x000ea8000c1e1900 */
[----:B------:R0:W5:Y:S04]  /*42d0*/  LDG.E R18, desc[UR10][R14.64+0x400] ;  /* 0x0004000a0e127981 */ /* 0x000168000c1e1900 */
        /* <DEDUP_REMOVED lines=22> */
.L_x_200:
[----:B------:R-:W-:Y:S05]  /*4440*/  BSYNC.RECONVERGENT B2 ;  /* 0x0000000000027941 */ /* 0x000fea0003800200 */
.L_x_199:
[----:B-----5:R-:W-:Y:S01]  /*4450*/  ISETP.GE.AND P0, PT, R19, R18, PT ;  /* 0x000000121300720c */ /* 0x020fe20003f06270 */
[----:B------:R-:W-:Y:S01]  /*4460*/  BSSY.RECONVERGENT B2, `(.L_x_201) ;  /* 0x0000013000027945 */ /* 0x000fe20003800200 */
[----:B------:R-:W-:Y:S01]  /*4470*/  IADD3 R21, P1, P2, R4, R2, R21 ;  /* 0x0000000204157210 */ /* 0x000fe20007a3e015 */
[----:B------:R-:W-:Y:S02]  /*4480*/  VIADD R15, R13, 0x100 ;  /* 0x000001000d0f7836 */ /* 0x000fe40000000000 */
[----:B------:R-:W-:Y:S01]  /*4490*/  IMAD.MOV.U32 R9, RZ, RZ, R18 ;  /* 0x000000ffff097224 */ /* 0x000fe200078e0012 */
[----:B------:R-:W-:Y:S01]  /*44a0*/  IADD3.X R23, PT, PT, R5, R3, RZ, P1, P2 ;  /* 0x0000000305177210 */ /* 0x000fe20000fe44ff */
[----:B------:R-:W-:-:S04]  /*44b0*/  IMAD.MOV.U32 R8, RZ, RZ, R21 ;  /* 0x000000ffff087224 */ /* 0x000fc800078e0015 */
[----:B------:R-:W-:Y:S02]  /*44c0*/  IMAD.MOV.U32 R10, RZ, RZ, R23 ;  /* 0x000000ffff0a7224 */ /* 0x000fe400078e0017 */
        /* <DEDUP_REMOVED lines=12> */
.L_x_202:
[----:B------:R-:W-:Y:S05]  /*4590*/  BSYNC.RECONVERGENT B2 ;  /* 0x0000000000027941 */ /* 0x000fea0003800200 */
.L_x_201:
[----:B------:R-:W-:Y:S01]  /*45a0*/  ISETP.GE.AND P0, PT, R9, R12, PT ;  /* 0x0000000c0900720c */ /* 0x000fe20003f06270 */
[----:B------:R-:W-:Y:S01]  /*45b0*/  BSSY.RECONVERGENT B2, `(.L_x_203) ;  /* 0x0000013000027945 */ /* 0x000fe20003800200 */
[CC--:B------:R-:W-:Y:S01]  /*45c0*/  IADD3 R19, P1, P4, R4.reuse, R2.reuse, R13 ;  /* 0x0000000204137210 */ /* 0x0c0fe20007c3e00d */
[----:B------:R-:W-:Y:S01]  /*45d0*/  IMAD.MOV.U32 R14, RZ, RZ, R12 ;  /* 0x000000ffff0e7224 */ /* 0x000fe200078e000c */
[----:B------:R-:W-:Y:S02]  /*45e0*/  IADD3 R20, P2, P3, R4, R2, R15 ;  /* 0x0000000204147210 */ /* 0x000fe40007b5e00f */
        /* <DEDUP_REMOVED lines=15> */
.L_x_204:
[----:B------:R-:W-:Y:S05]  /*46e0*/  BSYNC.RECONVERGENT B2 ;  /* 0x0000000000027941 */ /* 0x000fea0003800200 */
.L_x_203:
        /* <DEDUP_REMOVED lines=18> */
.L_x_206:
[----:B------:R-:W-:Y:S05]  /*4810*/  BSYNC.RECONVERGENT B2 ;  /* 0x0000000000027941 */ /* 0x000fea0003800200 */
.L_x_205:
[C---:B------:R-:W-:Y:S02]  /*4820*/  VIADD R15, R13.reuse, 0x200 ;  /* 0x000002000d0f7836 */ /* 0x040fe40000000000 */
[----:B------:R-:W-:-:S03]  /*4830*/  VIADD R13, R13, 0x400 ;  /* 0x000004000d0d7836 */ /* 0x000fc60000000000 */
[----:B------:R-:W-:-:S13]  /*4840*/  ISETP.GE.AND P0, PT, R15, R16, PT ;  /* 0x000000100f00720c */ /* 0x000fda0003f06270 */
[----:B------:R-:W-:Y:S05]  /*4850*/  @!P0 BRA `(.L_x_207) ;  /* 0xfffffff800848947 */ /* 0x000fea000383ffff */
.L_x_193:
[----:B------:R-:W-:Y:S05]  /*4860*/  BSYNC.RECONVERGENT B1 ;  /* 0x0000000000017941 */ /* 0x000fea0003800200 */
.L_x_186:
        /* <DEDUP_REMOVED lines=31> */
.L_x_209:
[----:B------:R-:W-:Y:S05]  /*4a60*/  BSYNC.RECONVERGENT B1 ;  /* 0x0000000000017941 */ /* 0x000fea0003800200 */
.L_x_208:
        /* <DEDUP_REMOVED lines=24> */
.L_x_211:
[----:B------:R-:W-:Y:S05]  /*4bf0*/  BSYNC.RECONVERGENT B1 ;  /* 0x0000000000017941 */ /* 0x000fea0003800200 */
.L_x_210:
        /* <DEDUP_REMOVED lines=24> */
.L_x_213:
[----:B------:R-:W-:Y:S05]  /*4d80*/  BSYNC.RECONVERGENT B1 ;  /* 0x0000000000017941 */ /* 0x000fea0003800200 */
.L_x_212:
        /* <DEDUP_REMOVED lines=24> */
.L_x_215:
[----:B------:R-:W-:Y:S05]  /*4f10*/  BSYNC.RECONVERGENT B1 ;  /* 0x0000000000017941 */ /* 0x000fea0003800200 */
.L_x_214:
[----:B0-----:R0:W0:Y:S01]  /*4f20*/  SHFL.DOWN PT, R2, R3, 0x10, 0x1f ;  /* 0x0a001f0003027f89 */ /* 0x00102200000e0000 */
[----:B------:R-:W-:Y:S01]  /*4f30*/  BSSY.RECONVERGENT B1, `(.L_x_216) ;  /* 0x0000017000017945 */ /* 0x000fe20003800200 */
[----:B--2---:R-:W-:Y:S02]  /*4f40*/  IMAD.MOV.U32 R6, RZ, RZ, R3 ;  /* 0x000000ffff067224 */ /* 0x004fe400078e0003 */
[----:B------:R2:W0:Y:S01]  /*4f50*/  SHFL.DOWN PT, R9, R4, 0x10, 0x1f ;  /* 0x0a001f0004097f89 */ /* 0x00042200000e0000 */
[----:B------:R-:W-:Y:S02]  /*4f60*/  IMAD.MOV.U32 R7, RZ, RZ, R4 ;  /* 0x000000ffff077224 */ /* 0x000fe400078e0004 */
[----:B----4-:R-:W-:Y:S01]  /*4f70*/  IMAD.MOV.U32 R8, RZ, RZ, R5 ;  /* 0x000000ffff087224 */ /* 0x010fe200078e0005 */
        /* <DEDUP_REMOVED lines=18> */
.L_x_217:
[----:B------:R-:W-:Y:S05]  /*50a0*/  BSYNC.RECONVERGENT B1 ;  /* 0x0000000000017941 */ /* 0x000fea0003800200 */
.L_x_216:
        /* <DEDUP_REMOVED lines=12> */
.L_x_219:
[----:B------:R-:W-:Y:S05]  /*5170*/  BSYNC.RECONVERGENT B1 ;  /* 0x0000000000017941 */ /* 0x000fea0003800200 */
.L_x_218:
[----:B------:R-:W-:Y:S01]  /*5180*/  BAR.SYNC.DEFER_BLOCKING 0x0 ;  /* 0x0000000000007b1d */ /* 0x000fe20000010000 */
[----:B------:R-:W-:-:S13]  /*5190*/  ISETP.NE.AND P2, PT, R11, RZ, PT ;  /* 0x000000ff0b00720c */ /* 0x000fda0003f45270 */
[----:B------:R-:W-:Y:S05]  /*51a0*/  @P2 BRA `(.L_x_149) ;  /* 0x0000000800342947 */ /* 0x000fea0003800000 */
[----:B0---4-:R-:W0:Y:S01]  /*51b0*/  S2R R3, SR_CgaCtaId ;  /* 0x0000000000037919 */ /* 0x011e220000008800 */
[----:B------:R-:W-:Y:S01]  /*51c0*/  MOV R2, 0x400 ;  /* 0x0000040000027802 */ /* 0x000fe20000000f00 */
[----:B------:R-:W-:Y:S03]  /*51d0*/  BSSY.RECONVERGENT B1, `(.L_x_220) ;  /* 0x0000016000017945 */ /* 0x000fe60003800200 */
[----:B0-----:R-:W-:-:S05]  /*51e0*/  LEA R25, R3, R2, 0x18 ;  /* 0x0000000203197211 */ /* 0x001fca00078ec0ff */
[----:B------:R-:W0:Y:S04]  /*51f0*/  LDS R3, [R25+0x18] ;  /* 0x0000180019037984 */ /* 0x000e280000000800 */
[----:B--2---:R-:W2:Y:S04]  /*5200*/  LDS.64 R4, [R25+0x20] ;  /* 0x0000200019047984 */ /* 0x004ea80000000a00 */
        /* <DEDUP_REMOVED lines=18> */
.L_x_221:
[----:B------:R-:W-:Y:S05]  /*5330*/  BSYNC.RECONVERGENT B1 ;  /* 0x0000000000017941 */ /* 0x000fea0003800200 */
.L_x_220:
        /* <DEDUP_REMOVED lines=10> */
[----:B------:R0:W1:Y:S04]  /*53e0*/  LDS.64 R10, [R25+0x60] ;  /* 0x00006000190a7984 */ /* 0x0000680000000a00 */
[----:B---3--:R3:W1:Y:S04]  /*53f0*/  LDS.64 R12, [R25+0x70] ;  /* 0x00007000190c7984 */ /* 0x0086680000000a00 */
        /* <DEDUP_REMOVED lines=15> */
.L_x_223:
[----:B------:R-:W-:Y:S05]  /*54f0*/  BSYNC.RECONVERGENT B1 ;  /* 0x0000000000017941 */ /* 0x000fea0003800200 */
.L_x_222:
        /* <DEDUP_REMOVED lines=17> */
.L_x_225:
[----:B------:R-:W-:Y:S05]  /*5610*/  BSYNC.RECONVERGENT B1 ;  /* 0x0000000000017941 */ /* 0x000fea0003800200 */
.L_x_224:
        /* <DEDUP_REMOVED lines=17> */
.L_x_227:
[----:B------:R-:W-:Y:S05]  /*5730*/  BSYNC.RECONVERGENT B1 ;  /* 0x0000000000017941 */ /* 0x000fea0003800200 */
.L_x_226:
        /* <DEDUP_REMOVED lines=17> */
.L_x_229:
[----:B------:R-:W-:Y:S05]  /*5850*/  BSYNC.RECONVERGENT B1 ;  /* 0x0000000000017941 */ /* 0x000fea0003800200 */
.L_x_228:
        /* <DEDUP_REMOVED lines=17> */
.L_x_231:
[----:B------:R-:W-:Y:S05]  /*5970*/  BSYNC.RECONVERGENT B1 ;  /* 0x0000000000017941 */ /* 0x000fea0003800200 */
.L_x_230:
        /* <DEDUP_REMOVED lines=16> */
.L_x_149:
[----:B------:R-:W-:Y:S05]  /*5a80*/  BSYNC.RECONVERGENT B0 ;  /* 0x0000000000007941 */ /* 0x000fea0003800200 */
.L_x_116:
[----:B------:R-:W-:Y:S05]  /*5a90*/  @P2 EXIT ;  /* 0x000000000000294d */ /* 0x000fea0003800000 */
[----:B0-234-:R-:W0:Y:S01]  /*5aa0*/  LDC.64 R2, c[0x0][0x390] ;  /* 0x0000e400ff027b82 */ /* 0x01de220000000a00 */
[----:B------:R-:W-:Y:S02]  /*5ab0*/  IMAD.MOV.U32 R9, RZ, RZ, R8 ;  /* 0x000000ffff097224 */ /* 0x000fe400078e0008 */
[----:B------:R-:W-:Y:S02]  /*5ac0*/  IMAD.MOV.U32 R8, RZ, RZ, R7 ;  /* 0x000000ffff087224 */ /* 0x000fe400078e0007 */
[----:B0-----:R-:W-:-:S05]  /*5ad0*/  IMAD.WIDE.U32 R2, R0, 0x10, R2 ;  /* 0x0000001000027825 */ /* 0x001fca00078e0002 */
[----:B------:R-:W-:Y:S04]  /*5ae0*/  STG.E.64 desc[UR10][R2.64+0x8], R8 ;  /* 0x0000080802007986 */ /* 0x000fe8000c101b0a */
[----:B------:R-:W-:Y:S01]  /*5af0*/  STG.E desc[UR10][R2.64], R6 ;  /* 0x0000000602007986 */ /* 0x000fe2000c10190a */
[----:B------:R-:W-:Y:S05]  /*5b00*/  EXIT ;  /* 0x000000000000794d */ /* 0x000fea0003800000 */
.L_x_232:
        /* <DEDUP_REMOVED lines=15> */
.L_x_814:


//--------------------- .text._ZN6thrust24THRUST_300001_SM_1000_NS8cuda_cub4core6detail13_kernel_agentINS1_8__reduce11ReduceAgentINS0_12zip_iteratorIN4cuda3std3__45tupleIJNS0_10device_ptrIiEENS0_17counting_iteratorIlNS0_11use_defaultESF_SF_EEEEEEEPNSB_IJilEEESJ_lNS1_9__extrema9arg_max_fIilNSA_4lessIiEEEEEEJSI_SK_lSP_EEEvDpT0_ --------------------------
	.section	.text._ZN6thrust24THRUST_300001_SM_1000_NS8cuda_cub4core6detail13_kernel_agentINS1_8__reduce11ReduceAgentINS0_12zip_iteratorIN4cuda3std3__45tupleIJNS0_10device_ptrIiEENS0_17counting_iteratorIlNS0_11use_defaultESF_SF_EEEEEEEPNSB_IJilEEESJ_lNS1_9__extrema9arg_max_fIilNSA_4lessIiEEEEEEJSI_SK_lSP_EEEvDpT0_,"ax",@progbits
	.align	128
        .global         _ZN6thrust24THRUST_300001_SM_1000_NS8cuda_cub4core6detail13_kernel_agentINS1_8__reduce11ReduceAgentINS0_12zip_iteratorIN4cuda3std3__45tupleIJNS0_10device_ptrIiEENS0_17counting_iteratorIlNS0_11use_defaultESF_SF_EEEEEEEPNSB_IJilEEESJ_lNS1_9__extrema9arg_max_fIilNSA_4lessIiEEEEEEJSI_SK_lSP_EEEvDpT0_
        .type           _ZN6thrust24THRUST_300001_SM_1000_NS8cuda_cub4core6detail13_kernel_agentINS1_8__reduce11ReduceAgentINS0_12zip_iteratorIN4cuda3std3__45tupleIJNS0_10device_ptrIiEENS0_17counting_iteratorIlNS0_11use_defaultESF_SF_EEEEEEEPNSB_IJilEEESJ_lNS1_9__extrema9arg_max_fIilNSA_4lessIiEEEEEEJSI_SK_lSP_EEEvDpT0_,@function
        .size           _ZN6thrust24THRUST_300001_SM_1000_NS8cuda_cub4core6detail13_kernel_agentINS1_8__reduce11ReduceAgentINS0_12zip_iteratorIN4cuda3std3__45tupleIJNS0_10device_ptrIiEENS0_17counting_iteratorIlNS0_11use_defaultESF_SF_EEEEEEEPNSB_IJilEEESJ_lNS1_9__extrema9arg_max_fIilNSA_4lessIiEEEEEEJSI_SK_lSP_EEEvDpT0_,(.L_x_815 - _ZN6thrust24THRUST_300001_SM_1000_NS8cuda_cub4core6detail13_kernel_agentINS1_8__reduce11ReduceAgentINS0_12zip_iteratorIN4cuda3std3__45tupleIJNS0_10device_ptrIiEENS0_17counting_iteratorIlNS0_11use_defaultESF_SF_EEEEEEEPNSB_IJilEEESJ_lNS1_9__extrema9arg_max_fIilNSA_4lessIiEEEEEEJSI_SK_lSP_EEEvDpT0_)
        .other          _ZN6thrust24THRUST_300001_SM_1000_NS8cuda_cub4core6detail13_kernel_agentINS1_8__reduce11ReduceAgentINS0_12zip_iteratorIN4cuda3std3__45tupleIJNS0_10device_ptrIiEENS0_17counting_iteratorIlNS0_11use_defaultESF_SF_EEEEEEEPNSB_IJilEEESJ_lNS1_9__extrema9arg_max_fIilNSA_4lessIiEEEEEEJSI_SK_lSP_EEEvDpT0_,@"STO_CUDA_ENTRY STV_DEFAULT"
_ZN6thrust24THRUST_300001_SM_1000_NS8cuda_cub4core6detail13_kernel_agentINS1_8__reduce11ReduceAgentINS0_12zip_iteratorIN4cuda3std3__45tupleIJNS0_10device_ptrIiEENS0_17counting_iteratorIlNS0_11use_defaultESF_SF_EEEEEEEPNSB_IJilEEESJ_lNS1_9__extrema9arg_max_fIilNSA_4lessIiEEEEEEJSI_SK_lSP_EEEvDpT0_:
.text._ZN6thrust24THRUST_300001_SM_1000_NS8cuda_cub4core6detail13_kernel_agentINS1_8__reduce11ReduceAgentINS0_12zip_iteratorIN4cuda3std3__45tupleIJNS0_10device_ptrIiEENS0_17counting_iteratorIlNS0_11use_defaultESF_SF_EEEEEEEPNSB_IJilEEESJ_lNS1_9__extrema9arg_max_fIilNSA_4lessIiEEEEEEJSI_SK_lSP_EEEvDpT0_:
[----:B------:R-:W-:Y:S01]  /*0000*/  LDC R1, c[0x0][0x37c] ;  /* 0x0000df00ff017b82 */ /* 0x000fe20000000800 */
[----:B------:R-:W0:Y:S02]  /*0010*/  LDCU.64 UR4, c[0x0][0x398] ;  /* 0x00007300ff0477ac */ /* 0x000e240008000a00 */
[----:B0-----:R-:W-:-:S04]  /*0020*/  ISETP.NE.U32.AND P0, PT, RZ, UR4, PT ;  /* 0x00000004ff007c0c */ /* 0x001fc8000bf05070 */
[----:B------:R-:W-:-:S13]  /*0030*/  ISETP.NE.AND.EX P0, PT, RZ, UR5, PT, P0 ;  /* 0x00000005ff007c0c */ /* 0x000fda000bf05300 */
[----:B------:R-:W-:Y:S05]  /*0040*/  @!P0 EXIT ;  /* 0x000000000000894d */ /* 0x000fea0003800000 */
[----:B------:R-:W-:Y:S01]  /*0050*/  UISETP.GT.U32.AND UP0, UPT, UR4, 0x4ff, UPT ;  /* 0x000004ff0400788c */ /* 0x000fe2000bf04070 */
[----:B------:R-:W-:Y:S01]  /*0060*/  BSSY.RECONVERGENT B0, `(.L_x_233) ;  /* 0x0000558000007945 */ /* 0x000fe20003800200 */
[----:B------:R-:W0:Y:S02]  /*0070*/  LDCU.64 UR8, c[0x0][0x358] ;  /* 0x00006b00ff0877ac */ /* 0x000e240008000a00 */
[----:B------:R-:W-:-:S09]  /*0080*/  UISETP.GT.AND.EX UP0, UPT, UR5, URZ, UPT, UP0 ;  /* 0x000000ff0500728c */ /* 0x000fd2000bf04300 */
[----:B------:R-:W-:Y:S05]  /*0090*/  BRA.U UP0, `(.L_x_234) ;  /* 0x0000003100a87547 */ /* 0x000fea000b800000 */
[----:B------:R-:W1:Y:S01]  /*00a0*/  S2R R0, SR_TID.X ;  /* 0x0000000000007919 */ /* 0x000e620000002100 */
[----:B------:R-:W2:Y:S01]  /*00b0*/  LDCU UR5, c[0x0][0x398] ;  /* 0x00007300ff0577ac */ /* 0x000ea20008000800 */
[----:B------:R-:W-:Y:S01]  /*00c0*/  BSSY.RECONVERGENT B1, `(.L_x_235) ;  /* 0x000000d000017945 */ /* 0x000fe20003800200 */
[----:B------:R-:W-:Y:S01]  /*00d0*/  CS2R R6, SRZ ;  /* 0x0000000000067805 */ /* 0x000fe2000001ff00 */
[----:B------:R-:W-:Y:S01]  /*00e0*/  IMAD.MOV.U32 R8, RZ, RZ, RZ ;  /* 0x000000ffff087224 */ /* 0x000fe200078e00ff */
[----:B-1----:R-:W-:Y:S01]  /*00f0*/  ISETP.GE.AND P0, PT, R0, UR4, PT ;  /* 0x0000000400007c0c */ /* 0x002fe2000bf06270 */
[----:B------:R-:W-:-:S12]  /*0100*/  IMAD.MOV.U32 R9, RZ, RZ, R0 ;  /* 0x000000ffff097224 */ /* 0x000fd800078e0000 */
[----:B--2---:R-:W-:Y:S05]  /*0110*/  @P0 BRA `(.L_x_236) ;  /* 0x00000000001c0947 */ /* 0x004fea0003800000 */
[----:B------:R-:W1:Y:S01]  /*0120*/  LDC.64 R2, c[0x0][0x380] ;  /* 0x0000e000ff027b82 */ /* 0x000e620000000a00 */
[----:B------:R-:W2:Y:S01]  /*0130*/  LDCU.64 UR6, c[0x0][0x388] ;  /* 0x00007100ff0677ac */ /* 0x000ea20008000a00 */
[----:B-1----:R-:W-:-:S05]  /*0140*/  IMAD.WIDE.U32 R2, R0, 0x4, R2 ;  /* 0x0000000400027825 */ /* 0x002fca00078e0002 */
[----:B0-----:R1:W5:Y:S01]  /*0150*/  LDG.E R6, desc[UR8][R2.64] ;  /* 0x0000000802067981 */ /* 0x001362000c1e1900 */
[C---:B--2---:R-:W-:Y:S01]  /*0160*/  IADD3 R7, P0, PT, R0.reuse, UR6, RZ ;  /* 0x0000000600077c10 */ /* 0x044fe2000ff1e0ff */
[----:B------:R-:W-:-:S04]  /*0170*/  VIADD R9, R0, 0x100 ;  /* 0x0000010000097836 */ /* 0x000fc80000000000 */
[----:B------:R-:W-:-:S08]  /*0180*/  IMAD.X R8, RZ, RZ, UR7, P0 ;  /* 0x00000007ff087e24 */ /* 0x000fd000080e06ff */
.L_x_236:
[----:B0-----:R-:W-:Y:S05]  /*0190*/  BSYNC.RECONVERGENT B1 ;  /* 0x0000000000017941 */ /* 0x001fea0003800200 */
.L_x_235:
        /* <DEDUP_REMOVED lines=10> */
[----:B------:R-:W1:Y:S01]  /*0240*/  LDCU.64 UR6, c[0x0][0x388] ;  /* 0x00007100ff0677ac */ /* 0x000e620008000a00 */
[----:B------:R-:W-:-:S04]  /*0250*/  LEA.HI R4, R11, 0x1, RZ, 0x18 ;  /* 0x000000010b047811 */ /* 0x000fc800078fc0ff */
[----:B------:R-:W-:-:S05]  /*0260*/  LOP3.LUT R4, R4, 0x3, RZ, 0xc0, !PT ;  /* 0x0000000304047812 */ /* 0x000fca00078ec0ff */
[----:B------:R-:W-:Y:S01]  /*0270*/  IMAD.MOV R4, RZ, RZ, -R4 ;  /* 0x000000ffff047224 */ /* 0x000fe200078e0a04 */
[C---:B-1----:R-:W-:Y:S01]  /*0280*/  IADD3 R5, P0, PT, R9.reuse, UR6, RZ ;  /* 0x0000000609057c10 */ /* 0x042fe2000ff1e0ff */
[----:B0-----:R-:W-:-:S04]  /*0290*/  IMAD.WIDE.U32 R2, R9, 0x4, R2 ;  /* 0x0000000409027825 */ /* 0x001fc800078e0002 */
[----:B------:R-:W-:-:S08]  /*02a0*/  IMAD.X R10, RZ, RZ, UR7, P0 ;  /* 0x00000007ff0a7e24 */ /* 0x000fd000080e06ff */
.L_x_243:
[----:B------:R0:W2:Y:S01]  /*02b0*/  LDG.E R15, desc[UR8][R2.64] ;  /* 0x00000008020f7981 */ /* 0x0000a2000c1e1900 */
[----:B------:R-:W-:Y:S01]  /*02c0*/  VIADD R4, R4, 0x1 ;  /* 0x0000000104047836 */ /* 0x000fe20000000000 */
[----:B------:R-:W-:Y:S01]  /*02d0*/  BSSY.RECONVERGENT B3, `(.L_x_241) ;  /* 0x0000016000037945 */ /* 0x000fe20003800200 */
[----:B------:R-:W-:Y:S02]  /*02e0*/  IMAD.MOV.U32 R14, RZ, RZ, R7 ;  /* 0x000000ffff0e7224 */ /* 0x000fe400078e0007 */
[----:B------:R-:W-:Y:S01]  /*02f0*/  IMAD.MOV.U32 R13, RZ, RZ, R8 ;  /* 0x000000ffff0d7224 */ /* 0x000fe200078e0008 */
[----:B------:R-:W-:Y:S01]  /*0300*/  ISETP.NE.AND P2, PT, R4, RZ, PT ;  /* 0x000000ff0400720c */ /* 0x000fe20003f45270 */
[----:B-----5:R-:W-:Y:S02]  /*0310*/  IMAD.MOV.U32 R12, RZ, RZ, R6 ;  /* 0x000000ffff0c7224 */ /* 0x020fe400078e0006 */
[----:B------:R-:W-:Y:S01]  /*0320*/  IMAD.MOV.U32 R7, RZ, RZ, R5 ;  /* 0x000000ffff077224 */ /* 0x000fe200078e0005 */
[----:B0-----:R-:W-:Y:S01]  /*0330*/  IADD3 R2, P3, PT, R2, 0x400, RZ ;  /* 0x0000040002027810 */ /* 0x001fe20007f7e0ff */
        /* <DEDUP_REMOVED lines=15> */
.L_x_242:
[----:B------:R-:W-:Y:S05]  /*0430*/  BSYNC.RECONVERGENT B3 ;  /* 0x0000000000037941 */ /* 0x000fea0003800200 */
.L_x_241:
[----:B------:R-:W-:Y:S01]  /*0440*/  IADD3 R5, P0, PT, R5, 0x100, RZ ;  /* 0x0000010005057810 */ /* 0x000fe20007f1e0ff */
[----:B------:R-:W-:Y:S02]  /*0450*/  VIADD R9, R9, 0x100 ;  /* 0x0000010009097836 */ /* 0x000fe40000000000 */
[----:B------:R-:W-:Y:S02]  /*0460*/  IMAD.X R3, RZ, RZ, R3, P3 ;  /* 0x000000ffff037224 */ /* 0x000fe400018e0603 */
[----:B------:R-:W-:Y:S01]  /*0470*/  IMAD.X R10, RZ, RZ, R10, P0 ;  /* 0x000000ffff0a7224 */ /* 0x000fe200000e060a */
[----:B------:R-:W-:Y:S07]  /*0480*/  @P2 BRA `(.L_x_243) ;  /* 0xfffffffc00882947 */ /* 0x000fee000383ffff */
.L_x_240:
[----:B------:R-:W-:Y:S05]  /*0490*/  BSYNC.RECONVERGENT B2 ;  /* 0x0000000000027941 */ /* 0x000fea0003800200 */
.L_x_239:
[----:B------:R-:W-:-:S13]  /*04a0*/  ISETP.GE.U32.AND P0, PT, R11, 0x300, PT ;  /* 0x000003000b00780c */ /* 0x000fda0003f06070 */
[----:B------:R-:W-:Y:S05]  /*04b0*/  @!P0 BRA `(.L_x_238) ;  /* 0x00000004007c8947 */ /* 0x000fea0003800000 */
[----:B------:R-:W0:Y:S01]  /*04c0*/  LDC.64 R4, c[0x0][0x380] ;  /* 0x0000e000ff047b82 */ /* 0x000e220000000a00 */
[----:B------:R-:W-:-:S07]  /*04d0*/  VIADD R10, R9, 0x200 ;  /* 0x00000200090a7836 */ /* 0x000fce0000000000 */
[----:B------:R-:W1:Y:S02]  /*04e0*/  LDC.64 R2, c[0x0][0x388] ;  /* 0x0000e200ff027b82 */ /* 0x000e640000000a00 */
.L_x_252:
[----:B------:R-:W-:-:S04]  /*04f0*/  VIADD R15, R10, 0xfffffe00 ;  /* 0xfffffe000a0f7836 */ /* 0x000fc80000000000 */
[----:B0-----:R-:W-:-:S05]  /*0500*/  IMAD.WIDE R12, R15, 0x4, R4 ;  /* 0x000000040f0c7825 */ /* 0x001fca00078e0204 */
[----:B------:R-:W2:Y:S04]  /*0510*/  LDG.E R21, desc[UR8][R12.64] ;  /* 0x000000080c157981 */ /* 0x000ea8000c1e1900 */
[----:B-----5:R0:W5:Y:S04]  /*0520*/  LDG.E R23, desc[UR8][R12.64+0x400] ;  /* 0x000400080c177981 */ /* 0x020168000c1e1900 */
[----:B------:R0:W5:Y:S04]  /*0530*/  LDG.E R9, desc[UR8][R12.64+0x800] ;  /* 0x000800080c097981 */ /* 0x000168000c1e1900 */
[----:B------:R0:W5:Y:S01]  /*0540*/  LDG.E R11, desc[UR8][R12.64+0xc00] ;  /* 0x000c00080c0b7981 */ /* 0x000162000c1e1900 */
[C---:B-1----:R-:W-:Y:S01]  /*0550*/  IADD3 R18, P1, PT, R15.reuse, R2, RZ ;  /* 0x000000020f127210 */ /* 0x042fe20007f3e0ff */
[----:B------:R-:W-:Y:S03]  /*0560*/  BSSY.RECONVERGENT B2, `(.L_x_244) ;  /* 0x0000013000027945 */ /* 0x000fe60003800200 */
[----:B------:R-:W-:Y:S01]  /*0570*/  LEA.HI.X.SX32 R19, R15, R3, 0x1, P1 ;  /* 0x000000030f137211 */ /* 0x000fe200008f0eff */
[----:B------:R-:W-:-:S02]  /*0580*/  VIADD R15, R10, 0xffffff00 ;  /* 0xffffff000a0f7836 */ /* 0x000fc40000000000 */
        /* <DEDUP_REMOVED lines=16> */
.L_x_245:
[----:B------:R-:W-:Y:S05]  /*0690*/  BSYNC.RECONVERGENT B2 ;  /* 0x0000000000027941 */ /* 0x000fea0003800200 */
.L_x_244:
[----:B-----5:R-:W-:Y:S01]  /*06a0*/  ISETP.GE.AND P0, PT, R14, R23, PT ;  /* 0x000000170e00720c */ /* 0x020fe20003f06270 */
[----:B------:R-:W-:Y:S01]  /*06b0*/  BSSY.RECONVERGENT B2, `(.L_x_246) ;  /* 0x0000013000027945 */ /* 0x000fe20003800200 */
[C---:B------:R-:W-:Y:S01]  /*06c0*/  IADD3 R13, P1, PT, R15.reuse, R2, RZ ;  /* 0x000000020f0d7210 */ /* 0x040fe20007f3e0ff */
[----:B------:R-:W-:Y:S02]  /*06d0*/  VIADD R7, R10, 0x100 ;  /* 0x000001000a077836 */ /* 0x000fe40000000000 */
[----:B------:R-:W-:Y:S01]  /*06e0*/  IMAD.MOV.U32 R6, RZ, RZ, R23 ;  /* 0x000000ffff067224 */ /* 0x000fe200078e0017 */
[----:B------:R-:W-:Y:S01]  /*06f0*/  LEA.HI.X.SX32 R12, R15, R3, 0x1, P1 ;  /* 0x000000030f0c7211 */ /* 0x000fe200008f0eff */
        /* <DEDUP_REMOVED lines=14> */
.L_x_247:
[----:B------:R-:W-:Y:S05]  /*07e0*/  BSYNC.RECONVERGENT B2 ;  /* 0x0000000000027941 */ /* 0x000fea0003800200 */
.L_x_246:
[----:B------:R-:W-:Y:S01]  /*07f0*/  ISETP.GE.AND P0, PT, R6, R9, PT ;  /* 0x000000090600720c */ /* 0x000fe20003f06270 */
[----:B------:R-:W-:Y:S01]  /*0800*/  BSSY.RECONVERGENT B2, `(.L_x_248) ;  /* 0x0000013000027945 */ /* 0x000fe20003800200 */
[CC--:B------:R-:W-:Y:S01]  /*0810*/  IADD3 R17, P1, PT, R10.reuse, R2.reuse, RZ ;  /* 0x000000020a117210 */ /* 0x0c0fe20007f3e0ff */
[----:B------:R-:W-:Y:S01]  /*0820*/  IMAD.MOV.U32 R12, RZ, RZ, R9 ;  /* 0x000000ffff0c7224 */ /* 0x000fe200078e0009 */
[----:B------:R-:W-:Y:S02]  /*0830*/  IADD3 R18, P2, PT, R7, R2, RZ ;  /* 0x0000000207127210 */ /* 0x000fe40007f5e0ff */
        /* <DEDUP_REMOVED lines=15> */
.L_x_249:
[----:B------:R-:W-:Y:S05]  /*0930*/  BSYNC.RECONVERGENT B2 ;  /* 0x0000000000027941 */ /* 0x000fea0003800200 */
.L_x_248:
[----:B------:R-:W-:Y:S01]  /*0940*/  ISETP.GE.AND P0, PT, R12, R11, PT ;  /* 0x0000000b0c00720c */ /* 0x000fe20003f06270 */
[----:B------:R-:W-:Y:S01]  /*0950*/  BSSY.RECONVERGENT B2, `(.L_x_250) ;  /* 0x0000011000027945 */ /* 0x000fe20003800200 */
[----:B------:R-:W-:Y:S01]  /*0960*/  LEA.HI.X.SX32 R9, R7, R3, 0x1, P2 ;  /* 0x0000000307097211 */ /* 0x000fe200010f0eff */
        /* <DEDUP_REMOVED lines=15> */
.L_x_251:
[----:B------:R-:W-:Y:S05]  /*0a60*/  BSYNC.RECONVERGENT B2 ;  /* 0x0000000000027941 */ /* 0x000fea0003800200 */
.L_x_250:
[C---:B------:R-:W-:Y:S02]  /*0a70*/  VIADD R9, R10.reuse, 0x200 ;  /* 0x000002000a097836 */ /* 0x040fe40000000000 */
[----:B------:R-:W-:-:S03]  /*0a80*/  VIADD R10, R10, 0x400 ;  /* 0x000004000a0a7836 */ /* 0x000fc60000000000 */
[----:B------:R-:W-:-:S13]  /*0a90*/  ISETP.GE.AND P0, PT, R9, UR5, PT ;  /* 0x0000000509007c0c */ /* 0x000fda000bf06270 */
[----:B------:R-:W-:Y:S05]  /*0aa0*/  @!P0 BRA `(.L_x_252) ;  /* 0xfffffff800908947 */ /* 0x000fea000383ffff */
.L_x_238:
[----:B------:R-:W-:Y:S05]  /*0ab0*/  BSYNC.RECONVERGENT B1 ;  /* 0x0000000000017941 */ /* 0x000fea0003800200 */
.L_x_237:
[----:B------:R-:W0:Y:S02]  /*0ac0*/  LDCU UR6, c[0x0][0x398] ;  /* 0x00007300ff0677ac */ /* 0x000e240008000800 */
[----:B0-----:R-:W-:-:S09]  /*0ad0*/  UISETP.GE.AND UP0, UPT, UR6, 0x100, UPT ;  /* 0x000001000600788c */ /* 0x001fd2000bf06270 */
[----:B------:R-:W-:Y:S05]  /*0ae0*/  BRA.U !UP0, `(.L_x_253) ;  /* 0x00000011088c7547 */ /* 0x000fea000b800000 */
[----:B------:R-:W0:Y:S01]  /*0af0*/  S2R R11, SR_LANEID ;  /* 0x00000000000b7919 */ /* 0x000e220000000000 */
[----:B------:R-:W-:Y:S01]  /*0b00*/  BSSY.RECONVERGENT B1, `(.L_x_254) ;  /* 0x000001b000017945 */ /* 0x000fe20003800200 */
[----:B------:R-:W-:Y:S01]  /*0b10*/  IMAD.MOV.U32 R9, RZ, RZ, R7 ;  /* 0x000000ffff097224 */ /* 0x000fe200078e0007 */
[----:B-1---5:R1:W2:Y:S01]  /*0b20*/  SHFL.DOWN PT, R3, R6, 0x1, 0x1f ;  /* 0x08201f0006037f89 */ /* 0x0222a200000e0000 */
        /* <DEDUP_REMOVED lines=24> */
.L_x_255:
[----:B------:R-:W-:Y:S05]  /*0cb0*/  BSYNC.RECONVERGENT B1 ;  /* 0x0000000000017941 */ /* 0x000fea0003800200 */
.L_x_254:
[C---:B------:R-:W-:Y:S01]  /*0cc0*/  ISETP.GT.AND P5, PT, R11.reuse, 0x17, PT ;  /* 0x000000170b00780c */ /* 0x040fe20003fa4270 */
[----:B------:R0:W1:Y:S01]  /*0cd0*/  SHFL.DOWN PT, R7, R2, 0x2, 0x1f ;  /* 0x08401f0002077f89 */ /* 0x00006200000e0000 */
[C---:B------:R-:W-:Y:S01]  /*0ce0*/  ISETP.GT.AND P4, PT, R11.reuse, 0xf, PT ;  /* 0x0000000f0b00780c */ /* 0x040fe20003f84270 */
[----:B------:R-:W-:Y:S01]  /*0cf0*/  BSSY.RECONVERGENT B1, `(.L_x_256) ;  /* 0x0000018000017945 */ /* 0x000fe20003800200 */
[----:B------:R-:W-:Y:S01]  /*0d00*/  ISETP.NE.AND P2, PT, R11, RZ, PT ;  /* 0x000000ff0b00720c */ /* 0x000fe20003f45270 */
[----:B------:R0:W2:Y:S01]  /*0d10*/  SHFL.DOWN PT, R6, R9, 0x2, 0x1f ;  /* 0x08401f0009067f89 */ /* 0x0000a200000e0000 */
[----:B------:R-:W-:Y:S02]  /*0d20*/  IMAD.MOV.U32 R4, RZ, RZ, R9 ;  /* 0x000000ffff047224 */ /* 0x000fe400078e0009 */
[----:B------:R-:W-:Y:S01]  /*0d30*/  IMAD.MOV.U32 R5, RZ, RZ, R10 ;  /* 0x000000ffff057224 */ /* 0x000fe200078e000a */
[----:B------:R0:W3:Y:S01]  /*0d40*/  SHFL.DOWN PT, R11, R10, 0x2, 0x1f ;  /* 0x08401f000a0b7f89 */ /* 0x0000e200000e0000 */
[----:B------:R-:W-:Y:S01]  /*0d50*/  IMAD.MOV.U32 R3, RZ, RZ, R2 ;  /* 0x000000ffff037224 */ /* 0x000fe200078e0002 */
[----:B------:R-:W-:Y:S06]  /*0d60*/  @P1 BRA `(.L_x_257) ;  /* 0x0000000000401947 */ /* 0x000fec0003800000 */
        /* <DEDUP_REMOVED lines=16> */
.L_x_257:
[----:B------:R-:W-:Y:S05]  /*0e70*/  BSYNC.RECONVERGENT B1 ;  /* 0x0000000000017941 */ /* 0x000fea0003800200 */
.L_x_256:
[----:B------:R4:W3:Y:S01]  /*0e80*/  SHFL.DOWN PT, R8, R3, 0x4, 0x1f ;  /* 0x08801f0003087f89 */ /* 0x0008e200000e0000 */
[----:B------:R-:W-:Y:S01]  /*0e90*/  BSSY.RECONVERGENT B1, `(.L_x_258) ;  /* 0x0000017000017945 */ /* 0x000fe20003800200 */
[----:B--2---:R-:W-:Y:S02]  /*0ea0*/  IMAD.MOV.U32 R6, RZ, RZ, R4 ;  /* 0x000000ffff067224 */ /* 0x004fe400078e0004 */
[----:B0-----:R4:W0:Y:S01]  /*0eb0*/  SHFL.DOWN PT, R9, R4, 0x4, 0x1f ;  /* 0x08801f0004097f89 */ /* 0x00182200000e0000 */
[----:B-1----:R-:W-:Y:S02]  /*0ec0*/  IMAD.MOV.U32 R7, RZ, RZ, R5 ;  /* 0x000000ffff077224 */ /* 0x002fe400078e0005 */
[----:B------:R-:W-:Y:S01]  /*0ed0*/  IMAD.MOV.U32 R2, RZ, RZ, R3 ;  /* 0x000000ffff027224 */ /* 0x000fe200078e0003 */
[----:B------:R4:W1:Y:S01]  /*0ee0*/  SHFL.DOWN PT, R10, R5, 0x4, 0x1f ;  /* 0x08801f00050a7f89 */ /* 0x00086200000e0000 */
[----:B------:R-:W-:Y:S05]  /*0ef0*/  @P3 BRA `(.L_x_259) ;  /* 0x0000000000403947 */ /* 0x000fea0003800000 */
[----:B---3--:R-:W-:Y:S01]  /*0f00*/  ISETP.GE.AND P0, PT, R3, R8, PT ;  /* 0x000000080300720c */ /* 0x008fe20003f06270 */
        /* <DEDUP_REMOVED lines=15> */
.L_x_259:
[----:B------:R-:W-:Y:S05]  /*1000*/  BSYNC.RECONVERGENT B1 ;  /* 0x0000000000017941 */ /* 0x000fea0003800200 */
.L_x_258:
[----:B0-----:R0:W2:Y:S01]  /*1010*/  SHFL.DOWN PT, R9, R2, 0x8, 0x1f ;  /* 0x09001f0002097f89 */ /* 0x0010a200000e0000 */
[----:B------:R-:W-:Y:S01]  /*1020*/  BSSY.RECONVERGENT B1, `(.L_x_260) ;  /* 0x0000017000017945 */ /* 0x000fe20003800200 */
[----:B----4-:R-:W-:Y:S02]  /*1030*/  IMAD.MOV.U32 R4, RZ, RZ, R6 ;  /* 0x000000ffff047224 */ /* 0x010fe400078e0006 */
[----:B---3--:R0:W3:Y:S01]  /*1040*/  SHFL.DOWN PT, R11, R6, 0x8, 0x1f ;  /* 0x09001f00060b7f89 */ /* 0x0080e200000e0000 */
[----:B------:R-:W-:Y:S02]  /*1050*/  IMAD.MOV.U32 R5, RZ, RZ, R7 ;  /* 0x000000ffff057224 */ /* 0x000fe400078e0007 */
[----:B------:R-:W-:Y:S01]  /*1060*/  IMAD.MOV.U32 R3, RZ, RZ, R2 ;  /* 0x000000ffff037224 */ /* 0x000fe200078e0002 */
[----:B------:R0:W4:Y:S01]  /*1070*/  SHFL.DOWN PT, R8, R7, 0x8, 0x1f ;  /* 0x09001f0007087f89 */ /* 0x00012200000e0000 */
[----:B------:R-:W-:Y:S05]  /*1080*/  @P5 BRA `(.L_x_261) ;  /* 0x0000000000405947 */ /* 0x000fea0003800000 */
[----:B--2---:R-:W-:Y:S01]  /*1090*/  ISETP.GE.AND P0, PT, R2, R9, PT ;  /* 0x000000090200720c */ /* 0x004fe20003f06270 */
        /* <DEDUP_REMOVED lines=15> */
.L_x_261:
[----:B------:R-:W-:Y:S05]  /*1190*/  BSYNC.RECONVERGENT B1 ;  /* 0x0000000000017941 */ /* 0x000fea0003800200 */
.L_x_260:
[----:B0-----:R0:W0:Y:S01]  /*11a0*/  SHFL.DOWN PT, R2, R3, 0x10, 0x1f ;  /* 0x0a001f0003027f89 */ /* 0x00102200000e0000 */
[----:B------:R-:W-:Y:S01]  /*11b0*/  BSSY.RECONVERGENT B1, `(.L_x_262) ;  /* 0x0000017000017945 */ /* 0x000fe20003800200 */
[----:B------:R-:W-:Y:S02]  /*11c0*/  IMAD.MOV.U32 R7, RZ, RZ, R4 ;  /* 0x000000ffff077224 */ /* 0x000fe400078e0004 */
[----:B--2---:R2:W0:Y:S01]  /*11d0*/  SHFL.DOWN PT, R9, R4, 0x10, 0x1f ;  /* 0x0a001f0004097f89 */ /* 0x00442200000e0000 */
[----:B------:R-:W-:Y:S02]  /*11e0*/  IMAD.MOV.U32 R6, RZ, RZ, R5 ;  /* 0x000000ffff067224 */ /* 0x000fe400078e0005 */
[----:B----4-:R-:W-:Y:S01]  /*11f0*/  IMAD.MOV.U32 R8, RZ, RZ, R3 ;  /* 0x000000ffff087224 */ /* 0x010fe200078e0003 */
        /* <DEDUP_REMOVED lines=18> */
.L_x_263:
[----:B------:R-:W-:Y:S05]  /*1320*/  BSYNC.RECONVERGENT B1 ;  /* 0x0000000000017941 */ /* 0x000fea0003800200 */
.L_x_262:
        /* <DEDUP_REMOVED lines=12> */
.L_x_265:
[----:B------:R-:W-:Y:S05]  /*13f0*/  BSYNC.RECONVERGENT B1 ;  /* 0x0000000000017941 */ /* 0x000fea0003800200 */
.L_x_264:
        /* <DEDUP_REMOVED lines=27> */
.L_x_268:
[----:B------:R-:W-:Y:S05]  /*15b0*/  BSYNC.RECONVERGENT B1 ;  /* 0x0000000000017941 */ /* 0x000fea0003800200 */
.L_x_267:
        /* <DEDUP_REMOVED lines=9> */
[----:B---3--:R3:W1:Y:S04]  /*1650*/  LDS.64 R10, [R24+0x50] ;  /* 0x00005000180a7984 */ /* 0x0086680000000a00 */
        /* <DEDUP_REMOVED lines=17> */
.L_x_270:
[----:B------:R-:W-:Y:S05]  /*1770*/  BSYNC.RECONVERGENT B1 ;  /* 0x0000000000017941 */ /* 0x000fea0003800200 */
.L_x_269:
        /* <DEDUP_REMOVED lines=17> */
.L_x_272:
[----:B------:R-:W-:Y:S05]  /*1890*/  BSYNC.RECONVERGENT B1 ;  /* 0x0000000000017941 */ /* 0x000fea0003800200 */
.L_x_271:
        /* <DEDUP_REMOVED lines=17> */
.L_x_274:
[----:B------:R-:W-:Y:S05]  /*19b0*/  BSYNC.RECONVERGENT B1 ;  /* 0x0000000000017941 */ /* 0x000fea0003800200 */
.L_x_273:
        /* <DEDUP_REMOVED lines=17> */
.L_x_276:
[----:B------:R-:W-:Y:S05]  /*1ad0*/  BSYNC.RECONVERGENT B1 ;  /* 0x0000000000017941 */ /* 0x000fea0003800200 */
.L_x_275:
        /* <DEDUP_REMOVED lines=17> */
.L_x_278:
[----:B------:R-:W-:Y:S05]  /*1bf0*/  BSYNC.RECONVERGENT B1 ;  /* 0x0000000000017941 */ /* 0x000fea0003800200 */
.L_x_277:
        /* <DEDUP_REMOVED lines=18> */
.L_x_253:
[----:B------:R-:W0:Y:S01]  /*1d20*/  S2R R12, SR_LANEID ;  /* 0x00000000000c7919 */ /* 0x000e220000000000 */
[----:B-1----:R-:W-:Y:S01]  /*1d30*/  LOP3.LUT R2, R0, 0x3e0, RZ, 0xc0, !PT ;  /* 0x000003e000027812 */ /* 0x002fe200078ec0ff */
[----:B------:R-:W-:Y:S01]  /*1d40*/  BSSY.RECONVERGENT B1, `(.L_x_279) ;  /* 0x0000027000017945 */ /* 0x000fe20003800200 */
[----:B------:R-:W-:Y:S02]  /*1d50*/  IMAD.MOV.U32 R14, RZ, RZ, R7 ;  /* 0x000000ffff0e7224 */ /* 0x000fe400078e0007 */
[----:B------:R-:W-:Y:S02]  /*1d60*/  IMAD.MOV.U32 R16, RZ, RZ, R8 ;  /* 0x000000ffff107224 */ /* 0x000fe400078e0008 */
[----:B------:R-:W-:Y:S01]  /*1d70*/  VIADD R3, R2, 0x20 ;  /* 0x0000002002037836 */ /* 0x000fe20000000000 */
[----:B------:R-:W-:-:S04]  /*1d80*/  LOP3.LUT R2, RZ, R2, RZ, 0x33, !PT ;  /* 0x00000002ff027212 */ /* 0x000fc800078e33ff */
[----:B------:R-:W-:Y:S01]  /*1d90*/  ISETP.GT.AND P0, PT, R3, UR6, PT ;  /* 0x0000000603007c0c */ /* 0x000fe2000bf04270 */
[----:B------:R-:W-:-:S05]  /*1da0*/  VIADD R2, R2, UR6 ;  /* 0x0000000602027c36 */ /* 0x000fca0008000000 */
[----:B------:R-:W-:-:S05]  /*1db0*/  SEL R3, R2, 0x1f, P0 ;  /* 0x0000001f02037807 */ /* 0x000fca0000000000 */
[----:B-----5:R1:W2:Y:S04]  /*1dc0*/  SHFL.DOWN PT, R5, R6, 0x1, R3 ;  /* 0x0820000006057989 */ /* 0x0202a800000e0003 */
[----:B------:R1:W3:Y:S01]  /*1dd0*/  SHFL.DOWN PT, R9, R8, 0x1, R3 ;  /* 0x0820000008097989 */ /* 0x0002e200000e0003 */
[CC--:B0-----:R-:W-:Y:S01]  /*1de0*/  ISETP.GE.AND P0, PT, R12.reuse, R3.reuse, PT ;  /* 0x000000030c00720c */ /* 0x0c1fe20003f06270 */
[C---:B------:R-:W-:Y:S01]  /*1df0*/  VIADD R4, R12.reuse, 0x4 ;  /* 0x000000040c047836 */ /* 0x040fe20000000000 */
[C---:B------:R-:W-:Y:S01]  /*1e00*/  ISETP.NE.AND P2, PT, R12.reuse, RZ, PT ;  /* 0x000000ff0c00720c */ /* 0x040fe20003f45270 */
[C---:B------:R-:W-:Y:S02]  /*1e10*/  VIADD R2, R12.reuse, 0x2 ;  /* 0x000000020c027836 */ /* 0x040fe40000000000 */
[----:B------:R-:W-:Y:S01]  /*1e20*/  VIADD R10, R12, 0x8 ;  /* 0x000000080c0a7836 */ /* 0x000fe20000000000 */
[-C--:B------:R-:W-:Y:S01]  /*1e30*/  ISETP.GT.AND P5, PT, R4, R3.reuse, PT ;  /* 0x000000030400720c */ /* 0x080fe20003fa4270 */
[----:B------:R-:W-:Y:S01]  /*1e40*/  VIADD R12, R12, 0x10 ;  /* 0x000000100c0c7836 */ /* 0x000fe20000000000 */
[----:B------:R1:W0:Y:S01]  /*1e50*/  SHFL.DOWN PT, R4, R7, 0x1, R3 ;  /* 0x0820000007047989 */ /* 0x00022200000e0003 */
[-C--:B------:R-:W-:Y:S01]  /*1e60*/  ISETP.GT.AND P1, PT, R2, R3.reuse, PT ;  /* 0x000000030200720c */ /* 0x080fe20003f24270 */
[----:B------:R-:W-:Y:S01]  /*1e70*/  IMAD.MOV.U32 R2, RZ, RZ, R6 ;  /* 0x000000ffff027224 */ /* 0x000fe200078e0006 */
[----:B------:R-:W-:-:S02]  /*1e80*/  ISETP.GT.AND P4, PT, R10, R3, PT ;  /* 0x000000030a00720c */ /* 0x000fc40003f84270 */
[----:B------:R-:W-:Y:S01]  /*1e90*/  ISETP.GT.AND P3, PT, R12, R3, PT ;  /* 0x000000030c00720c */ /* 0x000fe20003f64270 */
[----:B------:R-:W-:-:S12]  /*1ea0*/  @P0 BRA `(.L_x_280) ;  /* 0x0000000000400947 */ /* 0x000fd80003800000 */
[----:B--2---:R-:W-:Y:S01]  /*1eb0*/  ISETP.GE.AND P0, PT, R6, R5, PT ;  /* 0x000000050600720c */ /* 0x004fe20003f06270 */
[----:B------:R-:W-:Y:S02]  /*1ec0*/  IMAD.MOV.U32 R2, RZ, RZ, R5 ;  /* 0x000000ffff027224 */ /* 0x000fe400078e0005 */
[----:B0-----:R-:W-:Y:S02]  /*1ed0*/  IMAD.MOV.U32 R14, RZ, RZ, R4 ;  /* 0x000000ffff0e7224 */ /* 0x001fe400078e0004 */
        /* <DEDUP_REMOVED lines=13> */
.L_x_280:
[----:B------:R-:W-:Y:S05]  /*1fb0*/  BSYNC.RECONVERGENT B1 ;  /* 0x0000000000017941 */ /* 0x000fea0003800200 */
.L_x_279:
[----:B--2---:R2:W4:Y:S01]  /*1fc0*/  SHFL.DOWN PT, R5, R2, 0x2, R3 ;  /* 0x0840000002057989 */ /* 0x00452200000e0003 */
[----:B------:R-:W-:Y:S01]  /*1fd0*/  BSSY.RECONVERGENT B1, `(.L_x_281) ;  /* 0x0000017000017945 */ /* 0x000fe20003800200 */
[----:B0-----:R-:W-:Y:S02]  /*1fe0*/  IMAD.MOV.U32 R4, RZ, RZ, R2 ;  /* 0x000000ffff047224 */ /* 0x001fe400078e0002 */
[----:B-1----:R2:W0:Y:S01]  /*1ff0*/  SHFL.DOWN PT, R7, R14, 0x2, R3 ;  /* 0x084000000e077989 */ /* 0x00242200000e0003 */
[----:B------:R-:W-:Y:S02]  /*2000*/  IMAD.MOV.U32 R10, RZ, RZ, R14 ;  /* 0x000000ffff0a7224 */ /* 0x000fe400078e000e */
[----:B------:R-:W-:Y:S01]  /*2010*/  IMAD.MOV.U32 R12, RZ, RZ, R16 ;  /* 0x000000ffff0c7224 */ /* 0x000fe200078e0010 */
[----:B---3--:R2:W1:Y:S01]  /*2020*/  SHFL.DOWN PT, R9, R16, 0x2, R3 ;  /* 0x0840000010097989 */ /* 0x00846200000e0003 */
        /* <DEDUP_REMOVED lines=17> */
.L_x_282:
[----:B------:R-:W-:Y:S05]  /*2140*/  BSYNC.RECONVERGENT B1 ;  /* 0x0000000000017941 */ /* 0x000fea0003800200 */
.L_x_281:
[----:B----4-:R3:W4:Y:S01]  /*2150*/  SHFL.DOWN PT, R5, R4, 0x4, R3 ;  /* 0x0880000004057989 */ /* 0x01072200000e0003 */
[----:B------:R-:W-:Y:S01]  /*2160*/  BSSY.RECONVERGENT B1, `(.L_x_283) ;  /* 0x0000017000017945 */ /* 0x000fe20003800200 */
[----:B--2---:R-:W-:Y:S02]  /*2170*/  IMAD.MOV.U32 R2, RZ, RZ, R4 ;  /* 0x000000ffff027224 */ /* 0x004fe400078e0004 */
[----:B0-----:R3:W0:Y:S01]  /*2180*/  SHFL.DOWN PT, R7, R10, 0x4, R3 ;  /* 0x088000000a077989 */ /* 0x00162200000e0003 */
[----:B------:R-:W-:Y:S02]  /*2190*/  IMAD.MOV.U32 R6, RZ, RZ, R10 ;  /* 0x000000ffff067224 */ /* 0x000fe400078e000a */
[----:B------:R-:W-:Y:S01]  /*21a0*/  IMAD.MOV.U32 R8, RZ, RZ, R12 ;  /* 0x000000ffff087224 */ /* 0x000fe200078e000c */
[----:B-1----:R3:W1:Y:S01]  /*21b0*/  SHFL.DOWN PT, R9, R12, 0x4, R3 ;  /* 0x088000000c097989 */ /* 0x00266200000e0003 */
        /* <DEDUP_REMOVED lines=17> */
.L_x_284:
[----:B------:R-:W-:Y:S05]  /*22d0*/  BSYNC.RECONVERGENT B1 ;  /* 0x0000000000017941 */ /* 0x000fea0003800200 */
.L_x_283:
[----:B----4-:R2:W4:Y:S01]  /*22e0*/  SHFL.DOWN PT, R5, R2, 0x8, R3 ;  /* 0x0900000002057989 */ /* 0x01052200000e0003 */
[----:B------:R-:W-:Y:S01]  /*22f0*/  BSSY.RECONVERGENT B1, `(.L_x_285) ;  /* 0x0000017000017945 */ /* 0x000fe20003800200 */
[----:B---3--:R-:W-:Y:S02]  /*2300*/  IMAD.MOV.U32 R4, RZ, RZ, R2 ;  /* 0x000000ffff047224 */ /* 0x008fe400078e0002 */
        /* <DEDUP_REMOVED lines=21> */
.L_x_286:
[----:B------:R-:W-:Y:S05]  /*2460*/  BSYNC.RECONVERGENT B1 ;  /* 0x0000000000017941 */ /* 0x000fea0003800200 */
.L_x_285:
[----:B----4-:R3:W4:Y:S01]  /*2470*/  SHFL.DOWN PT, R5, R4, 0x10, R3 ;  /* 0x0a00000004057989 */ /* 0x01072200000e0003 */
[----:B------:R-:W-:Y:S01]  /*2480*/  BSSY.RECONVERGENT B1, `(.L_x_287) ;  /* 0x0000017000017945 */ /* 0x000fe20003800200 */
[----:B--2---:R-:W-:Y:S02]  /*2490*/  IMAD.MOV.U32 R8, RZ, RZ, R4 ;  /* 0x000000ffff087224 */ /* 0x004fe400078e0004 */
[----:B-1----:R3:W1:Y:S01]  /*24a0*/  SHFL.DOWN PT, R9, R10, 0x10, R3 ;  /* 0x0a0000000a097989 */ /* 0x00266200000e0003 */
        /* <DEDUP_REMOVED lines=20> */
.L_x_288:
[----:B------:R-:W-:Y:S05]  /*25f0*/  BSYNC.RECONVERGENT B1 ;  /* 0x0000000000017941 */ /* 0x000fea0003800200 */
.L_x_287:
        /* <DEDUP_REMOVED lines=12> */
.L_x_290:
[----:B------:R-:W-:Y:S05]  /*26c0*/  BSYNC.RECONVERGENT B1 ;  /* 0x0000000000017941 */ /* 0x000fea0003800200 */
.L_x_289:
[----:B------:R-:W-:Y:S01]  /*26d0*/  BAR.SYNC.DEFER_BLOCKING 0x0 ;  /* 0x0000000000007b1d */ /* 0x000fe20000010000 */
[----:B------:R-:W-:-:S13]  /*26e0*/  ISETP.NE.AND P1, PT, R0, RZ, PT ;  /* 0x000000ff0000720c */ /* 0x000fda0003f25270 */
[----:B------:R-:W-:Y:S05]  /*26f0*/  @P1 BRA `(.L_x_266) ;  /* 0x0000002c00b81947 */ /* 0x000fea0003800000 */
[----:B------:R-:W-:Y:S01]  /*2700*/  UISETP.GE.AND UP0, UPT, UR6, 0x21, UPT ;  /* 0x000000210600788c */ /* 0x000fe2000bf06270 */
[----:B------:R-:W-:Y:S02]  /*2710*/  IMAD.MOV.U32 R0, RZ, RZ, R8 ;  /* 0x000000ffff007224 */ /* 0x000fe400078e0008 */
[----:B-1----:R-:W-:Y:S02]  /*2720*/  IMAD.MOV.U32 R9, RZ, RZ, R7 ;  /* 0x000000ffff097224 */ /* 0x002fe400078e0007 */
[----:B---3--:R-:W-:-:S04]  /*2730*/  IMAD.MOV.U32 R10, RZ, RZ, R6 ;  /* 0x000000ffff0a7224 */ /* 0x008fc800078e0006 */
[----:B------:R-:W-:Y:S05]  /*2740*/  BRA.U !UP0, `(.L_x_291) ;  /* 0x00000001085c7547 */ /* 0x000fea000b800000 */
[----:B------:R-:W1:Y:S01]  /*2750*/  S2UR UR5, SR_CgaCtaId ;  /* 0x00000000000579c3 */ /* 0x000e620000008800 */
[----:B------:R-:W-:Y:S01]  /*2760*/  UMOV UR4, 0x400 ;  /* 0x0000040000047882 */ /* 0x000fe20000000000 */
[----:B------:R-:W-:Y:S01]  /*2770*/  BSSY.RECONVERGENT B1, `(.L_x_291) ;  /* 0x0000014000017945 */ /* 0x000fe20003800200 */
[----:B-1----:R-:W-:-:S09]  /*2780*/  ULEA UR4, UR5, UR4, 0x18 ;  /* 0x0000000405047291 */ /* 0x002fd2000f8ec0ff */
[----:B--2---:R-:W1:Y:S04]  /*2790*/  LDS R3, [UR4+0x18] ;  /* 0x00001804ff037984 */ /* 0x004e680008000800 */
[----:B----4-:R-:W2:Y:S01]  /*27a0*/  LDS.64 R4, [UR4+0x20] ;  /* 0x00002004ff047984 */ /* 0x010ea20008000a00 */
[----:B-1----:R-:W-:Y:S01]  /*27b0*/  ISETP.GE.AND P0, PT, R8, R3, PT ;  /* 0x000000030800720c */ /* 0x002fe20003f06270 */
        /* <DEDUP_REMOVED lines=15> */
.L_x_292:
[----:B------:R-:W-:Y:S05]  /*28b0*/  BSYNC.RECONVERGENT B1 ;  /* 0x0000000000017941 */ /* 0x000fea0003800200 */
.L_x_291:
[----:B------:R-:W-:Y:S01]  /*28c0*/  UISETP.GE.AND UP0, UPT, UR6, 0x41, UPT ;  /* 0x000000410600788c */ /* 0x000fe2000bf06270 */
[----:B--2---:R-:W-:Y:S02]  /*28d0*/  IMAD.MOV.U32 R2, RZ, RZ, R0 ;  /* 0x000000ffff027224 */ /* 0x004fe400078e0000 */
[----:B----4-:R-:W-:Y:S02]  /*28e0*/  IMAD.MOV.U32 R5, RZ, RZ, R9 ;  /* 0x000000ffff057224 */ /* 0x010fe400078e0009 */
[----:B------:R-:W-:-:S04]  /*28f0*/  IMAD.MOV.U32 R4, RZ, RZ, R10 ;  /* 0x000000ffff047224 */ /* 0x000fc800078e000a */
[----:B------:R-:W-:Y:S05]  /*2900*/  BRA.U !UP0, `(.L_x_293) ;  /* 0x00000001085c7547 */ /* 0x000fea000b800000 */
[----:B------:R-:W1:Y:S01]  /*2910*/  S2UR UR5, SR_CgaCtaId ;  /* 0x00000000000579c3 */ /* 0x000e620000008800 */
[----:B------:R-:W-:Y:S01]  /*2920*/  UMOV UR4, 0x400 ;  /* 0x0000040000047882 */ /* 0x000fe20000000000 */
[----:B------:R-:W-:Y:S01]  /*2930*/  BSSY.RECONVERGENT B1, `(.L_x_293) ;  /* 0x0000014000017945 */ /* 0x000fe20003800200 */
[----:B-1----:R-:W-:-:S09]  /*2940*/  ULEA UR4, UR5, UR4, 0x18 ;  /* 0x0000000405047291 */ /* 0x002fd2000f8ec0ff */
[----:B------:R-:W1:Y:S04]  /*2950*/  LDS R3, [UR4+0x28] ;  /* 0x00002804ff037984 */ /* 0x000e680008000800 */
[----:B------:R-:W2:Y:S01]  /*2960*/  LDS.64 R6, [UR4+0x30] ;  /* 0x00003004ff067984 */ /* 0x000ea20008000a00 */
        /* <DEDUP_REMOVED lines=16> */
.L_x_294:
[----:B------:R-:W-:Y:S05]  /*2a70*/  BSYNC.RECONVERGENT B1 ;  /* 0x0000000000017941 */ /* 0x000fea0003800200 */
.L_x_293:
[----:B------:R-:W-:Y:S01]  /*2a80*/  UISETP.GE.AND UP0, UPT, UR6, 0x61, UPT ;  /* 0x000000610600788c */ /* 0x000fe2000bf06270 */
[----:B------:R-:W-:Y:S02]  /*2a90*/  IMAD.MOV.U32 R0, RZ, RZ, R2 ;  /* 0x000000ffff007224 */ /* 0x000fe400078e0002 */
[----:B------:R-:W-:Y:S02]  /*2aa0*/  IMAD.MOV.U32 R7, RZ, RZ, R5 ;  /* 0x000000ffff077224 */ /* 0x000fe400078e0005 */
        /* <DEDUP_REMOVED lines=24> */
.L_x_296:
[----:B------:R-:W-:Y:S05]  /*2c30*/  BSYNC.RECONVERGENT B1 ;  /* 0x0000000000017941 */ /* 0x000fea0003800200 */
.L_x_295:
        /* <DEDUP_REMOVED lines=27> */
.L_x_298:
[----:B------:R-:W-:Y:S05]  /*2df0*/  BSYNC.RECONVERGENT B1 ;  /* 0x0000000000017941 */ /* 0x000fea0003800200 */
.L_x_297:
        /* <DEDUP_REMOVED lines=27> */
.L_x_300:
[----:B------:R-:W-:Y:S05]  /*2fb0*/  BSYNC.RECONVERGENT B1 ;  /* 0x0000000000017941 */ /* 0x000fea0003800200 */
.L_x_299:
        /* <DEDUP_REMOVED lines=27> */
.L_x_302:
[----:B------:R-:W-:Y:S05]  /*3170*/  BSYNC.RECONVERGENT B1 ;  /* 0x0000000000017941 */ /* 0x000fea0003800200 */
.L_x_301:
[----:B------:R-:W-:Y:S01]  /*3180*/  UISETP.GE.AND UP0, UPT, UR6, 0xe1, UPT ;  /* 0x000000e10600788c */ /* 0x000fe2000bf06270 */
[----:B------:R-:W-:Y:S02]  /*3190*/  IMAD.MOV.U32 R8, RZ, RZ, R2 ;  /* 0x000000ffff087224 */ /* 0x000fe400078e0002 */
[----:B------:R-:W-:Y:S02]  /*31a0*/  IMAD.MOV.U32 R7, RZ, RZ, R5 ;  /* 0x000000ffff077224 */ /* 0x000fe400078e0005 */
[----:B------:R-:W-:-:S04]  /*31b0*/  IMAD.MOV.U32 R6, RZ, RZ, R4 ;  /* 0x000000ffff067224 */ /* 0x000fc800078e0004 */
[----:B------:R-:W-:Y:S05]  /*31c0*/  BRA.U !UP0, `(.L_x_266) ;  /* 0x0000002508047547 */ /* 0x000fea000b800000 */
[----:B------:R-:W1:Y:S01]  /*31d0*/  S2UR UR5, SR_CgaCtaId ;  /* 0x00000000000579c3 */ /* 0x000e620000008800 */
[----:B------:R-:W-:Y:S02]  /*31e0*/  UMOV UR4, 0x400 ;  /* 0x0000040000047882 */ /* 0x000fe40000000000 */
[----:B-1----:R-:W-:-:S09]  /*31f0*/  ULEA UR4, UR5, UR4, 0x18 ;  /* 0x0000000405047291 */ /* 0x002fd2000f8ec0ff */
[----:B------:R-:W1:Y:S04]  /*3200*/  LDS R3, [UR4+0x78] ;  /* 0x00007804ff037984 */ /* 0x000e680008000800 */
[----:B0-----:R-:W0:Y:S01]  /*3210*/  LDS.64 R10, [UR4+0x80] ;  /* 0x00008004ff0a7984 */ /* 0x001e220008000a00 */
[----:B-1----:R-:W-:Y:S01]  /*3220*/  ISETP.GE.AND P0, PT, R2, R3, PT ;  /* 0x000000030200720c */ /* 0x002fe20003f06270 */
[----:B------:R-:W-:Y:S02]  /*3230*/  IMAD.MOV.U32 R8, RZ, RZ, R3 ;  /* 0x000000ffff087224 */ /* 0x000fe400078e0003 */
[----:B0-----:R-:W-:Y:S02]  /*3240*/  IMAD.MOV.U32 R7, RZ, RZ, R10 ;  /* 0x000000ffff077224 */ /* 0x001fe400078e000a */
        /* <DEDUP_REMOVED lines=15> */
.L_x_234:
[----:B------:R-:W1:Y:S01]  /*3340*/  S2R R0, SR_TID.X ;  /* 0x0000000000007919 */ /* 0x000e620000002100 */
[----:B------:R-:W1:Y:S01]  /*3350*/  LDC.64 R2, c[0x0][0x380] ;  /* 0x0000e000ff027b82 */ /* 0x000e620000000a00 */
[----:B------:R-:W2:Y:S01]  /*3360*/  LDCU.64 UR6, c[0x0][0x388] ;  /* 0x00007100ff0677ac */ /* 0x000ea20008000a00 */
[----:B-1----:R-:W-:-:S05]  /*3370*/  IMAD.WIDE.U32 R2, R0, 0x4, R2 ;  /* 0x0000000400027825 */ /* 0x002fca00078e0002 */
[----:B0-----:R-:W3:Y:S04]  /*3380*/  LDG.E R5, desc[UR8][R2.64] ;  /* 0x0000000802057981 */ /* 0x001ee8000c1e1900 */
[----:B------:R-:W3:Y:S04]  /*3390*/  LDG.E R6, desc[UR8][R2.64+0x400] ;  /* 0x0004000802067981 */ /* 0x000ee8000c1e1900 */
[----:B------:R-:W4:Y:S04]  /*33a0*/  LDG.E R7, desc[UR8][R2.64+0x800] ;  /* 0x0008000802077981 */ /* 0x000f28000c1e1900 */
[----:B------:R-:W5:Y:S04]  /*33b0*/  LDG.E R8, desc[UR8][R2.64+0xc00] ;  /* 0x000c000802087981 */ /* 0x000f68000c1e1900 */
[----:B------:R-:W2:Y:S01]  /*33c0*/  LDG.E R4, desc[UR8][R2.64+0x1000] ;  /* 0x0010000802047981 */ /* 0x000ea2000c1e1900 */
[----:B------:R-:W-:-:S04]  /*33d0*/  UISETP.GE.U32.AND UP0, UPT, UR4, 0xa00, UPT ;  /* 0x00000a000400788c */ /* 0x000fc8000bf06070 */
[----:B------:R-:W-:Y:S01]  /*33e0*/  UISETP.GE.U32.AND.EX UP0, UPT, UR5, URZ, UPT, UP0 ;  /* 0x000000ff0500728c */ /* 0x000fe2000bf06100 */
[CC--:B---3--:R-:W-:Y:S02]  /*33f0*/  VIMNMX R10, PT, PT, R5.reuse, R6.reuse, !PT ;  /* 0x00000006050a7248 */ /* 0x0c8fe40007fe0100 */
[----:B------:R-:W-:Y:S01]  /*3400*/  ISETP.GE.AND P0, PT, R5, R6, PT ;  /* 0x000000060500720c */ /* 0x000fe20003f06270 */
[----:B------:R-:W-:Y:S01]  /*3410*/  VIADD R5, R0, 0x100 ;  /* 0x0000010000057836 */ /* 0x000fe20000000000 */
[----:B----4-:R-:W-:Y:S02]  /*3420*/  VIMNMX R9, PT, PT, R7, R10, !PT ;  /* 0x0000000a07097248 */ /* 0x010fe40007fe0100 */
[----:B------:R-:W-:Y:S01]  /*3430*/  ISETP.GE.AND P2, PT, R10, R7, PT ;  /* 0x000000070a00720c */ /* 0x000fe20003f46270 */
[----:B------:R-:W-:Y:S01]  /*3440*/  IMAD.MOV.U32 R10, RZ, RZ, RZ ;  /* 0x000000ffff0a7224 */ /* 0x000fe200078e00ff */
[----:B-----5:R-:W-:Y:S02]  /*3450*/  ISETP.GE.AND P3, PT, R9, R8, PT ;  /* 0x000000080900720c */ /* 0x020fe40003f66270 */
[----:B------:R-:W-:Y:S01]  /*3460*/  VIMNMX R9, PT, PT, R8, R9, !PT ;  /* 0x0000000908097248 */ /* 0x000fe20007fe0100 */
[----:B------:R-:W-:-:S03]  /*3470*/  VIADD R8, R0, 0x200 ;  /* 0x0000020000087836 */ /* 0x000fc60000000000 */
[----:B--2---:R-:W-:-:S05]  /*3480*/  ISETP.GE.AND P1, PT, R9, R4, PT ;  /* 0x000000040900720c */ /* 0x004fca0003f26270 */
[----:B------:R-:W-:Y:S02]  /*3490*/  @P2 SEL R8, R5, R0, !P0 ;  /* 0x0000000005082207 */ /* 0x000fe40004000000 */
[C---:B------:R-:W-:Y:S01]  /*34a0*/  @!P3 VIADD R8, R0.reuse, 0x300 ;  /* 0x000003000008b836 */ /* 0x040fe20000000000 */
[----:B------:R-:W-:-:S05]  /*34b0*/  LOP3.LUT R5, R0, 0x400, RZ, 0xfc, !PT ;  /* 0x0000040000057812 */ /* 0x000fca00078efcff */
[C---:B------:R-:W-:Y:S02]  /*34c0*/  @P1 ISETP.GE.U32.AND P0, PT, R8.reuse, R5, PT ;  /* 0x000000050800120c */ /* 0x040fe40003f06070 */
[----:B------:R-:W-:Y:S02]  /*34d0*/  IADD3 R5, P2, PT, R5, UR6, RZ ;  /* 0x0000000605057c10 */ /* 0x000fe4000ff5e0ff */
[----:B------:R-:W-:Y:S02]  /*34e0*/  @P1 IADD3 R8, P3, PT, R8, UR6, RZ ;  /* 0x0000000608081c10 */ /* 0x000fe4000ff7e0ff */
[----:B------:R-:W-:Y:S01]  /*34f0*/  @P1 ISETP.GE.U32.AND.EX P0, PT, RZ, RZ, PT, P0 ;  /* 0x000000ffff00120c */ /* 0x000fe20003f06100 */
[----:B------:R-:W-:Y:S02]  /*3500*/  IMAD.X R6, RZ, RZ, UR7, P2 ;  /* 0x00000007ff067e24 */ /* 0x000fe400090e06ff */
[----:B------:R-:W-:Y:S01]  /*3510*/  @P1 IMAD.X R7, RZ, RZ, UR7, P3 ;  /* 0x00000007ff071e24 */ /* 0x000fe200098e06ff */
[----:B------:R-:W-:-:S04]  /*3520*/  @P1 ISETP.LT.OR P0, PT, R4, R9, !P0 ;  /* 0x000000090400120c */ /* 0x000fc80004701670 */
[----:B------:R-:W-:Y:S01]  /*3530*/  @P1 SEL R6, R7, R6, P0 ;  /* 0x0000000607061207 */ /* 0x000fe20000000000 */
[----:B------:R-:W-:Y:S01]  /*3540*/  IMAD.MOV.U32 R7, RZ, RZ, 0x500 ;  /* 0x00000500ff077424 */ /* 0x000fe200078e00ff */
[----:B------:R-:W-:Y:S02]  /*3550*/  @P1 SEL R4, R9, R4, P0 ;  /* 0x0000000409041207 */ /* 0x000fe40000000000 */
[----:B------:R-:W-:Y:S01]  /*3560*/  @P1 SEL R5, R8, R5, P0 ;  /* 0x0000000508051207 */ /* 0x000fe20000000000 */
[----:B------:R-:W-:Y:S06]  /*3570*/  BRA.U !UP0, `(.L_x_303) ;  /* 0x00000005081c7547 */ /* 0x000fec000b800000 */
[----:B------:R-:W-:Y:S01]  /*3580*/  IMAD.MOV.U32 R7, RZ, RZ, R4 ;  /* 0x000000ffff077224 */ /* 0x000fe200078e0004 */
[----:B------:R-:W0:Y:S01]  /*3590*/  LDCU.64 UR6, c[0x0][0x388] ;  /* 0x00007100ff0677ac */ /* 0x000e220008000a00 */
[----:B------:R-:W-:Y:S02]  /*35a0*/  IMAD.MOV.U32 R15, RZ, RZ, 0x500 ;  /* 0x00000500ff0f7424 */ /* 0x000fe400078e00ff */
[----:B------:R-:W-:Y:S01]  /*35b0*/  IMAD.MOV.U32 R16, RZ, RZ, RZ ;  /* 0x000000ffff107224 */ /* 0x000fe200078e00ff */
[----:B------:R-:W1:Y:S01]  /*35c0*/  LDCU.64 UR4, c[0x0][0x398] ;  /* 0x00007300ff0477ac */ /* 0x000e620008000a00 */
[----:B------:R-:W-:-:S05]  /*35d0*/  NOP ;  /* 0x0000000000007918 */ /* 0x000fca0000000000 */
.L_x_304:
[----:B------:R-:W-:-:S04]  /*35e0*/  LEA R8, P0, R15, R2, 0x2 ;  /* 0x000000020f087211 */ /* 0x000fc800078010ff */
[----:B------:R-:W-:-:S05]  /*35f0*/  LEA.HI.X R9, R15, R3, R16, 0x2, P0 ;  /* 0x000000030f097211 */ /* 0x000fca00000f1410 */
[----:B------:R-:W2:Y:S04]  /*3600*/  LDG.E R10, desc[UR8][R8.64] ;  /* 0x00000008080a7981 */ /* 0x000ea8000c1e1900 */
[----:B------:R-:W3:Y:S04]  /*3610*/  LDG.E R11, desc[UR8][R8.64+0x400] ;  /* 0x00040008080b7981 */ /* 0x000ee8000c1e1900 */
[----:B------:R-:W4:Y:S04]  /*3620*/  LDG.E R12, desc[UR8][R8.64+0x800] ;  /* 0x00080008080c7981 */ /* 0x000f28000c1e1900 */
[----:B------:R-:W5:Y:S04]  /*3630*/  LDG.E R13, desc[UR8][R8.64+0xc00] ;  /* 0x000c0008080d7981 */ /* 0x000f68000c1e1900 */
[----:B------:R1:W5:Y:S01]  /*3640*/  LDG.E R4, desc[UR8][R8.64+0x1000] ;  /* 0x0010000808047981 */ /* 0x000362000c1e1900 */
[----:B0-----:R-:W-:-:S04]  /*3650*/  IADD3 R18, P0, P2, R15, UR6, R0 ;  /* 0x000000060f127c10 */ /* 0x001fc8000fa1e000 */
[----:B------:R-:W-:Y:S01]  /*3660*/  IADD3.X R17, PT, PT, R16, UR7, RZ, P0, P2 ;  /* 0x0000000710117c10 */ /* 0x000fe200087e44ff */
[----:B-1----:R-:W-:Y:S01]  /*3670*/  IMAD.MOV.U32 R8, RZ, RZ, R18 ;  /* 0x000000ffff087224 */ /* 0x002fe200078e0012 */
[----:B------:R-:W-:-:S03]  /*3680*/  IADD3 R9, P4, PT, R15, 0xa00, RZ ;  /* 0x00000a000f097810 */ /* 0x000fc60007f9e0ff */
[----:B------:R-:W-:Y:S01]  /*3690*/  IMAD.MOV.U32 R14, RZ, RZ, R17 ;  /* 0x000000ffff0e7224 */ /* 0x000fe200078e0011 */
        /* <DEDUP_REMOVED lines=9> */
[----:B------:R-:W-:Y:S02]  /*3730*/  @P1 SEL R14, R6, R17, P0 ;  /* 0x00000011060e1207 */ /* 0x000fe40000000000 */
[----:B------:R-:W-:-:S07]  /*3740*/  IADD3 R6, P3, PT, R18, 0x200, RZ ;  /* 0x0000020012067810 */ /* 0x000fce0007f7e0ff */
[----:B------:R-:W-:-:S04]  /*3750*/  @P2 ISETP.GE.U32.AND P0, PT, R8, R7, PT ;  /* 0x000000070800220c */ /* 0x000fc80003f06070 */
[----:B------:R-:W-:-:S04]  /*3760*/  @P2 ISETP.GE.AND.EX P0, PT, R14, R5, PT, P0 ;  /* 0x000000050e00220c */ /* 0x000fc80003f06300 */
[----:B------:R-:W-:-:S04]  /*3770*/  @P2 ISETP.LT.OR P0, PT, R11, R10, !P0 ;  /* 0x0000000a0b00220c */ /* 0x000fc80004701670 */
[----:B------:R-:W-:Y:S02]  /*3780*/  @P2 SEL R11, R10, R11, P0 ;  /* 0x0000000b0a0b2207 */ /* 0x000fe40000000000 */
[----:B------:R-:W-:Y:S01]  /*3790*/  @P2 SEL R7, R8, R7, P0 ;  /* 0x0000000708072207 */ /* 0x000fe20000000000 */
[----:B------:R-:W-:Y:S01]  /*37a0*/  IMAD.X R8, RZ, RZ, R17, P3 ;  /* 0x000000ffff087224 */ /* 0x000fe200018e0611 */
[----:B----4-:R-:W-:Y:S02]  /*37b0*/  ISETP.GE.AND P1, PT, R11, R12, PT ;  /* 0x0000000c0b00720c */ /* 0x010fe40003f26270 */
[----:B------:R-:W-:Y:S02]  /*37c0*/  @P2 SEL R5, R14, R5, P0 ;  /* 0x000000050e052207 */ /* 0x000fe40000000000 */
[----:B------:R-:W-:-:S09]  /*37d0*/  IADD3 R14, P2, PT, R18, 0x300, RZ ;  /* 0x00000300120e7810 */ /* 0x000fd20007f5e0ff */
[----:B------:R-:W-:-:S04]  /*37e0*/  @P1 ISETP.GE.U32.AND P0, PT, R7, R6, PT ;  /* 0x000000060700120c */ /* 0x000fc80003f06070 */
[----:B------:R-:W-:-:S04]  /*37f0*/  @P1 ISETP.GE.AND.EX P0, PT, R5, R8, PT, P0 ;  /* 0x000000080500120c */ /* 0x000fc80003f06300 */
[----:B------:R-:W-:-:S04]  /*3800*/  @P1 ISETP.LT.OR P0, PT, R12, R11, !P0 ;  /* 0x0000000b0c00120c */ /* 0x000fc80004701670 */
[----:B------:R-:W-:Y:S02]  /*3810*/  @P1 SEL R12, R11, R12, P0 ;  /* 0x0000000c0b0c1207 */ /* 0x000fe40000000000 */
[----:B------:R-:W-:Y:S01]  /*3820*/  @P1 SEL R6, R7, R6, P0 ;  /* 0x0000000607061207 */ /* 0x000fe20000000000 */
[----:B------:R-:W-:Y:S01]  /*3830*/  IMAD.X R7, RZ, RZ, R17, P2 ;  /* 0x000000ffff077224 */ /* 0x000fe200010e0611 */
[----:B-----5:R-:W-:Y:S02]  /*3840*/  ISETP.GE.AND P3, PT, R12, R13, PT ;  /* 0x0000000d0c00720c */ /* 0x020fe40003f66270 */
        /* <DEDUP_REMOVED lines=8> */
[----:B------:R-:W-:Y:S02]  /*38d0*/  ISETP.GE.AND P2, PT, R13, R4, PT ;  /* 0x000000040d00720c */ /* 0x000fe40003f46270 */
[----:B------:R-:W-:Y:S01]  /*38e0*/  ISETP.GT.U32.AND P1, PT, R9, UR4, PT ;  /* 0x0000000409007c0c */ /* 0x000fe2000bf24070 */
[----:B------:R-:W-:Y:S01]  /*38f0*/  IMAD.X R9, RZ, RZ, R16, P4 ;  /* 0x000000ffff097224 */ /* 0x000fe200020e0610 */
[----:B------:R-:W-:Y:S02]  /*3900*/  @P3 SEL R7, R8, R7, P0 ;  /* 0x0000000708073207 */ /* 0x000fe40000000000 */
[----:B------:R-:W-:-:S02]  /*3910*/  IADD3 R8, P3, PT, R15, 0x500, RZ ;  /* 0x000005000f087810 */ /* 0x000fc40007f7e0ff */
[----:B------:R-:W-:-:S03]  /*3920*/  ISETP.GT.AND.EX P1, PT, R9, UR5, PT, P1 ;  /* 0x0000000509007c0c */ /* 0x000fc6000bf24310 */
[----:B------:R-:W-:Y:S02]  /*3930*/  IMAD.X R10, RZ, RZ, R16, P3 ;  /* 0x000000ffff0a7224 */ /* 0x000fe400018e0610 */
[----:B------:R-:W-:Y:S01]  /*3940*/  @P2 ISETP.GE.U32.AND P0, PT, R14, R5, PT ;  /* 0x000000050e00220c */ /* 0x000fe20003f06070 */
[----:B------:R-:W-:Y:S02]  /*3950*/  IMAD.MOV.U32 R15, RZ, RZ, R8 ;  /* 0x000000ffff0f7224 */ /* 0x000fe400078e0008 */
[----:B------:R-:W-:Y:S01]  /*3960*/  IMAD.MOV.U32 R16, RZ, RZ, R10 ;  /* 0x000000ffff107224 */ /* 0x000fe200078e000a */
[----:B------:R-:W-:-:S04]  /*3970*/  @P2 ISETP.GE.AND.EX P0, PT, R7, R6, PT, P0 ;  /* 0x000000060700220c */ /* 0x000fc80003f06300 */
[----:B------:R-:W-:-:S04]  /*3980*/  @P2 ISETP.LT.OR P0, PT, R4, R13, !P0 ;  /* 0x0000000d0400220c */ /* 0x000fc80004701670 */
[----:B------:R-:W-:Y:S02]  /*3990*/  @P2 SEL R4, R13, R4, P0 ;  /* 0x000000040d042207 */ /* 0x000fe40000000000 */
[----:B------:R-:W-:Y:S02]  /*39a0*/  @P2 SEL R6, R7, R6, P0 ;  /* 0x0000000607062207 */ /* 0x000fe40000000000 */
[----:B------:R-:W-:Y:S01]  /*39b0*/  @P2 SEL R5, R14, R5, P0 ;  /* 0x000000050e052207 */ /* 0x000fe20000000000 */
[----:B------:R-:W-:Y:S01]  /*39c0*/  IMAD.MOV.U32 R7, RZ, RZ, R4 ;  /* 0x000000ffff077224 */ /* 0x000fe200078e0004 */
[----:B------:R-:W-:Y:S06]  /*39d0*/  @!P1 BRA `(.L_x_304) ;  /* 0xfffffffc00009947 */ /* 0x000fec000383ffff */
[----:B------:R-:W-:-:S07]  /*39e0*/  IMAD.MOV.U32 R7, RZ, RZ, R8 ;  /* 0x000000ffff077224 */ /* 0x000fce00078e0008 */
.L_x_303:
        /* <DEDUP_REMOVED lines=8> */
[----:B------:R-:W-:Y:S01]  /*3a70*/  BSSY.RECONVERGENT B2, `(.L_x_307) ;  /* 0x0000030000027945 */ /* 0x000fe20003800200 */
[----:B------:R-:W-:Y:S02]  /*3a80*/  IMAD.MOV.U32 R12, RZ, RZ, R0 ;  /* 0x000000ffff0c7224 */ /* 0x000fe400078e0000 */
[----:B------:R-:W-:-:S04]  /*3a90*/  IADD3 R15, PT, PT, -R7, UR4, R2 ;  /* 0x00000004070f7c10 */ /* 0x000fc8000fffe102 */
[----:B------:R-:W-:-:S04]  /*3aa0*/  LOP3.LUT R2, R15, 0x300, RZ, 0xc0, !PT ;  /* 0x000003000f027812 */ /* 0x000fc800078ec0ff */
[----:B------:R-:W-:-:S13]  /*3ab0*/  ISETP.NE.AND P0, PT, R2, 0x300, PT ;  /* 0x000003000200780c */ /* 0x000fda0003f05270 */
[----:B------:R-:W-:Y:S05]  /*3ac0*/  @!P0 BRA `(.L_x_308) ;  /* 0x0000000000a88947 */ /* 0x000fea0003800000 */
[----:B------:R-:W0:Y:S01]  /*3ad0*/  LDCU.64 UR10, c[0x0][0x380] ;  /* 0x00007000ff0a77ac */ /* 0x000e220008000a00 */
[----:B------:R-:W-:Y:S01]  /*3ae0*/  IADD3 R3, P0, PT, R0, R7, RZ ;  /* 0x0000000700037210 */ /* 0x000fe20007f1e0ff */
[----:B------:R-:W-:Y:S01]  /*3af0*/  IMAD.MOV.U32 R12, RZ, RZ, R0 ;  /* 0x000000ffff0c7224 */ /* 0x000fe200078e0000 */
[----:B------:R-:W-:-:S03]  /*3b00*/  LEA.HI R2, R15, 0x1, RZ, 0x18 ;  /* 0x000000010f027811 */ /* 0x000fc600078fc0ff */
[----:B------:R-:W-:Y:S01]  /*3b10*/  IMAD.X R14, RZ, RZ, R10, P0 ;  /* 0x000000ffff0e7224 */ /* 0x000fe200000e060a */
[----:B------:R-:W-:Y:S02]  /*3b20*/  LOP3.LUT R2, R2, 0x3, RZ, 0xc0, !PT ;  /* 0x0000000302027812 */ /* 0x000fe400078ec0ff */
[----:B------:R-:W-:-:S03]  /*3b30*/  IADD3 R13, P0, PT, R3, UR6, RZ ;  /* 0x00000006030d7c10 */ /* 0x000fc6000ff1e0ff */
[----:B------:R-:W-:Y:S01]  /*3b40*/  IMAD.MOV R8, RZ, RZ, -R2 ;  /* 0x000000ffff087224 */ /* 0x000fe200078e0a02 */
[----:B0-----:R-:W-:-:S04]  /*3b50*/  LEA R9, P1, R3, UR10, 0x2 ;  /* 0x0000000a03097c11 */ /* 0x001fc8000f8210ff */
[----:B------:R-:W-:Y:S02]  /*3b60*/  LEA.HI.X R3, R3, UR11, R14, 0x2, P1 ;  /* 0x0000000b03037c11 */ /* 0x000fe400088f140e */
[----:B------:R-:W-:-:S07]  /*3b70*/  IADD3.X R14, PT, PT, R14, UR7, RZ, P0, !PT ;  /* 0x000000070e0e7c10 */ /* 0x000fce00087fe4ff */
.L_x_311:
        /* <DEDUP_REMOVED lines=25> */
.L_x_310:
[----:B------:R-:W-:Y:S05]  /*3d10*/  BSYNC.RECONVERGENT B3 ;  /* 0x0000000000037941 */ /* 0x000fea0003800200 */
.L_x_309:
[----:B------:R-:W-:Y:S01]  /*3d20*/  IADD3 R13, P0, PT, R13, 0x100, RZ ;  /* 0x000001000d0d7810 */ /* 0x000fe20007f1e0ff */
[----:B------:R-:W-:Y:S02]  /*3d30*/  VIADD R12, R12, 0x100 ;  /* 0x000001000c0c7836 */ /* 0x000fe40000000000 */
[----:B------:R-:W-:Y:S02]  /*3d40*/  IMAD.X R3, RZ, RZ, R3, P3 ;  /* 0x000000ffff037224 */ /* 0x000fe400018e0603 */
[----:B------:R-:W-:Y:S01]  /*3d50*/  IMAD.X R14, RZ, RZ, R14, P0 ;  /* 0x000000ffff0e7224 */ /* 0x000fe200000e060e */
[----:B------:R-:W-:Y:S07]  /*3d60*/  @P2 BRA `(.L_x_311) ;  /* 0xfffffffc00842947 */ /* 0x000fee000383ffff */
.L_x_308:
[----:B------:R-:W-:Y:S05]  /*3d70*/  BSYNC.RECONVERGENT B2 ;  /* 0x0000000000027941 */ /* 0x000fea0003800200 */
.L_x_307:
[----:B------:R-:W-:-:S13]  /*3d80*/  ISETP.GE.U32.AND P0, PT, R15, 0x300, PT ;  /* 0x000003000f00780c */ /* 0x000fda0003f06070 */
[----:B------:R-:W-:Y:S05]  /*3d90*/  @!P0 BRA `(.L_x_306) ;  /* 0x0000000400888947 */ /* 0x000fea0003800000 */
[----:B------:R-:W0:Y:S01]  /*3da0*/  LDC.64 R2, c[0x0][0x380] ;  /* 0x0000e000ff027b82 */ /* 0x000e220000000a00 */
[----:B------:R-:W-:-:S07]  /*3db0*/  VIADD R12, R12, 0x200 ;  /* 0x000002000c0c7836 */ /* 0x000fce0000000000 */
[----:B------:R-:W1:Y:S02]  /*3dc0*/  LDC.64 R8, c[0x0][0x388] ;  /* 0x0000e200ff087b82 */ /* 0x000e640000000a00 */
.L_x_320:
        /* <DEDUP_REMOVED lines=29> */
.L_x_313:
[----:B------:R-:W-:Y:S05]  /*3fa0*/  BSYNC.RECONVERGENT B2 ;  /* 0x0000000000027941 */ /* 0x000fea0003800200 */
.L_x_312:
        /* <DEDUP_REMOVED lines=20> */
.L_x_315:
[----:B------:R-:W-:Y:S05]  /*40f0*/  BSYNC.RECONVERGENT B2 ;  /* 0x0000000000027941 */ /* 0x000fea0003800200 */
.L_x_314:
        /* <DEDUP_REMOVED lines=20> */
.L_x_317:
[----:B------:R-:W-:Y:S05]  /*4240*/  BSYNC.RECONVERGENT B2 ;  /* 0x0000000000027941 */ /* 0x000fea0003800200 */
.L_x_316:
        /* <DEDUP_REMOVED lines=18> */
.L_x_319:
[----:B------:R-:W-:Y:S05]  /*4370*/  BSYNC.RECONVERGENT B2 ;  /* 0x0000000000027941 */ /* 0x000fea0003800200 */
.L_x_318:
[C---:B------:R-:W-:Y:S02]  /*4380*/  VIADD R14, R12.reuse, 0x200 ;  /* 0x000002000c0e7836 */ /* 0x040fe40000000000 */
[----:B------:R-:W-:-:S03]  /*4390*/  VIADD R12, R12, 0x400 ;  /* 0x000004000c0c7836 */ /* 0x000fc60000000000 */
[----:B------:R-:W-:-:S13]  /*43a0*/  ISETP.GE.AND P0, PT, R14, R11, PT ;  /* 0x0000000b0e00720c */ /* 0x000fda0003f06270 */
[----:B------:R-:W-:Y:S05]  /*43b0*/  @!P0 BRA `(.L_x_320) ;  /* 0xfffffff800848947 */ /* 0x000fea000383ffff */
.L_x_306:
[----:B------:R-:W-:Y:S05]  /*43c0*/  BSYNC.RECONVERGENT B1 ;  /* 0x0000000000017941 */ /* 0x000fea0003800200 */
.L_x_305:
        /* <DEDUP_REMOVED lines=31> */
.L_x_322:
[----:B------:R-:W-:Y:S05]  /*45c0*/  BSYNC.RECONVERGENT B1 ;  /* 0x0000000000017941 */ /* 0x000fea0003800200 */
.L_x_321:
        /* <DEDUP_REMOVED lines=24> */
.L_x_324:
[----:B------:R-:W-:Y:S05]  /*4750*/  BSYNC.RECONVERGENT B1 ;  /* 0x0000000000017941 */ /* 0x000fea0003800200 */
.L_x_323:
[----:B0-----:R0:W4:Y:S01]  /*4760*/  SHFL.DOWN PT, R8, R3, 0x4, 0x1f ;  /* 0x08801f0003087f89 */ /* 0x00112200000e0000 */
[----:B------:R-:W-:Y:S01]  /*4770*/  BSSY.RECONVERGENT B1, `(.L_x_325) ;  /* 0x0000017000017945 */ /* 0x000fe20003800200 */
[----:B------:R-:W-:Y:S02]  /*4780*/  IMAD.MOV.U32 R2, RZ, RZ, R3 ;  /* 0x000000ffff027224 */ /* 0x000fe400078e0003 */
[----:B-1----:R0:W1:Y:S01]  /*4790*/  SHFL.DOWN PT, R9, R4, 0x4, 0x1f ;  /* 0x08801f0004097f89 */ /* 0x00206200000e0000 */
[----:B--2---:R-:W-:Y:S02]  /*47a0*/  IMAD.MOV.U32 R6, RZ, RZ, R4 ;  /* 0x000000ffff067224 */ /* 0x004fe400078e0004 */
[----:B------:R-:W-:Y:S01]  /*47b0*/  IMAD.MOV.U32 R7, RZ, RZ, R5 ;  /* 0x000000ffff077224 */ /* 0x000fe200078e0005 */
[----:B------:R0:W2:Y:S01]  /*47c0*/  SHFL.DOWN PT, R10, R5, 0x4, 0x1f ;  /* 0x08801f00050a7f89 */ /* 0x0000a200000e0000 */
[----:B------:R-:W-:Y:S05]  /*47d0*/  @P5 BRA `(.L_x_326) ;  /* 0x0000000000405947 */ /* 0x000fea0003800000 */
[----:B----4-:R-:W-:Y:S01]  /*47e0*/  ISETP.GE.AND P0, PT, R3, R8, PT ;  /* 0x000000080300720c */ /* 0x010fe20003f06270 */
[----:B------:R-:W-:Y:S02]  /*47f0*/  IMAD.MOV.U32 R2, RZ, RZ, R8 ;  /* 0x000000ffff027224 */ /* 0x000fe400078e0008 */
[----:B-1----:R-:W-:Y:S02]  /*4800*/  IMAD.MOV.U32 R6, RZ, RZ, R9 ;  /* 0x000000ffff067224 */ /* 0x002fe400078e0009 */
[----:B--2---:R-:W-:-:S08]  /*4810*/  IMAD.MOV.U32 R7, RZ, RZ, R10 ;  /* 0x000000ffff077224 */ /* 0x004fd000078e000a */
        /* <DEDUP_REMOVED lines=12> */
.L_x_326:
[----:B------:R-:W-:Y:S05]  /*48e0*/  BSYNC.RECONVERGENT B1 ;  /* 0x0000000000017941 */ /* 0x000fea0003800200 */
.L_x_325:
[----:B-1----:R1:W1:Y:S01]  /*48f0*/  SHFL.DOWN PT, R9, R2, 0x8, 0x1f ;  /* 0x09001f0002097f89 */ /* 0x00226200000e0000 */
[----:B------:R-:W-:Y:S01]  /*4900*/  BSSY.RECONVERGENT B1, `(.L_x_327) ;  /* 0x0000017000017945 */ /* 0x000fe20003800200 */
[----:B0-----:R-:W-:Y:S02]  /*4910*/  IMAD.MOV.U32 R3, RZ, RZ, R2 ;  /* 0x000000ffff037224 */ /* 0x001fe400078e0002 */
[----:B---3--:R0:W3:Y:S01]  /*4920*/  SHFL.DOWN PT, R11, R6, 0x8, 0x1f ;  /* 0x09001f00060b7f89 */ /* 0x0080e200000e0000 */
[----:B------:R-:W-:Y:S02]  /*4930*/  IMAD.MOV.U32 R4, RZ, RZ, R6 ;  /* 0x000000ffff047224 */ /* 0x000fe400078e0006 */
[----:B------:R-:W-:Y:S01]  /*4940*/  IMAD.MOV.U32 R5, RZ, RZ, R7 ;  /* 0x000000ffff057224 */ /* 0x000fe200078e0007 */
[----:B----4-:R0:W4:Y:S01]  /*4950*/  SHFL.DOWN PT, R8, R7, 0x8, 0x1f ;  /* 0x09001f0007087f89 */ /* 0x01012200000e0000 */
[----:B------:R-:W-:Y:S05]  /*4960*/  @P4 BRA `(.L_x_328) ;  /* 0x0000000000404947 */ /* 0x000fea0003800000 */
[----:B-1----:R-:W-:Y:S01]  /*4970*/  ISETP.GE.AND P0, PT, R2, R9, PT ;  /* 0x000000090200720c */ /* 0x002fe20003f06270 */
        /* <DEDUP_REMOVED lines=15> */
.L_x_328:
[----:B------:R-:W-:Y:S05]  /*4a70*/  BSYNC.RECONVERGENT B1 ;  /* 0x0000000000017941 */ /* 0x000fea0003800200 */
.L_x_327:
[----:B-1----:R1:W1:Y:S01]  /*4a80*/  SHFL.DOWN PT, R2, R3, 0x10, 0x1f ;  /* 0x0a001f0003027f89 */ /* 0x00226200000e0000 */
[----:B------:R-:W-:Y:S01]  /*4a90*/  BSSY.RECONVERGENT B1, `(.L_x_329) ;  /* 0x0000017000017945 */ /* 0x000fe20003800200 */
[----:B----4-:R-:W-:Y:S02]  /*4aa0*/  IMAD.MOV.U32 R8, RZ, RZ, R3 ;  /* 0x000000ffff087224 */ /* 0x010fe400078e0003 */
[----:B------:R4:W1:Y:S01]  /*4ab0*/  SHFL.DOWN PT, R9, R4, 0x10, 0x1f ;  /* 0x0a001f0004097f89 */ /* 0x00086200000e0000 */
[----:B0-----:R-:W-:Y:S02]  /*4ac0*/  IMAD.MOV.U32 R7, RZ, RZ, R4 ;  /* 0x000000ffff077224 */ /* 0x001fe400078e0004 */
[----:B------:R-:W-:Y:S01]  /*4ad0*/  IMAD.MOV.U32 R6, RZ, RZ, R5 ;  /* 0x000000ffff067224 */ /* 0x000fe200078e0005 */
[----:B--2---:R4:W0:Y:S01]  /*4ae0*/  SHFL.DOWN PT, R10, R5, 0x10, 0x1f ;  /* 0x0a001f00050a7f89 */ /* 0x00482200000e0000 */
[----:B------:R-:W-:Y:S05]  /*4af0*/  @P3 BRA `(.L_x_330) ;  /* 0x0000000000403947 */ /* 0x000fea0003800000 */
[----:B-1----:R-:W-:Y:S01]  /*4b00*/  ISETP.GE.AND P0, PT, R3, R2, PT ;  /* 0x000000020300720c */ /* 0x002fe20003f06270 */
        /* <DEDUP_REMOVED lines=15> */
.L_x_330:
[----:B------:R-:W-:Y:S05]  /*4c00*/  BSYNC.RECONVERGENT B1 ;  /* 0x0000000000017941 */ /* 0x000fea0003800200 */
.L_x_329:
[----:B------:R-:W-:Y:S04]  /*4c10*/  BSSY.RECONVERGENT B1, `(.L_x_331) ;  /* 0x000000c000017945 */ /* 0x000fe80003800200 */
[----:B------:R-:W-:Y:S05]  /*4c20*/  @P2 BRA `(.L_x_332) ;  /* 0x0000000000282947 */ /* 0x000fea0003800000 */
[----:B----4-:R-:W2:Y:S01]  /*4c30*/  S2R R4, SR_CgaCtaId ;  /* 0x0000000000047919 */ /* 0x010ea20000008800 */
[----:B-1----:R-:W-:Y:S02]  /*4c40*/  MOV R3, 0x400 ;  /* 0x0000040000037802 */ /* 0x002fe40000000f00 */
        /* <DEDUP_REMOVED lines=8> */
.L_x_332:
[----:B------:R-:W-:Y:S05]  /*4cd0*/  BSYNC.RECONVERGENT B1 ;  /* 0x0000000000017941 */ /* 0x000fea0003800200 */
.L_x_331:
[----:B------:R-:W-:Y:S01]  /*4ce0*/  BAR.SYNC.DEFER_BLOCKING 0x0 ;  /* 0x0000000000007b1d */ /* 0x000fe20000010000 */
[----:B------:R-:W-:-:S13]  /*4cf0*/  ISETP.NE.AND P1, PT, R0, RZ, PT ;  /* 0x000000ff0000720c */ /* 0x000fda0003f25270 */
[----:B------:R-:W-:Y:S05]  /*4d00*/  @P1 BRA `(.L_x_266) ;  /* 0x0000000800341947 */ /* 0x000fea0003800000 */
[----:B-12---:R-:W1:Y:S01]  /*4d10*/  S2R R3, SR_CgaCtaId ;  /* 0x0000000000037919 */ /* 0x006e620000008800 */
[----:B------:R-:W-:Y:S01]  /*4d20*/  MOV R0, 0x400 ;  /* 0x0000040000007802 */ /* 0x000fe20000000f00 */
[----:B------:R-:W-:Y:S03]  /*4d30*/  BSSY.RECONVERGENT B1, `(.L_x_333) ;  /* 0x0000016000017945 */ /* 0x000fe60003800200 */
[----:B-1----:R-:W-:-:S05]  /*4d40*/  LEA R24, R3, R0, 0x18 ;  /* 0x0000000003187211 */ /* 0x002fca00078ec0ff */
[----:B------:R-:W1:Y:S04]  /*4d50*/  LDS R3, [R24+0x18] ;  /* 0x0000180018037984 */ /* 0x000e680000000800 */
[----:B----4-:R-:W2:Y:S04]  /*4d60*/  LDS.64 R4, [R24+0x20] ;  /* 0x0000200018047984 */ /* 0x010ea80000000a00 */
[----:B------:R4:W0:Y:S04]  /*4d70*/  LDS R18, [R24+0x28] ;  /* 0x0000280018127984 */ /* 0x0008280000000800 */
[----:B------:R4:W0:Y:S01]  /*4d80*/  LDS R16, [R24+0x38] ;  /* 0x0000380018107984 */ /* 0x0008220000000800 */
[----:B-1----:R-:W-:Y:S01]  /*4d90*/  ISETP.GE.AND P0, PT, R8, R3, PT ;  /* 0x000000030800720c */ /* 0x002fe20003f06270 */
[----:B------:R-:W-:-:S02]  /*4da0*/  IMAD.MOV.U32 R19, RZ, RZ, R3 ;  /* 0x000000ffff137224 */ /* 0x000fc400078e0003 */
[----:B--2---:R-:W-:Y:S02]  /*4db0*/  IMAD.MOV.U32 R21, RZ, RZ, R4 ;  /* 0x000000ffff157224 */ /* 0x004fe400078e0004 */
[----:B------:R-:W-:-:S08]  /*4dc0*/  IMAD.MOV.U32 R20, RZ, RZ, R5 ;  /* 0x000000ffff147224 */ /* 0x000fd000078e0005 */
[----:B0---4-:R-:W-:Y:S05]  /*4dd0*/  @!P0 BRA `(.L_x_334) ;  /* 0x00000000002c8947 */ /* 0x011fea0003800000 */
        /* <DEDUP_REMOVED lines=11> */
.L_x_334:
[----:B------:R-:W-:Y:S05]  /*4e90*/  BSYNC.RECONVERGENT B1 ;  /* 0x0000000000017941 */ /* 0x000fea0003800200 */
.L_x_333:
        /* <DEDUP_REMOVED lines=27> */
.L_x_336:
[----:B------:R-:W-:Y:S05]  /*5050*/  BSYNC.RECONVERGENT B1 ;  /* 0x0000000000017941 */ /* 0x000fea0003800200 */
.L_x_335:
        /* <DEDUP_REMOVED lines=17> */
.L_x_338:
[----:B------:R-:W-:Y:S05]  /*5170*/  BSYNC.RECONVERGENT B1 ;  /* 0x0000000000017941 */ /* 0x000fea0003800200 */
.L_x_337:
        /* <DEDUP_REMOVED lines=17> */
.L_x_340:
[----:B------:R-:W-:Y:S05]  /*5290*/  BSYNC.RECONVERGENT B1 ;  /* 0x0000000000017941 */ /* 0x000fea0003800200 */
.L_x_339:
        /* <DEDUP_REMOVED lines=17> */
.L_x_342:
[----:B------:R-:W-:Y:S05]  /*53b0*/  BSYNC.RECONVERGENT B1 ;  /* 0x0000000000017941 */ /* 0x000fea0003800200 */
.L_x_341:
        /* <DEDUP_REMOVED lines=17> */
.L_x_344:
[----:B------:R-:W-:Y:S05]  /*54d0*/  BSYNC.RECONVERGENT B1 ;  /* 0x0000000000017941 */ /* 0x000fea0003800200 */
.L_x_343:
        /* <DEDUP_REMOVED lines=16> */
.L_x_266:
[----:B------:R-:W-:Y:S05]  /*55e0*/  BSYNC.RECONVERGENT B0 ;  /* 0x0000000000007941 */ /* 0x000fea0003800200 */
.L_x_233:
[----:B------:R-:W-:Y:S05]  /*55f0*/  @P1 EXIT ;  /* 0x000000000000194d */ /* 0x000fea0003800000 */
[----:B01234-:R-:W0:Y:S01]  /*5600*/  LDC.64 R2, c[0x0][0x390] ;  /* 0x0000e400ff027b82 */ /* 0x01fe220000000a00 */
[----:B------:R-:W-:-:S04]  /*5610*/  LOP3.LUT R7, R7, R6, RZ, 0x3c, !PT ;  /* 0x0000000607077212 */ /* 0x000fc800078e3cff */
[----:B------:R-:W-:-:S04]  /*5620*/  LOP3.LUT R6, R7, R6, RZ, 0x3c, !PT ;  /* 0x0000000607067212 */ /* 0x000fc800078e3cff */
[----:B------:R-:W-:-:S05]  /*5630*/  LOP3.LUT R7, R7, R6, RZ, 0x3c, !PT ;  /* 0x0000000607077212 */ /* 0x000fca00078e3cff */
[----:B0-----:R-:W-:Y:S04]  /*5640*/  STG.E.64 desc[UR8][R2.64+0x8], R6 ;  /* 0x0000080602007986 */ /* 0x001fe8000c101b08 */
[----:B------:R-:W-:Y:S01]  /*5650*/  STG.E desc[UR8][R2.64], R8 ;  /* 0x0000000802007986 */ /* 0x000fe2000c101908 */
[----:B------:R-:W-:Y:S05]  /*5660*/  EXIT ;  /* 0x000000000000794d */ /* 0x000fea0003800000 */
.L_x_345:
        /* <DEDUP_REMOVED lines=9> */
.L_x_815:


//--------------------- .text._ZN6thrust24THRUST_300001_SM_1000_NS8cuda_cub4core6detail13_kernel_agentINS1_8__reduce11ReduceAgentIPN4cuda3std3__45tupleIJilEEESC_SB_iNS1_9__extrema9arg_max_fIilNS9_4lessIiEEEEEEJSC_SC_iSH_EEEvDpT0_ --------------------------
	.section	.text._ZN6thrust24THRUST_300001_SM_1000_NS8cuda_cub4core6detail13_kernel_agentINS1_8__reduce11ReduceAgentIPN4cuda3std3__45tupleIJilEEESC_SB_iNS1_9__extrema9arg_max_fIilNS9_4lessIiEEEEEEJSC_SC_iSH_EEEvDpT0_,"ax",@progbits
	.align	128
        .global         _ZN6thrust24THRUST_300001_SM_1000_NS8cuda_cub4core6detail13_kernel_agentINS1_8__reduce11ReduceAgentIPN4cuda3std3__45tupleIJilEEESC_SB_iNS1_9__extrema9arg_max_fIilNS9_4lessIiEEEEEEJSC_SC_iSH_EEEvDpT0_
        .type           _ZN6thrust24THRUST_300001_SM_1000_NS8cuda_cub4core6detail13_kernel_agentINS1_8__reduce11ReduceAgentIPN4cuda3std3__45tupleIJilEEESC_SB_iNS1_9__extrema9arg_max_fIilNS9_4lessIiEEEEEEJSC_SC_iSH_EEEvDpT0_,@function
        .size           _ZN6thrust24THRUST_300001_SM_1000_NS8cuda_cub4core6detail13_kernel_agentINS1_8__reduce11ReduceAgentIPN4cuda3std3__45tupleIJilEEESC_SB_iNS1_9__extrema9arg_max_fIilNS9_4lessIiEEEEEEJSC_SC_iSH_EEEvDpT0_,(.L_x_816 - _ZN6thrust24THRUST_300001_SM_1000_NS8cuda_cub4core6detail13_kernel_agentINS1_8__reduce11ReduceAgentIPN4cuda3std3__45tupleIJilEEESC_SB_iNS1_9__extrema9arg_max_fIilNS9_4lessIiEEEEEEJSC_SC_iSH_EEEvDpT0_)
        .other          _ZN6thrust24THRUST_300001_SM_1000_NS8cuda_cub4core6detail13_kernel_agentINS1_8__reduce11ReduceAgentIPN4cuda3std3__45tupleIJilEEESC_SB_iNS1_9__extrema9arg_max_fIilNS9_4lessIiEEEEEEJSC_SC_iSH_EEEvDpT0_,@"STO_CUDA_ENTRY STV_DEFAULT"
_ZN6thrust24THRUST_300001_SM_1000_NS8cuda_cub4core6detail13_kernel_agentINS1_8__reduce11ReduceAgentIPN4cuda3std3__45tupleIJilEEESC_SB_iNS1_9__extrema9arg_max_fIilNS9_4lessIiEEEEEEJSC_SC_iSH_EEEvDpT0_:
.text._ZN6thrust24THRUST_300001_SM_1000_NS8cuda_cub4core6detail13_kernel_agentINS1_8__reduce11ReduceAgentIPN4cuda3std3__45tupleIJilEEESC_SB_iNS1_9__extrema9arg_max_fIilNS9_4lessIiEEEEEEJSC_SC_iSH_EEEvDpT0_:
        /* <DEDUP_REMOVED lines=21> */
.L_x_349:
[----:B0-----:R-:W-:Y:S05]  /*0150*/  BSYNC.RECONVERGENT B1 ;  /* 0x0000000000017941 */ /* 0x001fea0003800200 */
.L_x_348:
        /* <DEDUP_REMOVED lines=15> */
.L_x_356:
        /* <DEDUP_REMOVED lines=28> */
.L_x_355:
[----:B------:R-:W-:Y:S05]  /*0410*/  BSYNC.RECONVERGENT B3 ;  /* 0x0000000000037941 */ /* 0x000fea0003800200 */
.L_x_354:
[----:B------:R-:W-:Y:S02]  /*0420*/  IMAD.X R7, RZ, RZ, R7, P3 ;  /* 0x000000ffff077224 */ /* 0x000fe400018e0607 */
[----:B------:R-:W-:Y:S01]  /*0430*/  VIADD R5, R5, 0x100 ;  /* 0x0000010005057836 */ /* 0x000fe20000000000 */
[----:B------:R-:W-:Y:S06]  /*0440*/  @P2 BRA `(.L_x_356) ;  /* 0xfffffffc00802947 */ /* 0x000fec000383ffff */
.L_x_353:
[----:B------:R-:W-:Y:S05]  /*0450*/  BSYNC.RECONVERGENT B2 ;  /* 0x0000000000027941 */ /* 0x000fea0003800200 */
.L_x_352:
[----:B------:R-:W0:Y:S01]  /*0460*/  LDC.64 R8, c[0x0][0x380] ;  /* 0x0000e000ff087b82 */ /* 0x000e220000000a00 */
[----:B------:R-:W-:-:S13]  /*0470*/  ISETP.GE.U32.AND P0, PT, R12, 0x300, PT ;  /* 0x000003000c00780c */ /* 0x000fda0003f06070 */
[----:B------:R-:W-:Y:S05]  /*0480*/  @!P0 BRA `(.L_x_351) ;  /* 0x0000000400588947 */ /* 0x000fea0003800000 */
.L_x_365:
        /* <DEDUP_REMOVED lines=26> */
.L_x_358:
[----:B------:R-:W-:Y:S05]  /*0630*/  BSYNC.RECONVERGENT B2 ;  /* 0x0000000000027941 */ /* 0x000fea0003800200 */
.L_x_357:
        /* <DEDUP_REMOVED lines=17> */
.L_x_360:
[----:B------:R-:W-:Y:S05]  /*0750*/  BSYNC.RECONVERGENT B2 ;  /* 0x0000000000027941 */ /* 0x000fea0003800200 */
.L_x_359:
        /* <DEDUP_REMOVED lines=17> */
.L_x_362:
[----:B------:R-:W-:Y:S05]  /*0870*/  BSYNC.RECONVERGENT B2 ;  /* 0x0000000000027941 */ /* 0x000fea0003800200 */
.L_x_361:
        /* <DEDUP_REMOVED lines=19> */
.L_x_364:
[----:B------:R-:W-:Y:S05]  /*09b0*/  BSYNC.RECONVERGENT B2 ;  /* 0x0000000000027941 */ /* 0x000fea0003800200 */
.L_x_363:
[----:B------:R-:W-:-:S05]  /*09c0*/  VIADD R5, R5, 0x400 ;  /* 0x0000040005057836 */ /* 0x000fca0000000000 */
[----:B------:R-:W-:-:S13]  /*09d0*/  ISETP.GE.AND P0, PT, R5, UR5, PT ;  /* 0x0000000505007c0c */ /* 0x000fda000bf06270 */
[----:B------:R-:W-:Y:S05]  /*09e0*/  @!P0 BRA `(.L_x_365) ;  /* 0xfffffff800a88947 */ /* 0x000fea000383ffff */
.L_x_351:
[----:B------:R-:W-:Y:S05]  /*09f0*/  BSYNC.RECONVERGENT B1 ;  /* 0x0000000000017941 */ /* 0x000fea0003800200 */
.L_x_350:
        /* <DEDUP_REMOVED lines=31> */
.L_x_368:
[----:B------:R-:W-:Y:S05]  /*0bf0*/  BSYNC.RECONVERGENT B1 ;  /* 0x0000000000017941 */ /* 0x000fea0003800200 */
.L_x_367:
        /* <DEDUP_REMOVED lines=27> */
.L_x_370:
[----:B------:R-:W-:Y:S05]  /*0db0*/  BSYNC.RECONVERGENT B1 ;  /* 0x0000000000017941 */ /* 0x000fea0003800200 */
.L_x_369:
        /* <DEDUP_REMOVED lines=24> */
.L_x_372:
[----:B------:R-:W-:Y:S05]  /*0f40*/  BSYNC.RECONVERGENT B1 ;  /* 0x0000000000017941 */ /* 0x000fea0003800200 */
.L_x_371:
        /* <DEDUP_REMOVED lines=24> */
.L_x_374:
[----:B------:R-:W-:Y:S05]  /*10d0*/  BSYNC.RECONVERGENT B1 ;  /* 0x0000000000017941 */ /* 0x000fea0003800200 */
.L_x_373:
        /* <DEDUP_REMOVED lines=24> */
.L_x_376:
[----:B------:R-:W-:Y:S05]  /*1260*/  BSYNC.RECONVERGENT B1 ;  /* 0x0000000000017941 */ /* 0x000fea0003800200 */
.L_x_375:
        /* <DEDUP_REMOVED lines=12> */
.L_x_378:
[----:B------:R-:W-:Y:S05]  /*1330*/  BSYNC.RECONVERGENT B1 ;  /* 0x0000000000017941 */ /* 0x000fea0003800200 */
.L_x_377:
        /* <DEDUP_REMOVED lines=27> */
.L_x_381:
[----:B------:R-:W-:Y:S05]  /*14f0*/  BSYNC.RECONVERGENT B1 ;  /* 0x0000000000017941 */ /* 0x000fea0003800200 */
.L_x_380:
        /* <DEDUP_REMOVED lines=27> */
.L_x_383:
[----:B------:R-:W-:Y:S05]  /*16b0*/  BSYNC.RECONVERGENT B1 ;  /* 0x0000000000017941 */ /* 0x000fea0003800200 */
.L_x_382:
        /* <DEDUP_REMOVED lines=17> */
.L_x_385:
[----:B------:R-:W-:Y:S05]  /*17d0*/  BSYNC.RECONVERGENT B1 ;  /* 0x0000000000017941 */ /* 0x000fea0003800200 */
.L_x_384:
        /* <DEDUP_REMOVED lines=17> */
.L_x_387:
[----:B------:R-:W-:Y:S05]  /*18f0*/  BSYNC.RECONVERGENT B1 ;  /* 0x0000000000017941 */ /* 0x000fea0003800200 */
.L_x_386:
        /* <DEDUP_REMOVED lines=17> */
.L_x_389:
[----:B------:R-:W-:Y:S05]  /*1a10*/  BSYNC.RECONVERGENT B1 ;  /* 0x0000000000017941 */ /* 0x000fea0003800200 */
.L_x_388:
        /* <DEDUP_REMOVED lines=17> */
.L_x_391:
[----:B------:R-:W-:Y:S05]  /*1b30*/  BSYNC.RECONVERGENT B1 ;  /* 0x0000000000017941 */ /* 0x000fea0003800200 */
.L_x_390:
        /* <DEDUP_REMOVED lines=18> */
.L_x_366:
        /* <DEDUP_REMOVED lines=40> */
.L_x_393:
[----:B------:R-:W-:Y:S05]  /*1ee0*/  BSYNC.RECONVERGENT B1 ;  /* 0x0000000000017941 */ /* 0x000fea0003800200 */
.L_x_392:
        /* <DEDUP_REMOVED lines=25> */
.L_x_395:
[----:B------:R-:W-:Y:S05]  /*2080*/  BSYNC.RECONVERGENT B1 ;  /* 0x0000000000017941 */ /* 0x000fea0003800200 */
.L_x_394:
        /* <DEDUP_REMOVED lines=24> */
.L_x_397:
[----:B------:R-:W-:Y:S05]  /*2210*/  BSYNC.RECONVERGENT B1 ;  /* 0x0000000000017941 */ /* 0x000fea0003800200 */
.L_x_396:
        /* <DEDUP_REMOVED lines=24> */
.L_x_399:
[----:B------:R-:W-:Y:S05]  /*23a0*/  BSYNC.RECONVERGENT B1 ;  /* 0x0000000000017941 */ /* 0x000fea0003800200 */
.L_x_398:
        /* <DEDUP_REMOVED lines=24> */
.L_x_401:
[----:B------:R-:W-:Y:S05]  /*2530*/  BSYNC.RECONVERGENT B1 ;  /* 0x0000000000017941 */ /* 0x000fea0003800200 */
.L_x_400:
        /* <DEDUP_REMOVED lines=12> */
.L_x_403:
[----:B------:R-:W-:Y:S05]  /*2600*/  BSYNC.RECONVERGENT B1 ;  /* 0x0000000000017941 */ /* 0x000fea0003800200 */
.L_x_402:
        /* <DEDUP_REMOVED lines=30> */
.L_x_405:
[----:B------:R-:W-:Y:S05]  /*27f0*/  BSYNC.RECONVERGENT B1 ;  /* 0x0000000000017941 */ /* 0x000fea0003800200 */
.L_x_404:
        /* <DEDUP_REMOVED lines=27> */
.L_x_407:
[----:B------:R-:W-:Y:S05]  /*29b0*/  BSYNC.RECONVERGENT B1 ;  /* 0x0000000000017941 */ /* 0x000fea0003800200 */
.L_x_406:
        /* <DEDUP_REMOVED lines=27> */
.L_x_409:
[----:B------:R-:W-:Y:S05]  /*2b70*/  BSYNC.RECONVERGENT B1 ;  /* 0x0000000000017941 */ /* 0x000fea0003800200 */
.L_x_408:
        /* <DEDUP_REMOVED lines=27> */
.L_x_411:
[----:B------:R-:W-:Y:S05]  /*2d30*/  BSYNC.RECONVERGENT B1 ;  /* 0x0000000000017941 */ /* 0x000fea0003800200 */
.L_x_410:
        /* <DEDUP_REMOVED lines=27> */
.L_x_413:
[----:B------:R-:W-:Y:S05]  /*2ef0*/  BSYNC.RECONVERGENT B1 ;  /* 0x0000000000017941 */ /* 0x000fea0003800200 */
.L_x_412:
        /* <DEDUP_REMOVED lines=27> */
.L_x_415:
[----:B------:R-:W-:Y:S05]  /*30b0*/  BSYNC.RECONVERGENT B1 ;  /* 0x0000000000017941 */ /* 0x000fea0003800200 */
.L_x_414:
        /* <DEDUP_REMOVED lines=28> */
.L_x_347:
        /* <DEDUP_REMOVED lines=12> */
[----:B------:R-:W5:Y:S01]  /*3340*/  LDG.E.64.CONSTANT R2, desc[UR6][R6.64+0x4008] ;  /* 0x0040080606027981 */ /* 0x000f62000c1e9b00 */
[----:B------:R-:W-:Y:S01]  /*3350*/  UISETP.GE.U32.AND UP0, UPT, UR4, 0xa00, UPT ;  /* 0x00000a000400788c */ /* 0x000fe2000bf06070 */
[----:B------:R-:W-:Y:S01]  /*3360*/  IMAD.MOV.U32 R19, RZ, RZ, 0x500 ;  /* 0x00000500ff137424 */ /* 0x000fe200078e00ff */
        /* <DEDUP_REMOVED lines=29> */
[----:B------:R-:W0:Y:S01]  /*3540*/  LDC.64 R6, c[0x0][0x380] ;  /* 0x0000e000ff067b82 */ /* 0x000e220000000a00 */
[----:B------:R-:W-:Y:S01]  /*3550*/  IMAD.MOV.U32 R23, RZ, RZ, R2 ;  /* 0x000000ffff177224 */ /* 0x000fe200078e0002 */
[----:B------:R-:W1:Y:S01]  /*3560*/  LDCU UR4, c[0x0][0x390] ;  /* 0x00007200ff0477ac */ /* 0x000e620008000800 */
[----:B------:R-:W-:Y:S02]  /*3570*/  IMAD.MOV.U32 R24, RZ, RZ, R3 ;  /* 0x000000ffff187224 */ /* 0x000fe400078e0003 */
[----:B------:R-:W-:Y:S02]  /*3580*/  IMAD.MOV.U32 R18, RZ, RZ, R4 ;  /* 0x000000ffff127224 */ /* 0x000fe400078e0004 */
[----:B------:R-:W-:-:S07]  /*3590*/  IMAD.MOV.U32 R5, RZ, RZ, 0x500 ;  /* 0x00000500ff057424 */ /* 0x000fce00078e00ff */
.L_x_417:
[----:B------:R-:W-:-:S04]  /*35a0*/  IMAD.IADD R17, R0, 0x1, R5 ;  /* 0x0000000100117824 */ /* 0x000fc800078e0205 */
[----:B0-----:R-:W-:-:S05]  /*35b0*/  IMAD.WIDE.U32 R16, R17, 0x10, R6 ;  /* 0x0000001011107825 */ /* 0x001fca00078e0006 */
        /* <DEDUP_REMOVED lines=36> */
[----:B------:R-:W-:Y:S01]  /*3800*/  @P2 SEL R14, R8, R14, P0 ;  /* 0x0000000e080e2207 */ /* 0x000fe20000000000 */
[C---:B------:R-:W-:Y:S01]  /*3810*/  VIADD R8, R5.reuse, 0xa00 ;  /* 0x00000a0005087836 */ /* 0x040fe20000000000 */
[----:B------:R-:W-:Y:S01]  /*3820*/  ISETP.GE.AND P1, PT, R22, R4, PT ;  /* 0x000000041600720c */ /* 0x000fe20003f26270 */
[----:B------:R-:W-:Y:S01]  /*3830*/  VIADD R5, R5, 0x500 ;  /* 0x0000050005057836 */ /* 0x000fe20000000000 */
[----:B------:R-:W-:Y:S02]  /*3840*/  @P2 SEL R15, R9, R15, P0 ;  /* 0x0000000f090f2207 */ /* 0x000fe40000000000 */
[----:B-1----:R-:W-:-:S09]  /*3850*/  ISETP.GT.AND P2, PT, R8, UR4, PT ;  /* 0x0000000408007c0c */ /* 0x002fd2000bf44270 */
        /* <DEDUP_REMOVED lines=8> */
[----:B------:R-:W-:Y:S01]  /*38e0*/  IMAD.MOV.U32 R24, RZ, RZ, R3 ;  /* 0x000000ffff187224 */ /* 0x000fe200078e0003 */
[----:B------:R-:W-:Y:S06]  /*38f0*/  @!P2 BRA `(.L_x_417) ;  /* 0xfffffffc0028a947 */ /* 0x000fec000383ffff */
[----:B------:R-:W-:-:S07]  /*3900*/  IMAD.MOV.U32 R19, RZ, RZ, R5 ;  /* 0x000000ffff137224 */ /* 0x000fce00078e0005 */
.L_x_416:
[----:B------:R-:W-:-:S13]  /*3910*/  ISETP.GE.AND P0, PT, R19, UR4, PT ;  /* 0x0000000413007c0c */ /* 0x000fda000bf06270 */
        /* <DEDUP_REMOVED lines=12> */
[----:B------:R-:W0:Y:S01]  /*39e0*/  LDC.64 R6, c[0x0][0x380] ;  /* 0x0000e000ff067b82 */ /* 0x000e220000000a00 */
[----:B------:R-:W-:Y:S01]  /*39f0*/  LEA.HI R8, R14, 0x1, RZ, 0x18 ;  /* 0x000000010e087811 */ /* 0x000fe200078fc0ff */
[----:B------:R-:W-:Y:S02]  /*3a00*/  IMAD.IADD R13, R0, 0x1, R19 ;  /* 0x00000001000d7824 */ /* 0x000fe400078e0213 */
[----:B------:R-:W-:Y:S01]  /*3a10*/  IMAD.MOV.U32 R18, RZ, RZ, R0 ;  /* 0x000000ffff127224 */ /* 0x000fe200078e0000 */
[----:B------:R-:W-:-:S05]  /*3a20*/  LOP3.LUT R8, R8, 0x3, RZ, 0xc0, !PT ;  /* 0x0000000308087812 */ /* 0x000fca00078ec0ff */
[----:B------:R-:W-:-:S07]  /*3a30*/  IMAD.MOV R12, RZ, RZ, -R8 ;  /* 0x000000ffff0c7224 */ /* 0x000fce00078e0a08 */
.L_x_424:
[----:B0-----:R-:W-:-:S05]  /*3a40*/  IMAD.WIDE.U32 R10, R13, 0x10, R6 ;  /* 0x000000100d0a7825 */ /* 0x001fca00078e0006 */
[----:B------:R-:W2:Y:S04]  /*3a50*/  LDG.E.CONSTANT R21, desc[UR6][R10.64] ;  /* 0x000000060a157981 */ /* 0x000ea8000c1e9900 */
[----:B------:R-:W3:Y:S01]  /*3a60*/  LDG.E.64.CONSTANT R8, desc[UR6][R10.64+0x8] ;  /* 0x000008060a087981 */ /* 0x000ee2000c1e9b00 */
[----:B------:R-:W-:Y:S01]  /*3a70*/  VIADD R12, R12, 0x1 ;  /* 0x000000010c0c7836 */ /* 0x000fe20000000000 */
[----:B------:R-:W-:Y:S01]  /*3a80*/  BSSY.RECONVERGENT B3, `(.L_x_422) ;  /* 0x0000015000037945 */ /* 0x000fe20003800200 */
[----:B------:R-:W-:Y:S02]  /*3a90*/  IMAD.MOV.U32 R15, RZ, RZ, R2 ;  /* 0x000000ffff0f7224 */ /* 0x000fe400078e0002 */
        /* <DEDUP_REMOVED lines=19> */
.L_x_423:
[----:B------:R-:W-:Y:S05]  /*3bd0*/  BSYNC.RECONVERGENT B3 ;  /* 0x0000000000037941 */ /* 0x000fea0003800200 */
.L_x_422:
[----:B------:R-:W-:Y:S02]  /*3be0*/  VIADD R18, R18, 0x100 ;  /* 0x0000010012127836 */ /* 0x000fe40000000000 */
[----:B------:R-:W-:Y:S01]  /*3bf0*/  VIADD R13, R13, 0x100 ;  /* 0x000001000d0d7836 */ /* 0x000fe20000000000 */
[----:B------:R-:W-:Y:S06]  /*3c00*/  @P3 BRA `(.L_x_424) ;  /* 0xfffffffc008c3947 */ /* 0x000fec000383ffff */
.L_x_421:
[----:B------:R-:W-:Y:S05]  /*3c10*/  BSYNC.RECONVERGENT B2 ;  /* 0x0000000000027941 */ /* 0x000fea0003800200 */
.L_x_420:
[----:B------:R-:W-:-:S13]  /*3c20*/  ISETP.GE.U32.AND P0, PT, R14, 0x300, PT ;  /* 0x000003000e00780c */ /* 0x000fda0003f06070 */
[----:B------:R-:W-:Y:S05]  /*3c30*/  @!P0 BRA `(.L_x_419) ;  /* 0x0000000400888947 */ /* 0x000fea0003800000 */
[----:B------:R-:W0:Y:S01]  /*3c40*/  LDCU.64 UR8, c[0x0][0x380] ;  /* 0x00007000ff0877ac */ /* 0x000e220008000a00 */
[----:B------:R-:W1:Y:S01]  /*3c50*/  LDC.64 R6, c[0x0][0x380] ;  /* 0x0000e000ff067b82 */ /* 0x000e620000000a00 */
[C---:B------:R-:W-:Y:S01]  /*3c60*/  IADD3 R13, P0, PT, R18.reuse, R19, RZ ;  /* 0x00000013120d7210 */ /* 0x040fe20007f1e0ff */
[----:B------:R-:W-:-:S04]  /*3c70*/  IMAD.IADD R19, R18, 0x1, R19 ;  /* 0x0000000112137824 */ /* 0x000fc800078e0213 */
[----:B------:R-:W-:Y:S01]  /*3c80*/  IMAD.X R8, RZ, RZ, RZ, P0 ;  /* 0x000000ffff087224 */ /* 0x000fe200000e06ff */
[----:B0-----:R-:W-:-:S04]  /*3c90*/  LEA R12, P1, R13, UR8, 0x4 ;  /* 0x000000080d0c7c11 */ /* 0x001fc8000f8220ff */
[----:B------:R-:W-:Y:S02]  /*3ca0*/  IADD3 R12, P0, PT, R12, 0x3008, RZ ;  /* 0x000030080c0c7810 */ /* 0x000fe40007f1e0ff */
[----:B------:R-:W-:-:S05]  /*3cb0*/  LEA.HI.X R13, R13, UR9, R8, 0x4, P1 ;  /* 0x000000090d0d7c11 */ /* 0x000fca00088f2408 */
[----:B------:R-:W-:-:S07]  /*3cc0*/  IMAD.X R13, RZ, RZ, R13, P0 ;  /* 0x000000ffff0d7224 */ /* 0x000fce00000e060d */
.L_x_433:
[----:B-1----:R-:W-:-:S05]  /*3cd0*/  IMAD.WIDE.U32 R10, R19, 0x10, R6 ;  /* 0x00000010130a7825 */ /* 0x002fca00078e0006 */
[----:B------:R-:W2:Y:S04]  /*3ce0*/  LDG.E.CONSTANT R23, desc[UR6][R10.64] ;  /* 0x000000060a177981 */ /* 0x000ea8000c1e9900 */
[----:B------:R0:W3:Y:S02]  /*3cf0*/  LDG.E.64.CONSTANT R8, desc[UR6][R10.64+0x8] ;  /* 0x000008060a087981 */ /* 0x0000e4000c1e9b00 */
[----:B0-----:R-:W-:Y:S02]  /*3d00*/  IMAD.MOV.U32 R10, RZ, RZ, R12 ;  /* 0x000000ffff0a7224 */ /* 0x001fe400078e000c */
[----:B------:R-:W-:-:S05]  /*3d10*/  IMAD.MOV.U32 R11, RZ, RZ, R13 ;  /* 0x000000ffff0b7224 */ /* 0x000fca00078e000d */
        /* <DEDUP_REMOVED lines=16> */
[CC--:B------:R-:W-:Y:S02]  /*3e20*/  @P2 ISETP.LT.U32.AND P1, PT, R2.reuse, R8.reuse, PT ;  /* 0x000000080200220c */ /* 0x0c0fe40003f21070 */
[CC--:B------:R-:W-:Y:S02]  /*3e30*/  @P2 ISETP.GE.U32.AND P0, PT, R2.reuse, R8.reuse, PT ;  /* 0x000000080200220c */ /* 0x0c0fe40003f06070 */
[CC--:B------:R-:W-:Y:S02]  /*3e40*/  @P2 ISETP.LT.AND.EX P1, PT, R3.reuse, R9.reuse, PT, P1 ;  /* 0x000000090300220c */ /* 0x0c0fe40003f21310 */
[CC--:B------:R-:W-:Y:S02]  /*3e50*/  @P2 ISETP.GE.AND.EX P0, PT, R3.reuse, R9.reuse, PT, P0 ;  /* 0x000000090300220c */ /* 0x0c0fe40003f06300 */
[----:B------:R-:W-:Y:S02]  /*3e60*/  @P2 SEL R27, R2, R8, P1 ;  /* 0x00000008021b2207 */ /* 0x000fe40000800000 */
[----:B------:R-:W-:-:S02]  /*3e70*/  @P2 SEL R29, R3, R9, P1 ;  /* 0x00000009031d2207 */ /* 0x000fc40000800000 */
[----:B------:R-:W-:-:S07]  /*3e80*/  @P2 SEL R22, R4, R23, !P0 ;  /* 0x0000001704162207 */ /* 0x000fce0004000000 */
.L_x_426:
[----:B------:R-:W-:Y:S05]  /*3e90*/  BSYNC.RECONVERGENT B2 ;  /* 0x0000000000027941 */ /* 0x000fea0003800200 */
.L_x_425:
        /* <DEDUP_REMOVED lines=17> */
.L_x_428:
[----:B------:R-:W-:Y:S05]  /*3fb0*/  BSYNC.RECONVERGENT B2 ;  /* 0x0000000000027941 */ /* 0x000fea0003800200 */
.L_x_427:
        /* <DEDUP_REMOVED lines=17> */
.L_x_430:
[----:B------:R-:W-:Y:S05]  /*40d0*/  BSYNC.RECONVERGENT B2 ;  /* 0x0000000000027941 */ /* 0x000fea0003800200 */
.L_x_429:
        /* <DEDUP_REMOVED lines=17> */
.L_x_432:
[----:B------:R-:W-:Y:S05]  /*41f0*/  BSYNC.RECONVERGENT B2 ;  /* 0x0000000000027941 */ /* 0x000fea0003800200 */
.L_x_431:
[----:B------:R-:W-:Y:S01]  /*4200*/  VIADD R18, R18, 0x400 ;  /* 0x0000040012127836 */ /* 0x000fe20000000000 */
[----:B------:R-:W-:Y:S01]  /*4210*/  IADD3 R12, P1, PT, R10, 0x4000, RZ ;  /* 0x000040000a0c7810 */ /* 0x000fe20007f3e0ff */
[----:B------:R-:W-:-:S03]  /*4220*/  VIADD R19, R19, 0x400 ;  /* 0x0000040013137836 */ /* 0x000fc60000000000 */
[----:B------:R-:W-:Y:S01]  /*4230*/  ISETP.GE.AND P0, PT, R18, R5, PT ;  /* 0x000000051200720c */ /* 0x000fe20003f06270 */
[----:B------:R-:W-:-:S12]  /*4240*/  IMAD.X R13, RZ, RZ, R11, P1 ;  /* 0x000000ffff0d7224 */ /* 0x000fd800008e060b */
[----:B------:R-:W-:Y:S05]  /*4250*/  @!P0 BRA `(.L_x_433) ;  /* 0xfffffff8009c8947 */ /* 0x000fea000383ffff */
.L_x_419:
[----:B------:R-:W-:Y:S05]  /*4260*/  BSYNC.RECONVERGENT B1 ;  /* 0x0000000000017941 */ /* 0x000fea0003800200 */
.L_x_418:
        /* <DEDUP_REMOVED lines=31> */
.L_x_435:
[----:B------:R-:W-:Y:S05]  /*4460*/  BSYNC.RECONVERGENT B1 ;  /* 0x0000000000017941 */ /* 0x000fea0003800200 */
.L_x_434:
        /* <DEDUP_REMOVED lines=24> */
.L_x_437:
[----:B------:R-:W-:Y:S05]  /*45f0*/  BSYNC.RECONVERGENT B1 ;  /* 0x0000000000017941 */ /* 0x000fea0003800200 */
.L_x_436:
[----:B0-----:R0:W4:Y:S01]  /*4600*/  SHFL.DOWN PT, R5, R2, 0x4, 0x1f ;  /* 0x08801f0002057f89 */ /* 0x00112200000e0000 */
[----:B------:R-:W-:Y:S01]  /*4610*/  BSSY.RECONVERGENT B1, `(.L_x_438) ;  /* 0x0000017000017945 */ /* 0x000fe20003800200 */
[----:B--2---:R-:W-:Y:S02]  /*4620*/  IMAD.MOV.U32 R3, RZ, RZ, R2 ;  /* 0x000000ffff037224 */ /* 0x004fe400078e0002 */
[----:B------:R0:W2:Y:S01]  /*4630*/  SHFL.DOWN PT, R9, R4, 0x4, 0x1f ;  /* 0x08801f0004097f89 */ /* 0x0000a200000e0000 */
[----:B------:R-:W-:Y:S02]  /*4640*/  IMAD.MOV.U32 R6, RZ, RZ, R4 ;  /* 0x000000ffff067224 */ /* 0x000fe400078e0004 */
[----:B------:R-:W-:Y:S01]  /*4650*/  IMAD.MOV.U32 R7, RZ, RZ, R8 ;  /* 0x000000ffff077224 */ /* 0x000fe200078e0008 */
[----:B------:R0:W0:Y:S01]  /*4660*/  SHFL.DOWN PT, R11, R8, 0x4, 0x1f ;  /* 0x08801f00080b7f89 */ /* 0x00002200000e0000 */
[----:B------:R-:W-:Y:S05]  /*4670*/  @P5 BRA `(.L_x_439) ;  /* 0x0000000000405947 */ /* 0x000fea0003800000 */
[----:B----4-:R-:W-:Y:S01]  /*4680*/  ISETP.GE.AND P0, PT, R2, R5, PT ;  /* 0x000000050200720c */ /* 0x010fe20003f06270 */
[----:B------:R-:W-:Y:S02]  /*4690*/  IMAD.MOV.U32 R3, RZ, RZ, R5 ;  /* 0x000000ffff037224 */ /* 0x000fe400078e0005 */
[----:B--2---:R-:W-:Y:S02]  /*46a0*/  IMAD.MOV.U32 R6, RZ, RZ, R9 ;  /* 0x000000ffff067224 */ /* 0x004fe400078e0009 */
        /* <DEDUP_REMOVED lines=13> */
.L_x_439:
[----:B------:R-:W-:Y:S05]  /*4780*/  BSYNC.RECONVERGENT B1 ;  /* 0x0000000000017941 */ /* 0x000fea0003800200 */
.L_x_438:
        /* <DEDUP_REMOVED lines=24> */
.L_x_441:
[----:B------:R-:W-:Y:S05]  /*4910*/  BSYNC.RECONVERGENT B1 ;  /* 0x0000000000017941 */ /* 0x000fea0003800200 */
.L_x_440:
[----:B0-----:R0:W4:Y:S01]  /*4920*/  SHFL.DOWN PT, R3, R2, 0x10, 0x1f ;  /* 0x0a001f0002037f89 */ /* 0x00112200000e0000 */
[----:B------:R-:W-:Y:S01]  /*4930*/  BSSY.RECONVERGENT B1, `(.L_x_442) ;  /* 0x0000017000017945 */ /* 0x000fe20003800200 */
[----:B------:R-:W-:Y:S02]  /*4940*/  IMAD.MOV.U32 R8, RZ, RZ, R2 ;  /* 0x000000ffff087224 */ /* 0x000fe400078e0002 */
[----:B------:R0:W0:Y:S01]  /*4950*/  SHFL.DOWN PT, R9, R4, 0x10, 0x1f ;  /* 0x0a001f0004097f89 */ /* 0x00002200000e0000 */
[----:B--2---:R-:W-:Y:S02]  /*4960*/  IMAD.MOV.U32 R7, RZ, RZ, R4 ;  /* 0x000000ffff077224 */ /* 0x004fe400078e0004 */
[----:B------:R-:W-:Y:S01]  /*4970*/  IMAD.MOV.U32 R6, RZ, RZ, R5 ;  /* 0x000000ffff067224 */ /* 0x000fe200078e0005 */
[----:B-1----:R1:W2:Y:S01]  /*4980*/  SHFL.DOWN PT, R10, R5, 0x10, 0x1f ;  /* 0x0a001f00050a7f89 */ /* 0x0022a200000e0000 */
[----:B------:R-:W-:Y:S05]  /*4990*/  @P3 BRA `(.L_x_443) ;  /* 0x0000000000403947 */ /* 0x000fea0003800000 */
[----:B----4-:R-:W-:Y:S01]  /*49a0*/  ISETP.GE.AND P0, PT, R2, R3, PT ;  /* 0x000000030200720c */ /* 0x010fe20003f06270 */
[----:B------:R-:W-:Y:S02]  /*49b0*/  IMAD.MOV.U32 R8, RZ, RZ, R3 ;  /* 0x000000ffff087224 */ /* 0x000fe400078e0003 */
[----:B0-----:R-:W-:Y:S02]  /*49c0*/  IMAD.MOV.U32 R7, RZ, RZ, R9 ;  /* 0x000000ffff077224 */ /* 0x001fe400078e0009 */
[----:B--2---:R-:W-:-:S08]  /*49d0*/  IMAD.MOV.U32 R6, RZ, RZ, R10 ;  /* 0x000000ffff067224 */ /* 0x004fd000078e000a */
        /* <DEDUP_REMOVED lines=12> */
.L_x_443:
[----:B------:R-:W-:Y:S05]  /*4aa0*/  BSYNC.RECONVERGENT B1 ;  /* 0x0000000000017941 */ /* 0x000fea0003800200 */
.L_x_442:
[----:B------:R-:W-:Y:S04]  /*4ab0*/  BSSY.RECONVERGENT B1, `(.L_x_444) ;  /* 0x000000c000017945 */ /* 0x000fe80003800200 */
[----:B------:R-:W-:Y:S05]  /*4ac0*/  @P2 BRA `(.L_x_445) ;  /* 0x0000000000282947 */ /* 0x000fea0003800000 */
[----:B0-----:R-:W0:Y:S01]  /*4ad0*/  S2R R4, SR_CgaCtaId ;  /* 0x0000000000047919 */ /* 0x001e220000008800 */
[----:B----4-:R-:W-:Y:S02]  /*4ae0*/  MOV R3, 0x400 ;  /* 0x0000040000037802 */ /* 0x010fe40000000f00 */
[----:B------:R-:W-:-:S04]  /*4af0*/  SHF.R.U32.HI R2, RZ, 0x1, R0 ;  /* 0x00000001ff027819 */ /* 0x000fc80000011600 */
[----:B------:R-:W-:Y:S02]  /*4b00*/  LOP3.LUT R2, R2, 0x1f0, RZ, 0xc0, !PT ;  /* 0x000001f002027812 */ /* 0x000fe400078ec0ff */
[----:B0-----:R-:W-:-:S05]  /*4b10*/  LEA R3, R4, R3, 0x18 ;  /* 0x0000000304037211 */ /* 0x001fca00078ec0ff */
[----:B-1----:R-:W-:Y:S02]  /*4b20*/  IMAD.IADD R5, R2, 0x1, R3 ;  /* 0x0000000102057824 */ /* 0x002fe400078e0203 */
[----:B------:R-:W-:Y:S02]  /*4b30*/  IMAD.MOV.U32 R2, RZ, RZ, R7 ;  /* 0x000000ffff027224 */ /* 0x000fe400078e0007 */
[----:B------:R-:W-:Y:S01]  /*4b40*/  IMAD.MOV.U32 R3, RZ, RZ, R6 ;  /* 0x000000ffff037224 */ /* 0x000fe200078e0006 */
[----:B------:R0:W-:Y:S04]  /*4b50*/  STS [R5+0x8], R8 ;  /* 0x0000080805007388 */ /* 0x0001e80000000800 */
[----:B------:R0:W-:Y:S02]  /*4b60*/  STS.64 [R5+0x10], R2 ;  /* 0x0000100205007388 */ /* 0x0001e40000000a00 */
.L_x_445:
[----:B------:R-:W-:Y:S05]  /*4b70*/  BSYNC.RECONVERGENT B1 ;  /* 0x0000000000017941 */ /* 0x000fea0003800200 */
.L_x_444:
        /* <DEDUP_REMOVED lines=8> */
[----:B-1----:R-:W1:Y:S04]  /*4c00*/  LDS.64 R4, [R24+0x20] ;  /* 0x0000200018047984 */ /* 0x002e680000000a00 */
[----:B------:R4:W2:Y:S04]  /*4c10*/  LDS R18, [R24+0x28] ;  /* 0x0000280018127984 */ /* 0x0008a80000000800 */
[----:B------:R4:W2:Y:S01]  /*4c20*/  LDS R16, [R24+0x38] ;  /* 0x0000380018107984 */ /* 0x0008a20000000800 */
[----:B0-----:R-:W-:Y:S01]  /*4c30*/  ISETP.GE.AND P0, PT, R8, R3, PT ;  /* 0x000000030800720c */ /* 0x001fe20003f06270 */
[----:B------:R-:W-:-:S02]  /*4c40*/  IMAD.MOV.U32 R19, RZ, RZ, R3 ;  /* 0x000000ffff137224 */ /* 0x000fc400078e0003 */
[----:B-1----:R-:W-:Y:S02]  /*4c50*/  IMAD.MOV.U32 R21, RZ, RZ, R4 ;  /* 0x000000ffff157224 */ /* 0x002fe400078e0004 */
[----:B------:R-:W-:-:S08]  /*4c60*/  IMAD.MOV.U32 R20, RZ, RZ, R5 ;  /* 0x000000ffff147224 */ /* 0x000fd000078e0005 */
[----:B--2-4-:R-:W-:Y:S05]  /*4c70*/  @!P0 BRA `(.L_x_447) ;  /* 0x00000000002c8947 */ /* 0x014fea0003800000 */
        /* <DEDUP_REMOVED lines=11> */
.L_x_447:
[----:B------:R-:W-:Y:S05]  /*4d30*/  BSYNC.RECONVERGENT B1 ;  /* 0x0000000000017941 */ /* 0x000fea0003800200 */
.L_x_446:
        /* <DEDUP_REMOVED lines=27> */
.L_x_449:
[----:B------:R-:W-:Y:S05]  /*4ef0*/  BSYNC.RECONVERGENT B1 ;  /* 0x0000000000017941 */ /* 0x000fea0003800200 */
.L_x_448:
        /* <DEDUP_REMOVED lines=17> */
.L_x_451:
[----:B------:R-:W-:Y:S05]  /*5010*/  BSYNC.RECONVERGENT B1 ;  /* 0x0000000000017941 */ /* 0x000fea0003800200 */
.L_x_450:
        /* <DEDUP_REMOVED lines=17> */
.L_x_453:
[----:B------:R-:W-:Y:S05]  /*5130*/  BSYNC.RECONVERGENT B1 ;  /* 0x0000000000017941 */ /* 0x000fea0003800200 */
.L_x_452:
        /* <DEDUP_REMOVED lines=17> */
.L_x_455:
[----:B------:R-:W-:Y:S05]  /*5250*/  BSYNC.RECONVERGENT B1 ;  /* 0x0000000000017941 */ /* 0x000fea0003800200 */
.L_x_454:
        /* <DEDUP_REMOVED lines=17> */
.L_x_457:
[----:B------:R-:W-:Y:S05]  /*5370*/  BSYNC.RECONVERGENT B1 ;  /* 0x0000000000017941 */ /* 0x000fea0003800200 */
.L_x_456:
        /* <DEDUP_REMOVED lines=16> */
.L_x_379:
[----:B------:R-:W-:Y:S05]  /*5480*/  BSYNC.RECONVERGENT B0 ;  /* 0x0000000000007941 */ /* 0x000fea0003800200 */
.L_x_346:
        /* <DEDUP_REMOVED lines=8> */
.L_x_458:
        /* <DEDUP_REMOVED lines=15> */
.L_x_816:


//--------------------- .text._ZN6thrust24THRUST_300001_SM_1000_NS8cuda_cub4core6detail13_kernel_agentINS1_8__reduce10DrainAgentIiEEJN3cub18CUB_300001_SM_10009GridQueueIjEEiEEEvDpT0_ --------------------------
	.section	.text._ZN6thrust24THRUST_300001_SM_1000_NS8cuda_cub4core6detail13_kernel_agentINS1_8__reduce10DrainAgentIiEEJN3cub18CUB_300001_SM_10009GridQueueIjEEiEEEvDpT0_,"ax",@progbits
	.align	128
        .global         _ZN6thrust24THRUST_300001_SM_1000_NS8cuda_cub4core6detail13_kernel_agentINS1_8__reduce10DrainAgentIiEEJN3cub18CUB_300001_SM_10009GridQueueIjEEiEEEvDpT0_
        .type           _ZN6thrust24THRUST_300001_SM_1000_NS8cuda_cub4core6detail13_kernel_agentINS1_8__reduce10DrainAgentIiEEJN3cub18CUB_300001_SM_10009GridQueueIjEEiEEEvDpT0_,@function
        .size           _ZN6thrust24THRUST_300001_SM_1000_NS8cuda_cub4core6detail13_kernel_agentINS1_8__reduce10DrainAgentIiEEJN3cub18CUB_300001_SM_10009GridQueueIjEEiEEEvDpT0_,(.L_x_817 - _ZN6thrust24THRUST_300001_SM_1000_NS8cuda_cub4core6detail13_kernel_agentINS1_8__reduce10DrainAgentIiEEJN3cub18CUB_300001_SM_10009GridQueueIjEEiEEEvDpT0_)
        .other          _ZN6thrust24THRUST_300001_SM_1000_NS8cuda_cub4core6detail13_kernel_agentINS1_8__reduce10DrainAgentIiEEJN3cub18CUB_300001_SM_10009GridQueueIjEEiEEEvDpT0_,@"STO_CUDA_ENTRY STV_DEFAULT"
_ZN6thrust24THRUST_300001_SM_1000_NS8cuda_cub4core6detail13_kernel_agentINS1_8__reduce10DrainAgentIiEEJN3cub18CUB_300001_SM_10009GridQueueIjEEiEEEvDpT0_:
.text._ZN6thrust24THRUST_300001_SM_1000_NS8cuda_cub4core6detail13_kernel_agentINS1_8__reduce10DrainAgentIiEEJN3cub18CUB_300001_SM_10009GridQueueIjEEiEEEvDpT0_:
[----:B------:R-:W-:Y:S08]  /*0000*/  LDC R1, c[0x0][0x37c] ;  /* 0x0000df00ff017b82 */ /* 0x000ff00000000800 */
[----:B------:R-:W0:Y:S01]  /*0010*/  LDC.64 R2, c[0x0][0x380] ;  /* 0x0000e000ff027b82 */ /* 0x000e220000000a00 */
[----:B------:R-:W0:Y:S07]  /*0020*/  LDCU.64 UR4, c[0x0][0x358] ;  /* 0x00006b00ff0477ac */ /* 0x000e2e0008000a00 */
[----:B------:R-:W1:Y:S01]  /*0030*/  LDC R5, c[0x0][0x388] ;  /* 0x0000e200ff057b82 */ /* 0x000e620000000800 */
[----:B0-----:R-:W-:Y:S04]  /*0040*/  STG.E desc[UR4][R2.64+0x4], RZ ;  /* 0x000004ff02007986 */ /* 0x001fe8000c101904 */
[----:B-1----:R-:W-:Y:S01]  /*0050*/  STG.E desc[UR4][R2.64], R5 ;  /* 0x0000000502007986 */ /* 0x002fe2000c101904 */
[----:B------:R-:W-:Y:S05]  /*0060*/  EXIT ;  /* 0x000000000000794d */ /* 0x000fea0003800000 */
.L_x_459:
        /* <DEDUP_REMOVED lines=9> */
.L_x_817:


//--------------------- .text._ZN6thrust24THRUST_300001_SM_1000_NS8cuda_cub4core6detail13_kernel_agentINS1_8__reduce11ReduceAgentINS0_12zip_iteratorIN4cuda3std3__45tupleIJNS0_10device_ptrIiEENS0_17counting_iteratorIlNS0_11use_defaultESF_SF_EEEEEEEPNSB_IJilEEESJ_iNS1_9__extrema9arg_max_fIilNSA_4lessIiEEEEEEJSI_SK_iN3cub18CUB_300001_SM_100013GridEvenShareIiEENSS_9GridQueueIjEESP_EEEvDpT0_ --------------------------
	.section	.text._ZN6thrust24THRUST_300001_SM_1000_NS8cuda_cub4core6detail13_kernel_agentINS1_8__reduce11ReduceAgentINS0_12zip_iteratorIN4cuda3std3__45tupleIJNS0_10device_ptrIiEENS0_17counting_iteratorIlNS0_11use_defaultESF_SF_EEEEEEEPNSB_IJilEEESJ_iNS1_9__extrema9arg_max_fIilNSA_4lessIiEEEEEEJSI_SK_iN3cub18CUB_300001_SM_100013GridEvenShareIiEENSS_9GridQueueIjEESP_EEEvDpT0_,"ax",@progbits
	.align	128
        .global         _ZN6thrust24THRUST_300001_SM_1000_NS8cuda_cub4core6detail13_kernel_agentINS1_8__reduce11ReduceAgentINS0_12zip_iteratorIN4cuda3std3__45tupleIJNS0_10device_ptrIiEENS0_17counting_iteratorIlNS0_11use_defaultESF_SF_EEEEEEEPNSB_IJilEEESJ_iNS1_9__extrema9arg_max_fIilNSA_4lessIiEEEEEEJSI_SK_iN3cub18CUB_300001_SM_100013GridEvenShareIiEENSS_9GridQueueIjEESP_EEEvDpT0_
        .type           _ZN6thrust24THRUST_300001_SM_1000_NS8cuda_cub4core6detail13_kernel_agentINS1_8__reduce11ReduceAgentINS0_12zip_iteratorIN4cuda3std3__45tupleIJNS0_10device_ptrIiEENS0_17counting_iteratorIlNS0_11use_defaultESF_SF_EEEEEEEPNSB_IJilEEESJ_iNS1_9__extrema9arg_max_fIilNSA_4lessIiEEEEEEJSI_SK_iN3cub18CUB_300001_SM_100013GridEvenShareIiEENSS_9GridQueueIjEESP_EEEvDpT0_,@function
        .size           _ZN6thrust24THRUST_300001_SM_1000_NS8cuda_cub4core6detail13_kernel_agentINS1_8__reduce11ReduceAgentINS0_12zip_iteratorIN4cuda3std3__45tupleIJNS0_10device_ptrIiEENS0_17counting_iteratorIlNS0_11use_defaultESF_SF_EEEEEEEPNSB_IJilEEESJ_iNS1_9__extrema9arg_max_fIilNSA_4lessIiEEEEEEJSI_SK_iN3cub18CUB_300001_SM_100013GridEvenShareIiEENSS_9GridQueueIjEESP_EEEvDpT0_,(.L_x_818 - _ZN6thrust24THRUST_300001_SM_1000_NS8cuda_cub4core6detail13_kernel_agentINS1_8__reduce11ReduceAgentINS0_12zip_iteratorIN4cuda3std3__45tupleIJNS0_10device_ptrIiEENS0_17counting_iteratorIlNS0_11use_defaultESF_SF_EEEEEEEPNSB_IJilEEESJ_iNS1_9__extrema9arg_max_fIilNSA_4lessIiEEEEEEJSI_SK_iN3cub18CUB_300001_SM_100013GridEvenShareIiEENSS_9GridQueueIjEESP_EEEvDpT0_)
        .other          _ZN6thrust24THRUST_300001_SM_1000_NS8cuda_cub4core6detail13_kernel_agentINS1_8__reduce11ReduceAgentINS0_12zip_iteratorIN4cuda3std3__45tupleIJNS0_10device_ptrIiEENS0_17counting_iteratorIlNS0_11use_defaultESF_SF_EEEEEEEPNSB_IJilEEESJ_iNS1_9__extrema9arg_max_fIilNSA_4lessIiEEEEEEJSI_SK_iN3cub18CUB_300001_SM_100013GridEvenShareIiEENSS_9GridQueueIjEESP_EEEvDpT0_,@"STO_CUDA_ENTRY STV_DEFAULT"
_ZN6thrust24THRUST_300001_SM_1000_NS8cuda_cub4core6detail13_kernel_agentINS1_8__reduce11ReduceAgentINS0_12zip_iteratorIN4cuda3std3__45tupleIJNS0_10device_ptrIiEENS0_17counting_iteratorIlNS0_11use_defaultESF_SF_EEEEEEEPNSB_IJilEEESJ_iNS1_9__extrema9arg_max_fIilNSA_4lessIiEEEEEEJSI_SK_iN3cub18CUB_300001_SM_100013GridEvenShareIiEENSS_9GridQueueIjEESP_EEEvDpT0_:
.text._ZN6thrust24THRUST_300001_SM_1000_NS8cuda_cub4core6detail13_kernel_agentINS1_8__reduce11ReduceAgentINS0_12zip_iteratorIN4cuda3std3__45tupleIJNS0_10device_ptrIiEENS0_17counting_iteratorIlNS0_11use_defaultESF_SF_EEEEEEEPNSB_IJilEEESJ_iNS1_9__extrema9arg_max_fIilNSA_4lessIiEEEEEEJSI_SK_iN3cub18CUB_300001_SM_100013GridEvenShareIiEENSS_9GridQueueIjEESP_EEEvDpT0_:
[----:B------:R-:W-:Y:S01]  /*0000*/  LDC R1, c[0x0][0x37c] ;  /* 0x0000df00ff017b82 */ /* 0x000fe20000000800 */
[----:B------:R-:W0:Y:S01]  /*0010*/  S2R R0, SR_CTAID.X ;  /* 0x0000000000007919 */ /* 0x000e220000002500 */
[----:B------:R-:W1:Y:S01]  /*0020*/  LDCU UR4, c[0x0][0x398] ;  /* 0x00007300ff0477ac */ /* 0x000e620008000800 */
[----:B------:R-:W-:Y:S01]  /*0030*/  BSSY.RECONVERGENT B0, `(.L_x_460) ;  /* 0x0000586000007945 */ /* 0x000fe20003800200 */
[----:B------:R-:W2:Y:S01]  /*0040*/  LDCU UR6, c[0x0][0x370] ;  /* 0x00006e00ff0677ac */ /* 0x000ea20008000800 */
[----:B------:R-:W3:Y:S01]  /*0050*/  LDCU.64 UR10, c[0x0][0x358] ;  /* 0x00006b00ff0a77ac */ /* 0x000ee20008000a00 */
[----:B-1----:R-:W-:Y:S01]  /*0060*/  IMAD.U32 R4, RZ, RZ, UR4 ;  /* 0x00000004ff047e24 */ /* 0x002fe2000f8e00ff */
[----:B--2---:R-:W-:Y:S01]  /*0070*/  UIMAD UR6, UR6, 0x500, URZ ;  /* 0x00000500060678a4 */ /* 0x004fe2000f8e02ff */
[----:B0-----:R-:W-:-:S04]  /*0080*/  IMAD R5, R0, 0x500, RZ ;  /* 0x0000050000057824 */ /* 0x001fc800078e02ff */
[----:B------:R-:W-:-:S05]  /*0090*/  VIADD R3, R5, 0x500 ;  /* 0x0000050005037836 */ /* 0x000fca0000000000 */
[----:B------:R-:W-:-:S13]  /*00a0*/  ISETP.GT.AND P0, PT, R3, R4, PT ;  /* 0x000000040300720c */ /* 0x000fda0003f04270 */
[----:B---3--:R-:W-:Y:S05]  /*00b0*/  @!P0 BRA `(.L_x_461) ;  /* 0x0000003000b48947 */ /* 0x008fea0003800000 */
[----:B------:R-:W0:Y:S01]  /*00c0*/  S2R R2, SR_TID.X ;  /* 0x0000000000027919 */ /* 0x000e220000002100 */
[----:B------:R-:W-:Y:S01]  /*00d0*/  IMAD.IADD R3, R4, 0x1, -R5 ;  /* 0x0000000104037824 */ /* 0x000fe200078e0a05 */
[----:B------:R-:W1:Y:S01]  /*00e0*/  LDCU.64 UR6, c[0x0][0x388] ;  /* 0x00007100ff0677ac */ /* 0x000e620008000a00 */
[----:B------:R-:W-:Y:S01]  /*00f0*/  BSSY.RECONVERGENT B1, `(.L_x_462) ;  /* 0x000000f000017945 */ /* 0x000fe20003800200 */
[----:B------:R-:W-:Y:S01]  /*0100*/  CS2R R6, SRZ ;  /* 0x0000000000067805 */ /* 0x000fe2000001ff00 */
[----:B------:R-:W-:Y:S01]  /*0110*/  IMAD.MOV.U32 R8, RZ, RZ, RZ ;  /* 0x000000ffff087224 */ /* 0x000fe200078e00ff */
[----:B------:R-:W2:Y:S01]  /*0120*/  LDCU.64 UR8, c[0x0][0x388] ;  /* 0x00007100ff0877ac */ /* 0x000ea20008000a00 */
[----:B0-----:R-:W-:Y:S01]  /*0130*/  ISETP.GE.AND P0, PT, R2, R3, PT ;  /* 0x000000030200720c */ /* 0x001fe20003f06270 */
[----:B------:R-:W-:-:S12]  /*0140*/  IMAD.MOV.U32 R10, RZ, RZ, R2 ;  /* 0x000000ffff0a7224 */ /* 0x000fd800078e0002 */
[----:B-12---:R-:W-:Y:S05]  /*0150*/  @P0 BRA `(.L_x_463) ;  /* 0x0000000000200947 */ /* 0x006fea0003800000 */
[----:B------:R-:W0:Y:S01]  /*0160*/  LDC.64 R12, c[0x0][0x380] ;  /* 0x0000e000ff0c7b82 */ /* 0x000e220000000a00 */
[----:B------:R-:W-:Y:S01]  /*0170*/  IMAD.IADD R9, R5, 0x1, R2 ;  /* 0x0000000105097824 */ /* 0x000fe200078e0202 */
[----:B------:R-:W1:Y:S03]  /*0180*/  LDCU.64 UR4, c[0x0][0x388] ;  /* 0x00007100ff0477ac */ /* 0x000e660008000a00 */
[----:B0-----:R-:W-:-:S05]  /*0190*/  IMAD.WIDE R12, R9, 0x4, R12 ;  /* 0x00000004090c7825 */ /* 0x001fca00078e020c */
[----:B------:R0:W5:Y:S01]  /*01a0*/  LDG.E R7, desc[UR10][R12.64] ;  /* 0x0000000a0c077981 */ /* 0x000162000c1e1900 */
[----:B-1----:R-:W-:Y:S01]  /*01b0*/  IADD3 R6, P0, PT, R9, UR4, RZ ;  /* 0x0000000409067c10 */ /* 0x002fe2000ff1e0ff */
[----:B------:R-:W-:-:S03]  /*01c0*/  VIADD R10, R2, 0x100 ;  /* 0x00000100020a7836 */ /* 0x000fc60000000000 */
[----:B------:R-:W-:-:S09]  /*01d0*/  LEA.HI.X.SX32 R8, R9, UR5, 0x1, P0 ;  /* 0x0000000509087c11 */ /* 0x000fd200080f0eff */
.L_x_463:
[----:B------:R-:W-:Y:S05]  /*01e0*/  BSYNC.RECONVERGENT B1 ;  /* 0x0000000000017941 */ /* 0x000fea0003800200 */
.L_x_462:
[----:B------:R-:W-:Y:S01]  /*01f0*/  ISETP.GE.AND P0, PT, R10, R3, PT ;  /* 0x000000030a00720c */ /* 0x000fe20003f06270 */
[----:B------:R-:W-:-:S12]  /*0200*/  BSSY.RECONVERGENT B1, `(.L_x_464) ;  /* 0x0000091000017945 */ /* 0x000fd80003800200 */
[----:B------:R-:W-:Y:S05]  /*0210*/  @P0 BRA `(.L_x_465) ;  /* 0x00000008003c0947 */ /* 0x000fea0003800000 */
[----:B------:R-:W-:Y:S01]  /*0220*/  LOP3.LUT R9, RZ, R10, RZ, 0x33, !PT ;  /* 0x0000000aff097212 */ /* 0x000fe200078e33ff */
[----:B------:R-:W-:Y:S03]  /*0230*/  BSSY.RECONVERGENT B2, `(.L_x_466) ;  /* 0x0000028000027945 */ /* 0x000fe60003800200 */
[----:B------:R-:W-:-:S04]  /*0240*/  IADD3 R11, PT, PT, -R5, R4, R9 ;  /* 0x00000004050b7210 */ /* 0x000fc80007ffe109 */
[----:B------:R-:W-:-:S04]  /*0250*/  LOP3.LUT R4, R11, 0x300, RZ, 0xc0, !PT ;  /* 0x000003000b047812 */ /* 0x000fc800078ec0ff */
[----:B------:R-:W-:-:S13]  /*0260*/  ISETP.NE.AND P0, PT, R4, 0x300, PT ;  /* 0x000003000400780c */ /* 0x000fda0003f05270 */
[----:B------:R-:W-:Y:S05]  /*0270*/  @!P0 BRA `(.L_x_467) ;  /* 0x00000000008c8947 */ /* 0x000fea0003800000 */
[----:B0-----:R-:W0:Y:S01]  /*0280*/  LDC.64 R12, c[0x0][0x380] ;  /* 0x0000e000ff0c7b82 */ /* 0x001e220000000a00 */
[----:B------:R-:W-:Y:S01]  /*0290*/  LEA.HI R4, R11, 0x1, RZ, 0x18 ;  /* 0x000000010b047811 */ /* 0x000fe200078fc0ff */
[----:B------:R-:W-:-:S03]  /*02a0*/  IMAD.IADD R9, R5, 0x1, R10 ;  /* 0x0000000105097824 */ /* 0x000fc600078e020a */
[----:B------:R-:W-:-:S05]  /*02b0*/  LOP3.LUT R4, R4, 0x3, RZ, 0xc0, !PT ;  /* 0x0000000304047812 */ /* 0x000fca00078ec0ff */
[----:B------:R-:W-:-:S07]  /*02c0*/  IMAD.MOV R4, RZ, RZ, -R4 ;  /* 0x000000ffff047224 */ /* 0x000fce00078e0a04 */
.L_x_470:
[----:B0-----:R-:W-:-:S06]  /*02d0*/  IMAD.WIDE R14, R9, 0x4, R12 ;  /* 0x00000004090e7825 */ /* 0x001fcc00078e020c */
[----:B------:R-:W2:Y:S01]  /*02e0*/  LDG.E R15, desc[UR10][R14.64] ;  /* 0x0000000a0e0f7981 */ /* 0x000ea2000c1e1900 */
[C---:B------:R-:W-:Y:S01]  /*02f0*/  IADD3 R20, P1, PT, R9.reuse, UR6, RZ ;  /* 0x0000000609147c10 */ /* 0x040fe2000ff3e0ff */
[----:B------:R-:W-:Y:S01]  /*0300*/  VIADD R4, R4, 0x1 ;  /* 0x0000000104047836 */ /* 0x000fe20000000000 */
[----:B------:R-:W-:Y:S01]  /*0310*/  BSSY.RECONVERGENT B3, `(.L_x_468) ;  /* 0x0000016000037945 */ /* 0x000fe20003800200 */
[----:B------:R-:W-:Y:S01]  /*0320*/  IMAD.MOV.U32 R17, RZ, RZ, R6 ;  /* 0x000000ffff117224 */ /* 0x000fe200078e0006 */
[----:B------:R-:W-:Y:S01]  /*0330*/  LEA.HI.X.SX32 R19, R9, UR7, 0x1, P1 ;  /* 0x0000000709137c11 */ /* 0x000fe200088f0eff */
[----:B------:R-:W-:Y:S01]  /*0340*/  IMAD.MOV.U32 R18, RZ, RZ, R8 ;  /* 0x000000ffff127224 */ /* 0x000fe200078e0008 */
[----:B------:R-:W-:Y:S01]  /*0350*/  ISETP.NE.AND P2, PT, R4, RZ, PT ;  /* 0x000000ff0400720c */ /* 0x000fe20003f45270 */
[----:B-----5:R-:W-:Y:S02]  /*0360*/  IMAD.MOV.U32 R16, RZ, RZ, R7 ;  /* 0x000000ffff107224 */ /* 0x020fe400078e0007 */
[----:B------:R-:W-:-:S02]  /*0370*/  IMAD.MOV.U32 R6, RZ, RZ, R20 ;  /* 0x000000ffff067224 */ /* 0x000fc400078e0014 */
        /* <DEDUP_REMOVED lines=15> */
.L_x_469:
[----:B------:R-:W-:Y:S05]  /*0470*/  BSYNC.RECONVERGENT B3 ;  /* 0x0000000000037941 */ /* 0x000fea0003800200 */
.L_x_468:
[----:B------:R-:W-:Y:S02]  /*0480*/  VIADD R10, R10, 0x100 ;  /* 0x000001000a0a7836 */ /* 0x000fe40000000000 */
[----:B------:R-:W-:Y:S01]  /*0490*/  VIADD R9, R9, 0x100 ;  /* 0x0000010009097836 */ /* 0x000fe20000000000 */
[----:B------:R-:W-:Y:S06]  /*04a0*/  @P2 BRA `(.L_x_470) ;  /* 0xfffffffc00882947 */ /* 0x000fec000383ffff */
.L_x_467:
[----:B------:R-:W-:Y:S05]  /*04b0*/  BSYNC.RECONVERGENT B2 ;  /* 0x0000000000027941 */ /* 0x000fea0003800200 */
.L_x_466:
[----:B------:R-:W-:-:S13]  /*04c0*/  ISETP.GE.U32.AND P0, PT, R11, 0x300, PT ;  /* 0x000003000b00780c */ /* 0x000fda0003f06070 */
[----:B------:R-:W-:Y:S05]  /*04d0*/  @!P0 BRA `(.L_x_465) ;  /* 0x00000004008c8947 */ /* 0x000fea0003800000 */
[----:B0-----:R-:W0:Y:S01]  /*04e0*/  LDC.64 R12, c[0x0][0x380] ;  /* 0x0000e000ff0c7b82 */ /* 0x001e220000000a00 */
[----:B------:R-:W-:-:S04]  /*04f0*/  IMAD.IADD R9, R5, 0x1, R10 ;  /* 0x0000000105097824 */ /* 0x000fc800078e020a */
[C---:B------:R-:W-:Y:S02]  /*0500*/  VIADD R19, R9.reuse, 0x100 ;  /* 0x0000010009137836 */ /* 0x040fe40000000000 */
[C---:B------:R-:W-:Y:S02]  /*0510*/  VIADD R18, R9.reuse, 0x200 ;  /* 0x0000020009127836 */ /* 0x040fe40000000000 */
[----:B------:R-:W-:Y:S01]  /*0520*/  VIADD R20, R9, 0x300 ;  /* 0x0000030009147836 */ /* 0x000fe20000000000 */
[----:B0-----:R-:W-:-:S05]  /*0530*/  IADD3 R4, P0, PT, R12, 0x800, RZ ;  /* 0x000008000c047810 */ /* 0x001fca0007f1e0ff */
[----:B------:R-:W-:-:S08]  /*0540*/  IMAD.X R5, RZ, RZ, R13, P0 ;  /* 0x000000ffff057224 */ /* 0x000fd000000e060d */
.L_x_479:
[----:B------:R-:W-:-:S05]  /*0550*/  IMAD.WIDE R14, R9, 0x4, R4 ;  /* 0x00000004090e7825 */ /* 0x000fca00078e0204 */
[----:B------:R-:W2:Y:S04]  /*0560*/  LDG.E R22, desc[UR10][R14.64+-0x800] ;  /* 0xfff8000a0e167981 */ /* 0x000ea8000c1e1900 */
[----:B-----5:R0:W5:Y:S04]  /*0570*/  LDG.E R24, desc[UR10][R14.64+-0x400] ;  /* 0xfffc000a0e187981 */ /* 0x020168000c1e1900 */
[----:B------:R0:W5:Y:S04]  /*0580*/  LDG.E R11, desc[UR10][R14.64] ;  /* 0x0000000a0e0b7981 */ /* 0x000168000c1e1900 */
[----:B------:R0:W5:Y:S01]  /*0590*/  LDG.E R12, desc[UR10][R14.64+0x400] ;  /* 0x0004000a0e0c7981 */ /* 0x000162000c1e1900 */
[C---:B------:R-:W-:Y:S01]  /*05a0*/  IADD3 R21, P1, PT, R9.reuse, UR8, RZ ;  /* 0x0000000809157c10 */ /* 0x040fe2000ff3e0ff */
[----:B------:R-:W-:Y:S03]  /*05b0*/  BSSY.RECONVERGENT B2, `(.L_x_471) ;  /* 0x0000012000027945 */ /* 0x000fe60003800200 */
[----:B------:R-:W-:Y:S01]  /*05c0*/  LEA.HI.X.SX32 R23, R9, UR9, 0x1, P1 ;  /* 0x0000000909177c11 */ /* 0x000fe200088f0eff */
[----:B------:R-:W-:-:S04]  /*05d0*/  IMAD.MOV.U32 R16, RZ, RZ, R21 ;  /* 0x000000ffff107224 */ /* 0x000fc800078e0015 */
        /* <DEDUP_REMOVED lines=15> */
.L_x_472:
[----:B------:R-:W-:Y:S05]  /*06d0*/  BSYNC.RECONVERGENT B2 ;  /* 0x0000000000027941 */ /* 0x000fea0003800200 */
.L_x_471:
[----:B-----5:R-:W-:Y:S01]  /*06e0*/  ISETP.GE.AND P0, PT, R13, R24, PT ;  /* 0x000000180d00720c */ /* 0x020fe20003f06270 */
[----:B------:R-:W-:Y:S01]  /*06f0*/  BSSY.RECONVERGENT B2, `(.L_x_473) ;  /* 0x0000012000027945 */ /* 0x000fe20003800200 */
[----:B------:R-:W-:Y:S01]  /*0700*/  IADD3 R15, P1, PT, R19, UR8, RZ ;  /* 0x00000008130f7c10 */ /* 0x000fe2000ff3e0ff */
[----:B------:R-:W-:-:S03]  /*0710*/  IMAD.MOV.U32 R6, RZ, RZ, R24 ;  /* 0x000000ffff067224 */ /* 0x000fc600078e0018 */
[----:B------:R-:W-:Y:S01]  /*0720*/  LEA.HI.X.SX32 R14, R19, UR9, 0x1, P1 ;  /* 0x00000009130e7c11 */ /* 0x000fe200088f0eff */
        /* <DEDUP_REMOVED lines=14> */
.L_x_474:
[----:B------:R-:W-:Y:S05]  /*0810*/  BSYNC.RECONVERGENT B2 ;  /* 0x0000000000027941 */ /* 0x000fea0003800200 */
.L_x_473:
[----:B------:R-:W-:Y:S01]  /*0820*/  ISETP.GE.AND P0, PT, R6, R11, PT ;  /* 0x0000000b0600720c */ /* 0x000fe20003f06270 */
[----:B------:R-:W-:Y:S01]  /*0830*/  BSSY.RECONVERGENT B2, `(.L_x_475) ;  /* 0x0000013000027945 */ /* 0x000fe20003800200 */
[----:B------:R-:W-:Y:S01]  /*0840*/  IADD3 R16, P1, PT, R18, UR8, RZ ;  /* 0x0000000812107c10 */ /* 0x000fe2000ff3e0ff */
[----:B------:R-:W-:Y:S01]  /*0850*/  IMAD.MOV.U32 R13, RZ, RZ, R11 ;  /* 0x000000ffff0d7224 */ /* 0x000fe200078e000b */
[----:B------:R-:W-:Y:S02]  /*0860*/  IADD3 R21, P2, PT, R20, UR8, RZ ;  /* 0x0000000814157c10 */ /* 0x000fe4000ff5e0ff */
        /* <DEDUP_REMOVED lines=15> */
.L_x_476:
[----:B------:R-:W-:Y:S05]  /*0960*/  BSYNC.RECONVERGENT B2 ;  /* 0x0000000000027941 */ /* 0x000fea0003800200 */
.L_x_475:
[----:B------:R-:W-:Y:S01]  /*0970*/  ISETP.GE.AND P0, PT, R13, R12, PT ;  /* 0x0000000c0d00720c */ /* 0x000fe20003f06270 */
[----:B------:R-:W-:Y:S01]  /*0980*/  BSSY.RECONVERGENT B2, `(.L_x_477) ;  /* 0x0000011000027945 */ /* 0x000fe20003800200 */
[----:B------:R-:W-:Y:S01]  /*0990*/  LEA.HI.X.SX32 R16, R20, UR9, 0x1, P2 ;  /* 0x0000000914107c11 */ /* 0x000fe200090f0eff */
        /* <DEDUP_REMOVED lines=15> */
.L_x_478:
[----:B------:R-:W-:Y:S05]  /*0a90*/  BSYNC.RECONVERGENT B2 ;  /* 0x0000000000027941 */ /* 0x000fea0003800200 */
.L_x_477:
[----:B------:R-:W-:Y:S02]  /*0aa0*/  VIADD R10, R10, 0x400 ;  /* 0x000004000a0a7836 */ /* 0x000fe40000000000 */
[----:B------:R-:W-:Y:S02]  /*0ab0*/  VIADD R19, R19, 0x400 ;  /* 0x0000040013137836 */ /* 0x000fe40000000000 */
[----:B------:R-:W-:Y:S01]  /*0ac0*/  VIADD R18, R18, 0x400 ;  /* 0x0000040012127836 */ /* 0x000fe20000000000 */
[----:B------:R-:W-:Y:S01]  /*0ad0*/  ISETP.GE.AND P0, PT, R10, R3, PT ;  /* 0x000000030a00720c */ /* 0x000fe20003f06270 */
[----:B------:R-:W-:Y:S02]  /*0ae0*/  VIADD R20, R20, 0x400 ;  /* 0x0000040014147836 */ /* 0x000fe40000000000 */
[----:B------:R-:W-:-:S10]  /*0af0*/  VIADD R9, R9, 0x400 ;  /* 0x0000040009097836 */ /* 0x000fd40000000000 */
[----:B------:R-:W-:Y:S05]  /*0b00*/  @!P0 BRA `(.L_x_479) ;  /* 0xfffffff800908947 */ /* 0x000fea000383ffff */
.L_x_465:
[----:B------:R-:W-:Y:S05]  /*0b10*/  BSYNC.RECONVERGENT B1 ;  /* 0x0000000000017941 */ /* 0x000fea0003800200 */
.L_x_464:
[----:B------:R-:W-:-:S13]  /*0b20*/  ISETP.GE.AND P0, PT, R3, 0x100, PT ;  /* 0x000001000300780c */ /* 0x000fda0003f06270 */
[----:B------:R-:W-:Y:S05]  /*0b30*/  @!P0 BRA `(.L_x_480) ;  /* 0x00000010008c8947 */ /* 0x000fea0003800000 */
[----:B0-----:R-:W0:Y:S01]  /*0b40*/  S2R R12, SR_LANEID ;  /* 0x00000000000c7919 */ /* 0x001e220000000000 */
[----:B------:R-:W-:Y:S01]  /*0b50*/  BSSY.RECONVERGENT B1, `(.L_x_481) ;  /* 0x000001b000017945 */ /* 0x000fe20003800200 */
[----:B------:R-:W-:Y:S01]  /*0b60*/  IMAD.MOV.U32 R9, RZ, RZ, R6 ;  /* 0x000000ffff097224 */ /* 0x000fe200078e0006 */
[----:B-----5:R1:W2:Y:S01]  /*0b70*/  SHFL.DOWN PT, R4, R7, 0x1, 0x1f ;  /* 0x08201f0007047f89 */ /* 0x0202a200000e0000 */
        /* <DEDUP_REMOVED lines=24> */
.L_x_482:
[----:B------:R-:W-:Y:S05]  /*0d00*/  BSYNC.RECONVERGENT B1 ;  /* 0x0000000000017941 */ /* 0x000fea0003800200 */
.L_x_481:
        /* <DEDUP_REMOVED lines=12> */
[----:B---3--:R-:W-:Y:S02]  /*0dd0*/  IMAD.MOV.U32 R5, RZ, RZ, R12 ;  /* 0x000000ffff057224 */ /* 0x008fe400078e000c */
        /* <DEDUP_REMOVED lines=14> */
.L_x_484:
[----:B------:R-:W-:Y:S05]  /*0ec0*/  BSYNC.RECONVERGENT B1 ;  /* 0x0000000000017941 */ /* 0x000fea0003800200 */
.L_x_483:
[----:B0-----:R0:W4:Y:S01]  /*0ed0*/  SHFL.DOWN PT, R9, R4, 0x4, 0x1f ;  /* 0x08801f0004097f89 */ /* 0x00112200000e0000 */
[----:B------:R-:W-:Y:S01]  /*0ee0*/  BSSY.RECONVERGENT B1, `(.L_x_485) ;  /* 0x0000017000017945 */ /* 0x000fe20003800200 */
[----:B-1----:R-:W-:Y:S02]  /*0ef0*/  IMAD.MOV.U32 R6, RZ, RZ, R5 ;  /* 0x000000ffff067224 */ /* 0x002fe400078e0005 */
[----:B------:R0:W1:Y:S01]  /*0f00*/  SHFL.DOWN PT, R10, R5, 0x4, 0x1f ;  /* 0x08801f00050a7f89 */ /* 0x00006200000e0000 */
[----:B--2---:R-:W-:Y:S02]  /*0f10*/  IMAD.MOV.U32 R7, RZ, RZ, R8 ;  /* 0x000000ffff077224 */ /* 0x004fe400078e0008 */
[----:B------:R-:W-:Y:S01]  /*0f20*/  IMAD.MOV.U32 R3, RZ, RZ, R4 ;  /* 0x000000ffff037224 */ /* 0x000fe200078e0004 */
[----:B------:R0:W2:Y:S01]  /*0f30*/  SHFL.DOWN PT, R11, R8, 0x4, 0x1f ;  /* 0x08801f00080b7f89 */ /* 0x0000a200000e0000 */
[----:B------:R-:W-:Y:S05]  /*0f40*/  @P3 BRA `(.L_x_486) ;  /* 0x0000000000403947 */ /* 0x000fea0003800000 */
[----:B----4-:R-:W-:Y:S01]  /*0f50*/  ISETP.GE.AND P0, PT, R4, R9, PT ;  /* 0x000000090400720c */ /* 0x010fe20003f06270 */
[----:B-1----:R-:W-:Y:S02]  /*0f60*/  IMAD.MOV.U32 R6, RZ, RZ, R10 ;  /* 0x000000ffff067224 */ /* 0x002fe400078e000a */
        /* <DEDUP_REMOVED lines=14> */
.L_x_486:
[----:B------:R-:W-:Y:S05]  /*1050*/  BSYNC.RECONVERGENT B1 ;  /* 0x0000000000017941 */ /* 0x000fea0003800200 */
.L_x_485:
[----:B0-----:R0:W0:Y:S01]  /*1060*/  SHFL.DOWN PT, R8, R3, 0x8, 0x1f ;  /* 0x09001f0003087f89 */ /* 0x00102200000e0000 */
[----:B------:R-:W-:Y:S01]  /*1070*/  BSSY.RECONVERGENT B1, `(.L_x_487) ;  /* 0x0000017000017945 */ /* 0x000fe20003800200 */
[----:B------:R-:W-:Y:S02]  /*1080*/  IMAD.MOV.U32 R5, RZ, RZ, R6 ;  /* 0x000000ffff057224 */ /* 0x000fe400078e0006 */
[----:B--2---:R2:W0:Y:S01]  /*1090*/  SHFL.DOWN PT, R11, R6, 0x8, 0x1f ;  /* 0x09001f00060b7f89 */ /* 0x00442200000e0000 */
        /* <DEDUP_REMOVED lines=20> */
.L_x_488:
[----:B------:R-:W-:Y:S05]  /*11e0*/  BSYNC.RECONVERGENT B1 ;  /* 0x0000000000017941 */ /* 0x000fea0003800200 */
.L_x_487:
[----:B0-----:R0:W4:Y:S01]  /*11f0*/  SHFL.DOWN PT, R3, R4, 0x10, 0x1f ;  /* 0x0a001f0004037f89 */ /* 0x00112200000e0000 */
[----:B------:R-:W-:Y:S01]  /*1200*/  BSSY.RECONVERGENT B1, `(.L_x_489) ;  /* 0x0000017000017945 */ /* 0x000fe20003800200 */
[----:B--2---:R-:W-:Y:S02]  /*1210*/  IMAD.MOV.U32 R7, RZ, RZ, R5 ;  /* 0x000000ffff077224 */ /* 0x004fe400078e0005 */
[----:B-1----:R0:W1:Y:S01]  /*1220*/  SHFL.DOWN PT, R10, R5, 0x10, 0x1f ;  /* 0x0a001f00050a7f89 */ /* 0x00206200000e0000 */
[----:B------:R-:W-:Y:S02]  /*1230*/  IMAD.MOV.U32 R8, RZ, RZ, R9 ;  /* 0x000000ffff087224 */ /* 0x000fe400078e0009 */
[----:B------:R-:W-:Y:S01]  /*1240*/  IMAD.MOV.U32 R6, RZ, RZ, R4 ;  /* 0x000000ffff067224 */ /* 0x000fe200078e0004 */
[----:B---3--:R0:W2:Y:S01]  /*1250*/  SHFL.DOWN PT, R12, R9, 0x10, 0x1f ;  /* 0x0a001f00090c7f89 */ /* 0x0080a200000e0000 */
        /* <DEDUP_REMOVED lines=17> */
.L_x_490:
[----:B------:R-:W-:Y:S05]  /*1370*/  BSYNC.RECONVERGENT B1 ;  /* 0x0000000000017941 */ /* 0x000fea0003800200 */
.L_x_489:
[----:B------:R-:W-:Y:S04]  /*1380*/  BSSY.RECONVERGENT B1, `(.L_x_491) ;  /* 0x000000c000017945 */ /* 0x000fe80003800200 */
[----:B------:R-:W-:Y:S05]  /*1390*/  @P2 BRA `(.L_x_492) ;  /* 0x0000000000282947 */ /* 0x000fea0003800000 */
[----:B0-----:R-:W0:Y:S01]  /*13a0*/  S2R R5, SR_CgaCtaId ;  /* 0x0000000000057919 */ /* 0x001e220000008800 */
[----:B------:R-:W-:Y:S02]  /*13b0*/  MOV R4, 0x400 ;  /* 0x0000040000047802 */ /* 0x000fe40000000f00 */
[----:B----4-:R-:W-:-:S04]  /*13c0*/  SHF.R.U32.HI R3, RZ, 0x1, R2 ;  /* 0x00000001ff037819 */ /* 0x010fc80000011602 */
[----:B------:R-:W-:Y:S02]  /*13d0*/  LOP3.LUT R3, R3, 0x1f0, RZ, 0xc0, !PT ;  /* 0x000001f003037812 */ /* 0x000fe400078ec0ff */
[----:B0-----:R-:W-:Y:S01]  /*13e0*/  LEA R4, R5, R4, 0x18 ;  /* 0x0000000405047211 */ /* 0x001fe200078ec0ff */
[----:B------:R-:W-:-:S04]  /*13f0*/  IMAD.MOV.U32 R5, RZ, RZ, R8 ;  /* 0x000000ffff057224 */ /* 0x000fc800078e0008 */
[----:B------:R-:W-:Y:S02]  /*1400*/  IMAD.IADD R3, R3, 0x1, R4 ;  /* 0x0000000103037824 */ /* 0x000fe400078e0204 */
[----:B------:R-:W-:-:S03]  /*1410*/  IMAD.MOV.U32 R4, RZ, RZ, R7 ;  /* 0x000000ffff047224 */ /* 0x000fc600078e0007 */
[----:B------:R3:W-:Y:S04]  /*1420*/  STS [R3+0x8], R6 ;  /* 0x0000080603007388 */ /* 0x0007e80000000800 */
[----:B------:R3:W-:Y:S02]  /*1430*/  STS.64 [R3+0x10], R4 ;  /* 0x0000100403007388 */ /* 0x0007e40000000a00 */
.L_x_492:
[----:B------:R-:W-:Y:S05]  /*1440*/  BSYNC.RECONVERGENT B1 ;  /* 0x0000000000017941 */ /* 0x000fea0003800200 */
.L_x_491:
[----:B------:R-:W-:Y:S01]  /*1450*/  BAR.SYNC.DEFER_BLOCKING 0x0 ;  /* 0x0000000000007b1d */ /* 0x000fe20000010000 */
[----:B------:R-:W-:-:S13]  /*1460*/  ISETP.NE.AND P2, PT, R2, RZ, PT ;  /* 0x000000ff0200720c */ /* 0x000fda0003f45270 */
[----:B------:R-:W-:Y:S05]  /*1470*/  @P2 BRA `(.L_x_493) ;  /* 0x0000004400042947 */ /* 0x000fea0003800000 */
[----:B---34-:R-:W3:Y:S01]  /*1480*/  S2R R3, SR_CgaCtaId ;  /* 0x0000000000037919 */ /* 0x018ee20000008800 */
[----:B------:R-:W-:Y:S01]  /*1490*/  MOV R2, 0x400 ;  /* 0x0000040000027802 */ /* 0x000fe20000000f00 */
[----:B------:R-:W-:Y:S03]  /*14a0*/  BSSY.RECONVERGENT B1, `(.L_x_494) ;  /* 0x0000016000017945 */ /* 0x000fe60003800200 */
[----:B---3--:R-:W-:-:S05]  /*14b0*/  LEA R26, R3, R2, 0x18 ;  /* 0x00000002031a7211 */ /* 0x008fca00078ec0ff */
[----:B0-----:R-:W0:Y:S04]  /*14c0*/  LDS R5, [R26+0x18] ;  /* 0x000018001a057984 */ /* 0x001e280000000800 */
        /* <DEDUP_REMOVED lines=19> */
.L_x_495:
[----:B------:R-:W-:Y:S05]  /*1600*/  BSYNC.RECONVERGENT B1 ;  /* 0x0000000000017941 */ /* 0x000fea0003800200 */
.L_x_494:
[----:B------:R-:W0:Y:S01]  /*1610*/  LDS.64 R6, [R26+0x30] ;  /* 0x000030001a067984 */ /* 0x000e220000000a00 */
[----:B------:R-:W-:Y:S01]  /*1620*/  ISETP.GE.AND P0, PT, R21, R22, PT ;  /* 0x000000161500720c */ /* 0x000fe20003f06270 */
[----:B------:R-:W-:Y:S01]  /*1630*/  BSSY.RECONVERGENT B1, `(.L_x_496) ;  /* 0x0000019000017945 */ /* 0x000fe20003800200 */
[----:B------:R-:W-:Y:S01]  /*1640*/  IMAD.MOV.U32 R23, RZ, RZ, R22 ;  /* 0x000000ffff177224 */ /* 0x000fe200078e0016 */
[----:B------:R1:W3:Y:S04]  /*1650*/  LDS R20, [R26+0x48] ;  /* 0x000048001a147984 */ /* 0x0002e80000000800 */
[----:B------:R1:W4:Y:S04]  /*1660*/  LDS R19, [R26+0x58] ;  /* 0x000058001a137984 */ /* 0x0003280000000800 */
[----:B------:R1:W1:Y:S04]  /*1670*/  LDS R18, [R26+0x68] ;  /* 0x000068001a127984 */ /* 0x0002680000000800 */
[----:B------:R0:W1:Y:S04]  /*1680*/  LDS R17, [R26+0x78] ;  /* 0x000078001a117984 */ /* 0x0000680000000800 */
[----:B------:R0:W1:Y:S04]  /*1690*/  LDS.64 R8, [R26+0x40] ;  /* 0x000040001a087984 */ /* 0x0000680000000a00 */
[----:B------:R0:W1:Y:S04]  /*16a0*/  LDS.64 R10, [R26+0x50] ;  /* 0x000050001a0a7984 */ /* 0x0000680000000a00 */
[----:B--2---:R2:W1:Y:S04]  /*16b0*/  LDS.64 R12, [R26+0x60] ;  /* 0x000060001a0c7984 */ /* 0x0044680000000a00 */
        /* <DEDUP_REMOVED lines=16> */
.L_x_497:
[----:B------:R-:W-:Y:S05]  /*17c0*/  BSYNC.RECONVERGENT B1 ;  /* 0x0000000000017941 */ /* 0x000fea0003800200 */
.L_x_496:
        /* <DEDUP_REMOVED lines=17> */
.L_x_499:
[----:B------:R-:W-:Y:S05]  /*18e0*/  BSYNC.RECONVERGENT B1 ;  /* 0x0000000000017941 */ /* 0x000fea0003800200 */
.L_x_498:
[----:B---3--:R-:W-:Y:S01]  /*18f0*/  ISETP.GE.AND P0, PT, R3, R20, PT ;  /* 0x000000140300720c */ /* 0x008fe20003f06270 */
        /* <DEDUP_REMOVED lines=16> */
.L_x_501:
[----:B------:R-:W-:Y:S05]  /*1a00*/  BSYNC.RECONVERGENT B1 ;  /* 0x0000000000017941 */ /* 0x000fea0003800200 */
.L_x_500:
        /* <DEDUP_REMOVED lines=17> */
.L_x_503:
[----:B------:R-:W-:Y:S05]  /*1b20*/  BSYNC.RECONVERGENT B1 ;  /* 0x0000000000017941 */ /* 0x000fea0003800200 */
.L_x_502:
        /* <DEDUP_REMOVED lines=17> */
.L_x_505:
[----:B------:R-:W-:Y:S05]  /*1c40*/  BSYNC.RECONVERGENT B1 ;  /* 0x0000000000017941 */ /* 0x000fea0003800200 */
.L_x_504:
        /* <DEDUP_REMOVED lines=18> */
.L_x_480:
[----:B------:R-:W1:Y:S01]  /*1d70*/  S2R R14, SR_LANEID ;  /* 0x00000000000e7919 */ /* 0x000e620000000000 */
[----:B------:R-:W-:Y:S01]  /*1d80*/  LOP3.LUT R4, R2, 0x3e0, RZ, 0xc0, !PT ;  /* 0x000003e002047812 */ /* 0x000fe200078ec0ff */
[----:B------:R-:W-:Y:S01]  /*1d90*/  BSSY.RECONVERGENT B1, `(.L_x_506) ;  /* 0x0000027000017945 */ /* 0x000fe20003800200 */
[----:B------:R-:W-:-:S03]  /*1da0*/  IMAD.MOV.U32 R16, RZ, RZ, R8 ;  /* 0x000000ffff107224 */ /* 0x000fc600078e0008 */
[----:B------:R-:W-:Y:S01]  /*1db0*/  VIADD R10, R4, 0x20 ;  /* 0x00000020040a7836 */ /* 0x000fe20000000000 */
[----:B------:R-:W-:-:S04]  /*1dc0*/  LOP3.LUT R4, RZ, R4, RZ, 0x33, !PT ;  /* 0x00000004ff047212 */ /* 0x000fc800078e33ff */
[----:B------:R-:W-:Y:S01]  /*1dd0*/  ISETP.GT.AND P0, PT, R10, R3, PT ;  /* 0x000000030a00720c */ /* 0x000fe20003f04270 */
[----:B------:R-:W-:-:S05]  /*1de0*/  IMAD.IADD R4, R3, 0x1, R4 ;  /* 0x0000000103047824 */ /* 0x000fca00078e0204 */
[----:B------:R-:W-:-:S05]  /*1df0*/  SEL R5, R4, 0x1f, P0 ;  /* 0x0000001f04057807 */ /* 0x000fca0000000000 */
[----:B------:R2:W3:Y:S04]  /*1e00*/  SHFL.DOWN PT, R9, R6, 0x1, R5 ;  /* 0x0820000006097989 */ /* 0x0004e800000e0005 */
[----:B------:R2:W4:Y:S01]  /*1e10*/  SHFL.DOWN PT, R11, R8, 0x1, R5 ;  /* 0x08200000080b7989 */ /* 0x00052200000e0005 */
[CC--:B-1----:R-:W-:Y:S01]  /*1e20*/  ISETP.GE.AND P0, PT, R14.reuse, R5.reuse, PT ;  /* 0x000000050e00720c */ /* 0x0c2fe20003f06270 */
[C---:B------:R-:W-:Y:S01]  /*1e30*/  VIADD R10, R14.reuse, 0x4 ;  /* 0x000000040e0a7836 */ /* 0x040fe20000000000 */
[C---:B------:R-:W-:Y:S01]  /*1e40*/  ISETP.NE.AND P2, PT, R14.reuse, RZ, PT ;  /* 0x000000ff0e00720c */ /* 0x040fe20003f45270 */
[C---:B------:R-:W-:Y:S02]  /*1e50*/  VIADD R4, R14.reuse, 0x2 ;  /* 0x000000020e047836 */ /* 0x040fe40000000000 */
[----:B0-----:R-:W-:Y:S01]  /*1e60*/  VIADD R12, R14, 0x8 ;  /* 0x000000080e0c7836 */ /* 0x001fe20000000000 */
[-C--:B------:R-:W-:Y:S01]  /*1e70*/  ISETP.GT.AND P5, PT, R10, R5.reuse, PT ;  /* 0x000000050a00720c */ /* 0x080fe20003fa4270 */
[----:B------:R-:W-:Y:S01]  /*1e80*/  VIADD R14, R14, 0x10 ;  /* 0x000000100e0e7836 */ /* 0x000fe20000000000 */
[----:B-----5:R2:W0:Y:S01]  /*1e90*/  SHFL.DOWN PT, R10, R7, 0x1, R5 ;  /* 0x08200000070a7989 */ /* 0x02042200000e0005 */
[-C--:B------:R-:W-:Y:S01]  /*1ea0*/  ISETP.GT.AND P1, PT, R4, R5.reuse, PT ;  /* 0x000000050400720c */ /* 0x080fe20003f24270 */
[----:B------:R-:W-:Y:S01]  /*1eb0*/  IMAD.MOV.U32 R4, RZ, RZ, R7 ;  /* 0x000000ffff047224 */ /* 0x000fe200078e0007 */
[----:B------:R-:W-:-:S02]  /*1ec0*/  ISETP.GT.AND P4, PT, R12, R5, PT ;  /* 0x000000050c00720c */ /* 0x000fc40003f84270 */
[----:B------:R-:W-:Y:S01]  /*1ed0*/  ISETP.GT.AND P3, PT, R14, R5, PT ;  /* 0x000000050e00720c */ /* 0x000fe20003f64270 */
[----:B------:R-:W-:Y:S01]  /*1ee0*/  IMAD.MOV.U32 R14, RZ, RZ, R6 ;  /* 0x000000ffff0e7224 */ /* 0x000fe200078e0006 */
[----:B---3--:R-:W-:Y:S11]  /*1ef0*/  @P0 BRA `(.L_x_507) ;  /* 0x0000000000400947 */ /* 0x008ff60003800000 */
[----:B0-----:R-:W-:Y:S01]  /*1f00*/  ISETP.GE.AND P0, PT, R7, R10, PT ;  /* 0x0000000a0700720c */ /* 0x001fe20003f06270 */
[----:B------:R-:W-:Y:S02]  /*1f10*/  IMAD.MOV.U32 R4, RZ, RZ, R10 ;  /* 0x000000ffff047224 */ /* 0x000fe400078e000a */
[----:B------:R-:W-:Y:S02]  /*1f20*/  IMAD.MOV.U32 R14, RZ, RZ, R9 ;  /* 0x000000ffff0e7224 */ /* 0x000fe400078e0009 */
[----:B----4-:R-:W-:-:S08]  /*1f30*/  IMAD.MOV.U32 R16, RZ, RZ, R11 ;  /* 0x000000ffff107224 */ /* 0x010fd000078e000b */
        /* <DEDUP_REMOVED lines=12> */
.L_x_507:
[----:B------:R-:W-:Y:S05]  /*2000*/  BSYNC.RECONVERGENT B1 ;  /* 0x0000000000017941 */ /* 0x000fea0003800200 */
.L_x_506:
[----:B--2---:R1:W2:Y:S01]  /*2010*/  SHFL.DOWN PT, R7, R4, 0x2, R5 ;  /* 0x0840000004077989 */ /* 0x0042a200000e0005 */
[----:B------:R-:W-:Y:S01]  /*2020*/  BSSY.RECONVERGENT B1, `(.L_x_508) ;  /* 0x0000017000017945 */ /* 0x000fe20003800200 */
[----:B------:R-:W-:Y:S02]  /*2030*/  IMAD.MOV.U32 R6, RZ, RZ, R4 ;  /* 0x000000ffff067224 */ /* 0x000fe400078e0004 */
[----:B------:R1:W3:Y:S01]  /*2040*/  SHFL.DOWN PT, R9, R14, 0x2, R5 ;  /* 0x084000000e097989 */ /* 0x0002e200000e0005 */
[----:B0-----:R-:W-:Y:S02]  /*2050*/  IMAD.MOV.U32 R10, RZ, RZ, R14 ;  /* 0x000000ffff0a7224 */ /* 0x001fe400078e000e */
[----:B------:R-:W-:Y:S01]  /*2060*/  IMAD.MOV.U32 R12, RZ, RZ, R16 ;  /* 0x000000ffff0c7224 */ /* 0x000fe200078e0010 */
[----:B----4-:R1:W0:Y:S01]  /*2070*/  SHFL.DOWN PT, R11, R16, 0x2, R5 ;  /* 0x08400000100b7989 */ /* 0x01022200000e0005 */
[----:B------:R-:W-:Y:S05]  /*2080*/  @P1 BRA `(.L_x_509) ;  /* 0x0000000000401947 */ /* 0x000fea0003800000 */
[----:B--2---:R-:W-:Y:S01]  /*2090*/  ISETP.GE.AND P0, PT, R4, R7, PT ;  /* 0x000000070400720c */ /* 0x004fe20003f06270 */
[----:B------:R-:W-:Y:S02]  /*20a0*/  IMAD.MOV.U32 R6, RZ, RZ, R7 ;  /* 0x000000ffff067224 */ /* 0x000fe400078e0007 */
[----:B---3--:R-:W-:Y:S02]  /*20b0*/  IMAD.MOV.U32 R10, RZ, RZ, R9 ;  /* 0x000000ffff0a7224 */ /* 0x008fe400078e0009 */
        /* <DEDUP_REMOVED lines=13> */
.L_x_509:
[----:B------:R-:W-:Y:S05]  /*2190*/  BSYNC.RECONVERGENT B1 ;  /* 0x0000000000017941 */ /* 0x000fea0003800200 */
.L_x_508:
[----:B--2---:R2:W4:Y:S01]  /*21a0*/  SHFL.DOWN PT, R7, R6, 0x4, R5 ;  /* 0x0880000006077989 */ /* 0x00452200000e0005 */
[----:B------:R-:W-:Y:S01]  /*21b0*/  BSSY.RECONVERGENT B1, `(.L_x_510) ;  /* 0x0000017000017945 */ /* 0x000fe20003800200 */
[----:B-1----:R-:W-:Y:S02]  /*21c0*/  IMAD.MOV.U32 R4, RZ, RZ, R6 ;  /* 0x000000ffff047224 */ /* 0x002fe400078e0006 */
[----:B---3--:R2:W1:Y:S01]  /*21d0*/  SHFL.DOWN PT, R9, R10, 0x4, R5 ;  /* 0x088000000a097989 */ /* 0x00846200000e0005 */
        /* <DEDUP_REMOVED lines=20> */
.L_x_511:
[----:B------:R-:W-:Y:S05]  /*2320*/  BSYNC.RECONVERGENT B1 ;  /* 0x0000000000017941 */ /* 0x000fea0003800200 */
.L_x_510:
        /* <DEDUP_REMOVED lines=24> */
.L_x_513:
[----:B------:R-:W-:Y:S05]  /*24b0*/  BSYNC.RECONVERGENT B1 ;  /* 0x0000000000017941 */ /* 0x000fea0003800200 */
.L_x_512:
[----:B-1----:R1:W2:Y:S01]  /*24c0*/  SHFL.DOWN PT, R9, R10, 0x10, R5 ;  /* 0x0a0000000a097989 */ /* 0x0022a200000e0005 */
[----:B------:R-:W-:Y:S01]  /*24d0*/  BSSY.RECONVERGENT B1, `(.L_x_514) ;  /* 0x0000017000017945 */ /* 0x000fe20003800200 */
[----:B------:R-:W-:Y:S02]  /*24e0*/  IMAD.MOV.U32 R6, RZ, RZ, R10 ;  /* 0x000000ffff067224 */ /* 0x000fe400078e000a */
[----:B0-----:R1:W0:Y:S01]  /*24f0*/  SHFL.DOWN PT, R11, R12, 0x10, R5 ;  /* 0x0a0000000c0b7989 */ /* 0x00122200000e0005 */
[----:B----4-:R-:W-:Y:S02]  /*2500*/  IMAD.MOV.U32 R7, RZ, RZ, R12 ;  /* 0x000000ffff077224 */ /* 0x010fe400078e000c */
[----:B---3--:R-:W-:Y:S01]  /*2510*/  IMAD.MOV.U32 R8, RZ, RZ, R14 ;  /* 0x000000ffff087224 */ /* 0x008fe200078e000e */
[----:B------:R1:W3:Y:S01]  /*2520*/  SHFL.DOWN PT, R13, R14, 0x10, R5 ;  /* 0x0a0000000e0d7989 */ /* 0x0002e200000e0005 */
[----:B------:R-:W-:Y:S05]  /*2530*/  @P3 BRA `(.L_x_515) ;  /* 0x0000000000403947 */ /* 0x000fea0003800000 */
        /* <DEDUP_REMOVED lines=16> */
.L_x_515:
[----:B------:R-:W-:Y:S05]  /*2640*/  BSYNC.RECONVERGENT B1 ;  /* 0x0000000000017941 */ /* 0x000fea0003800200 */
.L_x_514:
[----:B------:R-:W-:Y:S04]  /*2650*/  BSSY.RECONVERGENT B1, `(.L_x_516) ;  /* 0x000000c000017945 */ /* 0x000fe80003800200 */
[----:B------:R-:W-:Y:S05]  /*2660*/  @P2 BRA `(.L_x_517) ;  /* 0x0000000000282947 */ /* 0x000fea0003800000 */
[----:B-1----:R-:W1:Y:S01]  /*2670*/  S2R R10, SR_CgaCtaId ;  /* 0x00000000000a7919 */ /* 0x002e620000008800 */
[----:B------:R-:W-:Y:S02]  /*2680*/  MOV R5, 0x400 ;  /* 0x0000040000057802 */ /* 0x000fe40000000f00 */
[----:B------:R-:W-:-:S04]  /*2690*/  SHF.R.U32.HI R4, RZ, 0x1, R2 ;  /* 0x00000001ff047819 */ /* 0x000fc80000011602 */
[----:B------:R-:W-:Y:S02]  /*26a0*/  LOP3.LUT R4, R4, 0x1f0, RZ, 0xc0, !PT ;  /* 0x000001f004047812 */ /* 0x000fe400078ec0ff */
[----:B-1----:R-:W-:-:S05]  /*26b0*/  LEA R5, R10, R5, 0x18 ;  /* 0x000000050a057211 */ /* 0x002fca00078ec0ff */
[----:B--2---:R-:W-:Y:S02]  /*26c0*/  IMAD.IADD R9, R4, 0x1, R5 ;  /* 0x0000000104097824 */ /* 0x004fe400078e0205 */
[----:B------:R-:W-:Y:S02]  /*26d0*/  IMAD.MOV.U32 R4, RZ, RZ, R7 ;  /* 0x000000ffff047224 */ /* 0x000fe400078e0007 */
[----:B------:R-:W-:Y:S01]  /*26e0*/  IMAD.MOV.U32 R5, RZ, RZ, R8 ;  /* 0x000000ffff057224 */ /* 0x000fe200078e0008 */
[----:B------:R4:W-:Y:S04]  /*26f0*/  STS [R9+0x8], R6 ;  /* 0x0000080609007388 */ /* 0x0009e80000000800 */
[----:B------:R4:W-:Y:S02]  /*2700*/  STS.64 [R9+0x10], R4 ;  /* 0x0000100409007388 */ /* 0x0009e40000000a00 */
.L_x_517:
[----:B------:R-:W-:Y:S05]  /*2710*/  BSYNC.RECONVERGENT B1 ;  /* 0x0000000000017941 */ /* 0x000fea0003800200 */
.L_x_516:
[----:B------:R-:W-:Y:S01]  /*2720*/  BAR.SYNC.DEFER_BLOCKING 0x0 ;  /* 0x0000000000007b1d */ /* 0x000fe20000010000 */
[----:B------:R-:W-:-:S13]  /*2730*/  ISETP.NE.AND P2, PT, R2, RZ, PT ;  /* 0x000000ff0200720c */ /* 0x000fda0003f45270 */
[----:B------:R-:W-:Y:S05]  /*2740*/  @P2 BRA `(.L_x_493) ;  /* 0x0000003000502947 */ /* 0x000fea0003800000 */
[C---:B------:R-:W-:Y:S01]  /*2750*/  ISETP.GE.AND P0, PT, R3.reuse, 0x21, PT ;  /* 0x000000210300780c */ /* 0x040fe20003f06270 */
[----:B------:R-:W-:Y:S01]  /*2760*/  IMAD.MOV.U32 R2, RZ, RZ, R6 ;  /* 0x000000ffff027224 */ /* 0x000fe200078e0006 */
[C---:B------:R-:W-:Y:S01]  /*2770*/  ISETP.GE.AND P5, PT, R3.reuse, 0x41, PT ;  /* 0x000000410300780c */ /* 0x040fe20003fa6270 */
[----:B0-----:R-:W-:Y:S01]  /*2780*/  IMAD.MOV.U32 R11, RZ, RZ, R7 ;  /* 0x000000ffff0b7224 */ /* 0x001fe200078e0007 */
[C---:B------:R-:W-:Y:S01]  /*2790*/  ISETP.GE.AND P4, PT, R3.reuse, 0x61, PT ;  /* 0x000000610300780c */ /* 0x040fe20003f86270 */
[----:B-1----:R-:W-:Y:S01]  /*27a0*/  IMAD.MOV.U32 R10, RZ, RZ, R8 ;  /* 0x000000ffff0a7224 */ /* 0x002fe200078e0008 */
[----:B------:R-:W-:-:S07]  /*27b0*/  ISETP.GE.AND P3, PT, R3, 0x81, PT ;  /* 0x000000810300780c */ /* 0x000fce0003f66270 */
[----:B------:R-:W-:Y:S06]  /*27c0*/  @!P0 BRA `(.L_x_518) ;  /* 0x00000000005c8947 */ /* 0x000fec0003800000 */
[----:B------:R-:W0:Y:S01]  /*27d0*/  S2UR UR5, SR_CgaCtaId ;  /* 0x00000000000579c3 */ /* 0x000e220000008800 */
[----:B------:R-:W-:Y:S01]  /*27e0*/  UMOV UR4, 0x400 ;  /* 0x0000040000047882 */ /* 0x000fe20000000000 */
[----:B------:R-:W-:Y:S01]  /*27f0*/  BSSY.RECONVERGENT B1, `(.L_x_518) ;  /* 0x0000014000017945 */ /* 0x000fe20003800200 */
[----:B0-----:R-:W-:-:S09]  /*2800*/  ULEA UR4, UR5, UR4, 0x18 ;  /* 0x0000000405047291 */ /* 0x001fd2000f8ec0ff */
[----:B----4-:R-:W0:Y:S04]  /*2810*/  LDS R5, [UR4+0x18] ;  /* 0x00001804ff057984 */ /* 0x010e280008000800 */
[----:B---3--:R-:W1:Y:S01]  /*2820*/  LDS.64 R12, [UR4+0x20] ;  /* 0x00002004ff0c7984 */ /* 0x008e620008000a00 */
        /* <DEDUP_REMOVED lines=16> */
.L_x_519:
[----:B------:R-:W-:Y:S05]  /*2930*/  BSYNC.RECONVERGENT B1 ;  /* 0x0000000000017941 */ /* 0x000fea0003800200 */
.L_x_518:
[----:B----4-:R-:W-:Y:S02]  /*2940*/  IMAD.MOV.U32 R4, RZ, RZ, R2 ;  /* 0x000000ffff047224 */ /* 0x010fe400078e0002 */
[----:B--2---:R-:W-:Y:S02]  /*2950*/  IMAD.MOV.U32 R9, RZ, RZ, R11 ;  /* 0x000000ffff097224 */ /* 0x004fe400078e000b */
[----:B------:R-:W-:Y:S01]  /*2960*/  IMAD.MOV.U32 R8, RZ, RZ, R10 ;  /* 0x000000ffff087224 */ /* 0x000fe200078e000a */
[----:B------:R-:W-:Y:S06]  /*2970*/  @!P5 BRA `(.L_x_520) ;  /* 0x00000000005cd947 */ /* 0x000fec0003800000 */
[----:B------:R-:W0:Y:S01]  /*2980*/  S2UR UR5, SR_CgaCtaId ;  /* 0x00000000000579c3 */ /* 0x000e220000008800 */
[----:B------:R-:W-:Y:S01]  /*2990*/  UMOV UR4, 0x400 ;  /* 0x0000040000047882 */ /* 0x000fe20000000000 */
[----:B------:R-:W-:Y:S01]  /*29a0*/  BSSY.RECONVERGENT B1, `(.L_x_520) ;  /* 0x0000014000017945 */ /* 0x000fe20003800200 */
[----:B0-----:R-:W-:-:S09]  /*29b0*/  ULEA UR4, UR5, UR4, 0x18 ;  /* 0x0000000405047291 */ /* 0x001fd2000f8ec0ff */
[----:B------:R-:W0:Y:S04]  /*29c0*/  LDS R5, [UR4+0x28] ;  /* 0x00002804ff057984 */ /* 0x000e280008000800 */
[----:B------:R-:W1:Y:S01]  /*29d0*/  LDS.64 R6, [UR4+0x30] ;  /* 0x00003004ff067984 */ /* 0x000e620008000a00 */
        /* <DEDUP_REMOVED lines=16> */
.L_x_521:
[----:B------:R-:W-:Y:S05]  /*2ae0*/  BSYNC.RECONVERGENT B1 ;  /* 0x0000000000017941 */ /* 0x000fea0003800200 */
.L_x_520:
        /* <DEDUP_REMOVED lines=29> */
.L_x_523:
[----:B------:R-:W-:Y:S05]  /*2cc0*/  BSYNC.RECONVERGENT B1 ;  /* 0x0000000000017941 */ /* 0x000fea0003800200 */
.L_x_522:
        /* <DEDUP_REMOVED lines=26> */
.L_x_525:
[----:B------:R-:W-:Y:S05]  /*2e70*/  BSYNC.RECONVERGENT B1 ;  /* 0x0000000000017941 */ /* 0x000fea0003800200 */
.L_x_524:
        /* <DEDUP_REMOVED lines=26> */
.L_x_527:
[----:B------:R-:W-:Y:S05]  /*3020*/  BSYNC.RECONVERGENT B1 ;  /* 0x0000000000017941 */ /* 0x000fea0003800200 */
.L_x_526:
        /* <DEDUP_REMOVED lines=26> */
.L_x_529:
[----:B------:R-:W-:Y:S05]  /*31d0*/  BSYNC.RECONVERGENT B1 ;  /* 0x0000000000017941 */ /* 0x000fea0003800200 */
.L_x_528:
        /* <DEDUP_REMOVED lines=27> */
.L_x_461:
[----:B------:R-:W0:Y:S01]  /*3390*/  S2R R2, SR_TID.X ;  /* 0x0000000000027919 */ /* 0x000e220000002100 */
[----:B------:R-:W1:Y:S01]  /*33a0*/  LDCU.128 UR12, c[0x0][0x380] ;  /* 0x00007000ff0c77ac */ /* 0x000e620008000c00 */
[----:B------:R-:W-:Y:S02]  /*33b0*/  SHF.R.S32.HI R14, RZ, 0x1f, R5 ;  /* 0x0000001fff0e7819 */ /* 0x000fe40000011405 */
[----:B0-----:R-:W-:-:S04]  /*33c0*/  IADD3 R3, P0, PT, R5, R2, RZ ;  /* 0x0000000205037210 */ /* 0x001fc80007f1e0ff */
[----:B-1----:R-:W-:Y:S01]  /*33d0*/  LEA R6, P1, R3, UR12, 0x2 ;  /* 0x0000000c03067c11 */ /* 0x002fe2000f8210ff */
[----:B------:R-:W-:-:S05]  /*33e0*/  IMAD.X R8, RZ, RZ, R14, P0 ;  /* 0x000000ffff087224 */ /* 0x000fca00000e060e */
[----:B------:R-:W-:-:S05]  /*33f0*/  LEA.HI.X R7, R3, UR13, R8, 0x2, P1 ;  /* 0x0000000d03077c11 */ /* 0x000fca00088f1408 */
[----:B------:R-:W2:Y:S04]  /*3400*/  LDG.E R8, desc[UR10][R6.64] ;  /* 0x0000000a06087981 */ /* 0x000ea8000c1e1900 */
[----:B------:R-:W2:Y:S04]  /*3410*/  LDG.E R9, desc[UR10][R6.64+0x400] ;  /* 0x0004000a06097981 */ /* 0x000ea8000c1e1900 */
[----:B------:R-:W3:Y:S04]  /*3420*/  LDG.E R10, desc[UR10][R6.64+0x800] ;  /* 0x0008000a060a7981 */ /* 0x000ee8000c1e1900 */
[----:B------:R-:W4:Y:S04]  /*3430*/  LDG.E R11, desc[UR10][R6.64+0xc00] ;  /* 0x000c000a060b7981 */ /* 0x000f28000c1e1900 */
[----:B------:R0:W5:Y:S02]  /*3440*/  LDG.E R3, desc[UR10][R6.64+0x1000] ;  /* 0x0010000a06037981 */ /* 0x000164000c1e1900 */
[----:B0-----:R-:W-:-:S02]  /*3450*/  LOP3.LUT R6, R2, 0x400, RZ, 0xfc, !PT ;  /* 0x0000040002067812 */ /* 0x001fc400078efcff */
[CC--:B--2---:R-:W-:Y:S02]  /*3460*/  VIMNMX R13, PT, PT, R8.reuse, R9.reuse, !PT ;  /* 0x00000009080d7248 */ /* 0x0c4fe40007fe0100 */
[----:B------:R-:W-:Y:S01]  /*3470*/  ISETP.GE.AND P0, PT, R8, R9, PT ;  /* 0x000000090800720c */ /* 0x000fe20003f06270 */
[----:B------:R-:W-:Y:S01]  /*3480*/  VIADD R9, R2, 0x200 ;  /* 0x0000020002097836 */ /* 0x000fe20000000000 */
[----:B---3--:R-:W-:Y:S02]  /*3490*/  VIMNMX R12, PT, PT, R10, R13, !PT ;  /* 0x0000000d0a0c7248 */ /* 0x008fe40007fe0100 */
[----:B------:R-:W-:Y:S02]  /*34a0*/  ISETP.GE.AND P2, PT, R13, R10, PT ;  /* 0x0000000a0d00720c */ /* 0x000fe40003f46270 */
[----:B----4-:R-:W-:Y:S02]  /*34b0*/  ISETP.GE.AND P3, PT, R12, R11, PT ;  /* 0x0000000b0c00720c */ /* 0x010fe40003f66270 */
[----:B------:R-:W-:Y:S01]  /*34c0*/  VIMNMX R12, PT, PT, R11, R12, !PT ;  /* 0x0000000c0b0c7248 */ /* 0x000fe20007fe0100 */
[----:B------:R-:W-:-:S03]  /*34d0*/  VIADD R11, R2, 0x100 ;  /* 0x00000100020b7836 */ /* 0x000fc60000000000 */
[----:B-----5:R-:W-:-:S05]  /*34e0*/  ISETP.GE.AND P1, PT, R12, R3, PT ;  /* 0x000000030c00720c */ /* 0x020fca0003f26270 */
[----:B------:R-:W-:Y:S02]  /*34f0*/  @P2 SEL R9, R11, R2, !P0 ;  /* 0x000000020b092207 */ /* 0x000fe40004000000 */
[----:B------:R-:W-:Y:S01]  /*3500*/  IADD3 R8, P2, PT, R5, UR14, RZ ;  /* 0x0000000e05087c10 */ /* 0x000fe2000ff5e0ff */
[----:B------:R-:W-:-:S03]  /*3510*/  @!P3 VIADD R9, R2, 0x300 ;  /* 0x000003000209b836 */ /* 0x000fc60000000000 */
[----:B------:R-:W-:Y:S02]  /*3520*/  IADD3.X R7, PT, PT, R14, UR15, RZ, P2, !PT ;  /* 0x0000000f0e077c10 */ /* 0x000fe400097fe4ff */
[----:B------:R-:W-:Y:S02]  /*3530*/  ISETP.LE.AND P2, PT, R4, UR6, PT ;  /* 0x0000000604007c0c */ /* 0x000fe4000bf43270 */
[C---:B------:R-:W-:Y:S02]  /*3540*/  @P1 ISETP.GE.U32.AND P0, PT, R9.reuse, R6, PT ;  /* 0x000000060900120c */ /* 0x040fe40003f06070 */
[-C--:B------:R-:W-:Y:S02]  /*3550*/  IADD3 R5, P3, PT, R6, R8.reuse, RZ ;  /* 0x0000000806057210 */ /* 0x080fe40007f7e0ff */
[----:B------:R-:W-:Y:S02]  /*3560*/  @P1 IADD3 R8, P4, PT, R9, R8, RZ ;  /* 0x0000000809081210 */ /* 0x000fe40007f9e0ff */
[----:B------:R-:W-:Y:S01]  /*3570*/  @P1 ISETP.GE.U32.AND.EX P0, PT, RZ, RZ, PT, P0 ;  /* 0x000000ffff00120c */ /* 0x000fe20003f06100 */
[----:B------:R-:W-:-:S02]  /*3580*/  IMAD.X R6, RZ, RZ, R7, P3 ;  /* 0x000000ffff067224 */ /* 0x000fc400018e0607 */
        /* <DEDUP_REMOVED lines=17> */
[----:B------:R-:W-:-:S05]  /*36a0*/  IMAD.MOV.U32 R11, RZ, RZ, 0x500 ;  /* 0x00000500ff0b7424 */ /* 0x000fca00078e00ff */
[----:B------:R-:W2:Y:S01]  /*36b0*/  ATOMG.E.ADD.STRONG.GPU PT, R7, desc[UR10][R8.64], R11 ;  /* 0x8000000b080779a8 */ /* 0x000ea200081ef10a */
[----:B------:R-:W0:Y:S01]  /*36c0*/  S2UR UR5, SR_CgaCtaId ;  /* 0x00000000000579c3 */ /* 0x000e220000008800 */
[----:B------:R-:W-:Y:S02]  /*36d0*/  UMOV UR4, 0x400 ;  /* 0x0000040000047882 */ /* 0x000fe40000000000 */
[----:B0-----:R-:W-:Y:S01]  /*36e0*/  ULEA UR4, UR5, UR4, 0x18 ;  /* 0x0000000405047291 */ /* 0x001fe2000f8ec0ff */
[----:B--2---:R-:W-:-:S08]  /*36f0*/  VIADD R7, R7, UR6 ;  /* 0x0000000607077c36 */ /* 0x004fd00008000000 */
[----:B------:R0:W-:Y:S03]  /*3700*/  STS [UR4+0x98], R7 ;  /* 0x00009807ff007988 */ /* 0x0001e60008000804 */
.L_x_532:
[----:B------:R-:W-:Y:S05]  /*3710*/  BSYNC.RECONVERGENT B1 ;  /* 0x0000000000017941 */ /* 0x000fea0003800200 */
.L_x_531:
[----:B------:R-:W1:Y:S08]  /*3720*/  S2UR UR5, SR_CgaCtaId ;  /* 0x00000000000579c3 */ /* 0x000e700000008800 */
[----:B------:R-:W-:Y:S06]  /*3730*/  BAR.SYNC.DEFER_BLOCKING 0x0 ;  /* 0x0000000000007b1d */ /* 0x000fec0000010000 */
[----:B------:R-:W-:-:S02]  /*3740*/  UMOV UR4, 0x400 ;  /* 0x0000040000047882 */ /* 0x000fc40000000000 */
[----:B-1----:R-:W-:-:S06]  /*3750*/  ULEA UR4, UR5, UR4, 0x18 ;  /* 0x0000000405047291 */ /* 0x002fcc000f8ec0ff */
[----:B0-----:R-:W-:-:S05]  /*3760*/  IMAD.U32 R7, RZ, RZ, UR4 ;  /* 0x00000004ff077e24 */ /* 0x001fca000f8e00ff */
[----:B------:R-:W0:Y:S02]  /*3770*/  LDS R11, [R7+0x98] ;  /* 0x00009800070b7984 */ /* 0x000e240000000800 */
[----:B0-----:R-:W-:-:S05]  /*3780*/  VIADD R13, R11, 0x500 ;  /* 0x000005000b0d7836 */ /* 0x001fca0000000000 */
[----:B------:R-:W-:-:S13]  /*3790*/  ISETP.GT.AND P0, PT, R13, R4, PT ;  /* 0x000000040d00720c */ /* 0x000fda0003f04270 */
[----:B------:R-:W-:Y:S05]  /*37a0*/  @P0 BRA `(.L_x_533) ;  /* 0x00000004004c0947 */ /* 0x000fea0003800000 */
[----:B------:R-:W-:Y:S01]  /*37b0*/  BSSY.RECONVERGENT B1, `(.L_x_533) ;  /* 0x0000052000017945 */ /* 0x000fe20003800200 */
[----:B------:R-:W-:Y:S01]  /*37c0*/  IMAD.MOV.U32 R12, RZ, RZ, R3 ;  /* 0x000000ffff0c7224 */ /* 0x000fe200078e0003 */
[----:B------:R-:W0:Y:S01]  /*37d0*/  LDCU UR7, c[0x0][0x398] ;  /* 0x00007300ff0777ac */ /* 0x000e220008000800 */
[----:B------:R-:W-:Y:S02]  /*37e0*/  IMAD.MOV.U32 R16, RZ, RZ, R5 ;  /* 0x000000ffff107224 */ /* 0x000fe400078e0005 */
[----:B------:R-:W-:Y:S01]  /*37f0*/  IMAD.MOV.U32 R23, RZ, RZ, R6 ;  /* 0x000000ffff177224 */ /* 0x000fe200078e0006 */
[----:B------:R-:W1:Y:S06]  /*3800*/  LDCU.128 UR12, c[0x0][0x380] ;  /* 0x00007000ff0c77ac */ /* 0x000e6c0008000c00 */
.L_x_536:
[----:B------:R-:W-:-:S04]  /*3810*/  IADD3 R21, P0, PT, R2, R11, RZ ;  /* 0x0000000b02157210 */ /* 0x000fc80007f1e0ff */
[----:B------:R-:W-:Y:S02]  /*3820*/  LEA.HI.X.SX32 R20, R11, RZ, 0x1, P0 ;  /* 0x000000ff0b147211 */ /* 0x000fe400000f0eff */
[----:B-1----:R-:W-:-:S04]  /*3830*/  LEA R4, P0, R21, UR12, 0x2 ;  /* 0x0000000c15047c11 */ /* 0x002fc8000f8010ff */
[----:B------:R-:W-:-:S05]  /*3840*/  LEA.HI.X R5, R21, UR13, R20, 0x2, P0 ;  /* 0x0000000d15057c11 */ /* 0x000fca00080f1414 */
[----:B------:R-:W2:Y:S04]  /*3850*/  LDG.E R11, desc[UR10][R4.64] ;  /* 0x0000000a040b7981 */ /* 0x000ea8000c1e1900 */
[----:B------:R-:W3:Y:S04]  /*3860*/  LDG.E R14, desc[UR10][R4.64+0x400] ;  /* 0x0004000a040e7981 */ /* 0x000ee8000c1e1900 */
[----:B------:R-:W4:Y:S04]  /*3870*/  LDG.E R13, desc[UR10][R4.64+0x800] ;  /* 0x0008000a040d7981 */ /* 0x000f28000c1e1900 */
[----:B------:R-:W4:Y:S01]  /*3880*/  LDG.E R10, desc[UR10][R4.64+0xc00] ;  /* 0x000c000a040a7981 */ /* 0x000f22000c1e1900 */
[----:B------:R-:W-:-:S03]  /*3890*/  IADD3 R21, P0, PT, R21, UR14, RZ ;  /* 0x0000000e15157c10 */ /* 0x000fc6000ff1e0ff */
[----:B------:R1:W5:Y:S01]  /*38a0*/  LDG.E R3, desc[UR10][R4.64+0x1000] ;  /* 0x0010000a04037981 */ /* 0x000362000c1e1900 */
[----:B------:R-:W-:Y:S01]  /*38b0*/  IADD3.X R20, PT, PT, R20, UR15, RZ, P0, !PT ;  /* 0x0000000f14147c10 */ /* 0x000fe200087fe4ff */
[----:B------:R-:W-:Y:S01]  /*38c0*/  BSSY.RECONVERGENT B2, `(.L_x_534) ;  /* 0x000002a000027945 */ /* 0x000fe20003800200 */
[----:B------:R-:W-:Y:S01]  /*38d0*/  BAR.SYNC.DEFER_BLOCKING 0x0 ;  /* 0x0000000000007b1d */ /* 0x000fe20000010000 */
[C---:B------:R-:W-:Y:S02]  /*38e0*/  IADD3 R18, P3, PT, R21.reuse, 0x100, RZ ;  /* 0x0000010015127810 */ /* 0x040fe40007f7e0ff */
[C---:B------:R-:W-:Y:S02]  /*38f0*/  IADD3 R17, P4, PT, R21.reuse, 0x200, RZ ;  /* 0x0000020015117810 */ /* 0x040fe40007f9e0ff */
[----:B-1----:R-:W-:Y:S01]  /*3900*/  IADD3 R5, P6, PT, R21, 0x400, RZ ;  /* 0x0000040015057810 */ /* 0x002fe20007fde0ff */
[----:B------:R-:W-:Y:S01]  /*3910*/  IMAD.X R19, RZ, RZ, R20, P3 ;  /* 0x000000ffff137224 */ /* 0x000fe200018e0614 */
[----:B------:R-:W-:-:S03]  /*3920*/  ISETP.NE.AND P3, PT, R2, RZ, PT ;  /* 0x000000ff0200720c */ /* 0x000fc60003f65270 */
        /* <DEDUP_REMOVED lines=9> */
[--C-:B------:R-:W-:Y:S02]  /*39c0*/  IMAD.X R16, RZ, RZ, R20.reuse, P4 ;  /* 0x000000ffff107224 */ /* 0x100fe400020e0614 */
[----:B------:R-:W-:Y:S01]  /*39d0*/  IMAD.X R15, RZ, RZ, R20, P5 ;  /* 0x000000ffff0f7224 */ /* 0x000fe200028e0614 */
[----:B------:R-:W-:-:S07]  /*39e0*/  @P2 SEL R20, R23, R20, P0 ;  /* 0x0000001417142207 */ /* 0x000fce0000000000 */
        /* <DEDUP_REMOVED lines=10> */
[----:B------:R-:W-:Y:S02]  /*3a90*/  @P2 SEL R13, R14, R13, P0 ;  /* 0x0000000d0e0d2207 */ /* 0x000fe40000000000 */
[----:B------:R-:W-:Y:S02]  /*3aa0*/  @P2 SEL R17, R18, R17, P0 ;  /* 0x0000001112112207 */ /* 0x000fe40000000000 */
[----:B------:R-:W-:Y:S02]  /*3ab0*/  ISETP.GE.AND P1, PT, R13, R10, PT ;  /* 0x0000000a0d00720c */ /* 0x000fe40003f26270 */
[----:B------:R-:W-:Y:S01]  /*3ac0*/  @P2 SEL R16, R19, R16, P0 ;  /* 0x0000001013102207 */ /* 0x000fe20000000000 */
[----:B------:R-:W-:Y:S10]  /*3ad0*/  @P3 BRA `(.L_x_535) ;  /* 0x0000000000203947 */ /* 0x000ff40003800000 */
[----:B------:R-:W-:-:S05]  /*3ae0*/  IMAD.MOV.U32 R11, RZ, RZ, 0x500 ;  /* 0x00000500ff0b7424 */ /* 0x000fca00078e00ff */
[----:B------:R-:W2:Y:S01]  /*3af0*/  ATOMG.E.ADD.STRONG.GPU PT, R4, desc[UR10][R8.64], R11 ;  /* 0x8000000b080479a8 */ /* 0x000ea200081ef10a */
[----:B------:R-:W1:Y:S01]  /*3b00*/  S2UR UR5, SR_CgaCtaId ;  /* 0x00000000000579c3 */ /* 0x000e620000008800 */
[----:B------:R-:W-:Y:S02]  /*3b10*/  UMOV UR4, 0x400 ;  /* 0x0000040000047882 */ /* 0x000fe40000000000 */
[----:B-1----:R-:W-:-:S06]  /*3b20*/  ULEA UR4, UR5, UR4, 0x18 ;  /* 0x0000000405047291 */ /* 0x002fcc000f8ec0ff */
[----:B------:R-:W-:Y:S02]  /*3b30*/  IMAD.U32 R7, RZ, RZ, UR4 ;  /* 0x00000004ff077e24 */ /* 0x000fe4000f8e00ff */
[----:B--2---:R-:W-:-:S05]  /*3b40*/  VIADD R4, R4, UR6 ;  /* 0x0000000604047c36 */ /* 0x004fca0008000000 */
[----:B------:R1:W-:Y:S02]  /*3b50*/  STS [R7+0x98], R4 ;  /* 0x0000980407007388 */ /* 0x0003e40000000800 */
.L_x_535:
[----:B0-----:R-:W-:Y:S05]  /*3b60*/  BSYNC.RECONVERGENT B2 ;  /* 0x0000000000027941 */ /* 0x001fea0003800200 */
.L_x_534:
[----:B------:R-:W-:Y:S01]  /*3b70*/  BAR.SYNC.DEFER_BLOCKING 0x0 ;  /* 0x0000000000007b1d */ /* 0x000fe20000010000 */
[----:B------:R-:W-:Y:S01]  /*3b80*/  @P1 ISETP.GE.U32.AND P0, PT, R17, R12, PT ;  /* 0x0000000c1100120c */ /* 0x000fe20003f06070 */
[----:B-1----:R-:W-:-:S03]  /*3b90*/  IMAD.U32 R4, RZ, RZ, UR7 ;  /* 0x00000007ff047e24 */ /* 0x002fc6000f8e00ff */
[----:B------:R-:W-:-:S04]  /*3ba0*/  @P1 ISETP.GE.AND.EX P0, PT, R16, R15, PT, P0 ;  /* 0x0000000f1000120c */ /* 0x000fc80003f06300 */
[----:B------:R-:W-:-:S04]  /*3bb0*/  @P1 ISETP.LT.OR P0, PT, R10, R13, !P0 ;  /* 0x0000000d0a00120c */ /* 0x000fc80004701670 */
[----:B------:R-:W-:Y:S02]  /*3bc0*/  @P1 SEL R10, R13, R10, P0 ;  /* 0x0000000a0d0a1207 */ /* 0x000fe40000000000 */
[----:B------:R-:W-:Y:S02]  /*3bd0*/  @P1 SEL R12, R17, R12, P0 ;  /* 0x0000000c110c1207 */ /* 0x000fe40000000000 */
[----:B-----5:R-:W-:Y:S02]  /*3be0*/  ISETP.GE.AND P2, PT, R10, R3, PT ;  /* 0x000000030a00720c */ /* 0x020fe40003f46270 */
[----:B------:R-:W-:Y:S01]  /*3bf0*/  @P1 SEL R15, R16, R15, P0 ;  /* 0x0000000f100f1207 */ /* 0x000fe20000000000 */
[----:B------:R-:W0:Y:S10]  /*3c00*/  LDS R11, [R7+0x98] ;  /* 0x00009800070b7984 */ /* 0x000e340000000800 */
        /* <DEDUP_REMOVED lines=8> */
[----:B------:R-:W-:Y:S02]  /*3c90*/  IMAD.MOV.U32 R23, RZ, RZ, R6 ;  /* 0x000000ffff177224 */ /* 0x000fe400078e0006 */
[----:B0-----:R-:W-:-:S05]  /*3ca0*/  VIADD R13, R11, 0x500 ;  /* 0x000005000b0d7836 */ /* 0x001fca0000000000 */
[----:B------:R-:W-:-:S13]  /*3cb0*/  ISETP.GT.AND P0, PT, R13, R4, PT ;  /* 0x000000040d00720c */ /* 0x000fda0003f04270 */
[----:B------:R-:W-:Y:S05]  /*3cc0*/  @!P0 BRA `(.L_x_536) ;  /* 0xfffffff800d08947 */ /* 0x000fea000383ffff */
[----:B------:R-:W-:Y:S05]  /*3cd0*/  BSYNC.RECONVERGENT B1 ;  /* 0x0000000000017941 */ /* 0x000fea0003800200 */
.L_x_533:
[----:B------:R-:W-:Y:S01]  /*3ce0*/  ISETP.GE.AND P0, PT, R11, R4, PT ;  /* 0x000000040b00720c */ /* 0x000fe20003f06270 */
[----:B------:R-:W0:Y:S01]  /*3cf0*/  LDCU.64 UR6, c[0x0][0x388] ;  /* 0x00007100ff0677ac */ /* 0x000e220008000a00 */
[----:B------:R-:W-:Y:S01]  /*3d00*/  BSSY.RECONVERGENT B1, `(.L_x_530) ;  /* 0x0000097000017945 */ /* 0x000fe20003800200 */
[----:B------:R-:W1:Y:S10]  /*3d10*/  LDCU.64 UR4, c[0x0][0x388] ;  /* 0x00007100ff0477ac */ /* 0x000e740008000a00 */
[----:B------:R-:W-:Y:S05]  /*3d20*/  @P0 BRA `(.L_x_537) ;  /* 0x0000000800500947 */ /* 0x000fea0003800000 */
[----:B------:R-:W-:-:S05]  /*3d30*/  IMAD.IADD R7, R4, 0x1, -R11 ;  /* 0x0000000104077824 */ /* 0x000fca00078e0a0b */
[----:B------:R-:W-:-:S13]  /*3d40*/  ISETP.GE.AND P0, PT, R2, R7, PT ;  /* 0x000000070200720c */ /* 0x000fda0003f06270 */
[----:B------:R-:W-:Y:S05]  /*3d50*/  @P0 BRA `(.L_x_537) ;  /* 0x0000000800440947 */ /* 0x000fea0003800000 */
[----:B------:R-:W-:Y:S01]  /*3d60*/  LOP3.LUT R8, RZ, R2, RZ, 0x33, !PT ;  /* 0x00000002ff087212 */ /* 0x000fe200078e33ff */
[----:B------:R-:W-:Y:S03]  /*3d70*/  BSSY.RECONVERGENT B2, `(.L_x_538) ;  /* 0x000002a000027945 */ /* 0x000fe60003800200 */
[----:B------:R-:W-:-:S04]  /*3d80*/  IADD3 R14, PT, PT, -R11, R4, R8 ;  /* 0x000000040b0e7210 */ /* 0x000fc80007ffe108 */
[----:B------:R-:W-:-:S04]  /*3d90*/  LOP3.LUT R4, R14, 0x300, RZ, 0xc0, !PT ;  /* 0x000003000e047812 */ /* 0x000fc800078ec0ff */
[----:B------:R-:W-:Y:S01]  /*3da0*/  ISETP.NE.AND P0, PT, R4, 0x300, PT ;  /* 0x000003000400780c */ /* 0x000fe20003f05270 */
[----:B------:R-:W-:-:S12]  /*3db0*/  IMAD.MOV.U32 R4, RZ, RZ, R2 ;  /* 0x000000ffff047224 */ /* 0x000fd800078e0002 */
[----:B------:R-:W-:Y:S05]  /*3dc0*/  @!P0 BRA `(.L_x_539) ;  /* 0x0000000000908947 */ /* 0x000fea0003800000 */
[----:B------:R-:W2:Y:S01]  /*3dd0*/  LDC.64 R8, c[0x0][0x380] ;  /* 0x0000e000ff087b82 */ /* 0x000ea20000000a00 */
[----:B------:R-:W-:Y:S01]  /*3de0*/  LEA.HI R4, R14, 0x1, RZ, 0x18 ;  /* 0x000000010e047811 */ /* 0x000fe200078fc0ff */
[----:B------:R-:W-:-:S03]  /*3df0*/  IMAD.IADD R15, R2, 0x1, R11 ;  /* 0x00000001020f7824 */ /* 0x000fc600078e020b */
[----:B------:R-:W-:Y:S01]  /*3e00*/  LOP3.LUT R10, R4, 0x3, RZ, 0xc0, !PT ;  /* 0x00000003040a7812 */ /* 0x000fe200078ec0ff */
[----:B------:R-:W-:-:S04]  /*3e10*/  IMAD.MOV.U32 R4, RZ, RZ, R2 ;  /* 0x000000ffff047224 */ /* 0x000fc800078e0002 */
[----:B------:R-:W-:-:S07]  /*3e20*/  IMAD.MOV R10, RZ, RZ, -R10 ;  /* 0x000000ffff0a7224 */ /* 0x000fce00078e0a0a */
.L_x_542:
[----:B--2---:R-:W-:-:S06]  /*3e30*/  IMAD.WIDE R12, R15, 0x4, R8 ;  /* 0x000000040f0c7825 */ /* 0x004fcc00078e0208 */
[----:B------:R-:W2:Y:S01]  /*3e40*/  LDG.E R13, desc[UR10][R12.64] ;  /* 0x0000000a0c0d7981 */ /* 0x000ea2000c1e1900 */
[C---:B-1----:R-:W-:Y:S01]  /*3e50*/  IADD3 R19, P1, PT, R15.reuse, UR4, RZ ;  /* 0x000000040f137c10 */ /* 0x042fe2000ff3e0ff */
[----:B------:R-:W-:Y:S01]  /*3e60*/  VIADD R10, R10, 0x1 ;  /* 0x000000010a0a7836 */ /* 0x000fe20000000000 */
[----:B------:R-:W-:Y:S01]  /*3e70*/  BSSY.RECONVERGENT B3, `(.L_x_540) ;  /* 0x0000016000037945 */ /* 0x000fe20003800200 */
[----:B------:R-:W-:Y:S01]  /*3e80*/  IMAD.MOV.U32 R16, RZ, RZ, R5 ;  /* 0x000000ffff107224 */ /* 0x000fe200078e0005 */
[----:B------:R-:W-:Y:S01]  /*3e90*/  LEA.HI.X.SX32 R20, R15, UR5, 0x1, P1 ;  /* 0x000000050f147c11 */ /* 0x000fe200088f0eff */
[----:B------:R-:W-:Y:S01]  /*3ea0*/  IMAD.MOV.U32 R17, RZ, RZ, R6 ;  /* 0x000000ffff117224 */ /* 0x000fe200078e0006 */
[----:B------:R-:W-:Y:S01]  /*3eb0*/  ISETP.NE.AND P2, PT, R10, RZ, PT ;  /* 0x000000ff0a00720c */ /* 0x000fe20003f45270 */
[----:B------:R-:W-:Y:S02]  /*3ec0*/  IMAD.MOV.U32 R18, RZ, RZ, R3 ;  /* 0x000000ffff127224 */ /* 0x000fe400078e0003 */
        /* <DEDUP_REMOVED lines=16> */
.L_x_541:
[----:B0-----:R-:W-:Y:S05]  /*3fd0*/  BSYNC.RECONVERGENT B3 ;  /* 0x0000000000037941 */ /* 0x001fea0003800200 */
.L_x_540:
[----:B------:R-:W-:Y:S02]  /*3fe0*/  VIADD R4, R4, 0x100 ;  /* 0x0000010004047836 */ /* 0x000fe40000000000 */
[----:B------:R-:W-:Y:S01]  /*3ff0*/  VIADD R15, R15, 0x100 ;  /* 0x000001000f0f7836 */ /* 0x000fe20000000000 */
[----:B------:R-:W-:Y:S06]  /*4000*/  @P2 BRA `(.L_x_542) ;  /* 0xfffffffc00882947 */ /* 0x000fec000383ffff */
.L_x_539:
[----:B01----:R-:W-:Y:S05]  /*4010*/  BSYNC.RECONVERGENT B2 ;  /* 0x0000000000027941 */ /* 0x003fea0003800200 */
.L_x_538:
[----:B------:R-:W-:-:S13]  /*4020*/  ISETP.GE.U32.AND P0, PT, R14, 0x300, PT ;  /* 0x000003000e00780c */ /* 0x000fda0003f06070 */
[----:B------:R-:W-:Y:S05]  /*4030*/  @!P0 BRA `(.L_x_537) ;  /* 0x00000004008c8947 */ /* 0x000fea0003800000 */
[----:B------:R-:W0:Y:S01]  /*4040*/  LDC.64 R8, c[0x0][0x380] ;  /* 0x0000e000ff087b82 */ /* 0x000e220000000a00 */
[----:B------:R-:W-:-:S04]  /*4050*/  IMAD.IADD R11, R4, 0x1, R11 ;  /* 0x00000001040b7824 */ /* 0x000fc800078e020b */
[C---:B------:R-:W-:Y:S02]  /*4060*/  VIADD R20, R11.reuse, 0x100 ;  /* 0x000001000b147836 */ /* 0x040fe40000000000 */
[C---:B------:R-:W-:Y:S02]  /*4070*/  VIADD R19, R11.reuse, 0x200 ;  /* 0x000002000b137836 */ /* 0x040fe40000000000 */
[----:B------:R-:W-:Y:S01]  /*4080*/  VIADD R18, R11, 0x300 ;  /* 0x000003000b127836 */ /* 0x000fe20000000000 */
[----:B0-----:R-:W-:-:S05]  /*4090*/  IADD3 R8, P0, PT, R8, 0x800, RZ ;  /* 0x0000080008087810 */ /* 0x001fca0007f1e0ff */
[----:B------:R-:W-:-:S08]  /*40a0*/  IMAD.X R9, RZ, RZ, R9, P0 ;  /* 0x000000ffff097224 */ /* 0x000fd000000e0609 */
.L_x_551:
[----:B------:R-:W-:-:S05]  /*40b0*/  IMAD.WIDE R14, R11, 0x4, R8 ;  /* 0x000000040b0e7825 */ /* 0x000fca00078e0208 */
[----:B------:R-:W2:Y:S04]  /*40c0*/  LDG.E R24, desc[UR10][R14.64+-0x800] ;  /* 0xfff8000a0e187981 */ /* 0x000ea8000c1e1900 */
[----:B------:R0:W5:Y:S04]  /*40d0*/  LDG.E R26, desc[UR10][R14.64+-0x400] ;  /* 0xfffc000a0e1a7981 */ /* 0x000168000c1e1900 */
        /* <DEDUP_REMOVED lines=21> */
.L_x_544:
[----:B------:R-:W-:Y:S05]  /*4230*/  BSYNC.RECONVERGENT B2 ;  /* 0x0000000000027941 */ /* 0x000fea0003800200 */
.L_x_543:
        /* <DEDUP_REMOVED lines=19> */
.L_x_546:
[----:B------:R-:W-:Y:S05]  /*4370*/  BSYNC.RECONVERGENT B2 ;  /* 0x0000000000027941 */ /* 0x000fea0003800200 */
.L_x_545:
[----:B------:R-:W-:Y:S01]  /*4380*/  ISETP.GE.AND P0, PT, R3, R10, PT ;  /* 0x0000000a0300720c */ /* 0x000fe20003f06270 */
[----:B------:R-:W-:Y:S01]  /*4390*/  BSSY.RECONVERGENT B2, `(.L_x_547) ;  /* 0x0000013000027945 */ /* 0x000fe20003800200 */
[C---:B------:R-:W-:Y:S01]  /*43a0*/  IADD3 R16, P1, PT, R19.reuse, UR6, RZ ;  /* 0x0000000613107c10 */ /* 0x040fe2000ff3e0ff */
        /* <DEDUP_REMOVED lines=17> */
.L_x_548:
[----:B------:R-:W-:Y:S05]  /*44c0*/  BSYNC.RECONVERGENT B2 ;  /* 0x0000000000027941 */ /* 0x000fea0003800200 */
.L_x_547:
        /* <DEDUP_REMOVED lines=18> */
.L_x_550:
[----:B------:R-:W-:Y:S05]  /*45f0*/  BSYNC.RECONVERGENT B2 ;  /* 0x0000000000027941 */ /* 0x000fea0003800200 */
.L_x_549:
[----:B------:R-:W-:Y:S02]  /*4600*/  VIADD R4, R4, 0x400 ;  /* 0x0000040004047836 */ /* 0x000fe40000000000 */
[----:B------:R-:W-:Y:S02]  /*4610*/  VIADD R20, R20, 0x400 ;  /* 0x0000040014147836 */ /* 0x000fe40000000000 */
[----:B------:R-:W-:Y:S01]  /*4620*/  VIADD R19, R19, 0x400 ;  /* 0x0000040013137836 */ /* 0x000fe20000000000 */
[----:B------:R-:W-:Y:S01]  /*4630*/  ISETP.GE.AND P0, PT, R4, R7, PT ;  /* 0x000000070400720c */ /* 0x000fe20003f06270 */
[----:B------:R-:W-:Y:S02]  /*4640*/  VIADD R18, R18, 0x400 ;  /* 0x0000040012127836 */ /* 0x000fe40000000000 */
[----:B------:R-:W-:-:S10]  /*4650*/  VIADD R11, R11, 0x400 ;  /* 0x000004000b0b7836 */ /* 0x000fd40000000000 */
[----:B------:R-:W-:Y:S05]  /*4660*/  @!P0 BRA `(.L_x_551) ;  /* 0xfffffff800908947 */ /* 0x000fea000383ffff */
.L_x_537:
[----:B01----:R-:W-:Y:S05]  /*4670*/  BSYNC.RECONVERGENT B1 ;  /* 0x0000000000017941 */ /* 0x003fea0003800200 */
.L_x_530:
        /* <DEDUP_REMOVED lines=31> */
.L_x_553:
[----:B------:R-:W-:Y:S05]  /*4870*/  BSYNC.RECONVERGENT B1 ;  /* 0x0000000000017941 */ /* 0x000fea0003800200 */
.L_x_552:
        /* <DEDUP_REMOVED lines=24> */
.L_x_555:
[----:B------:R-:W-:Y:S05]  /*4a00*/  BSYNC.RECONVERGENT B1 ;  /* 0x0000000000017941 */ /* 0x000fea0003800200 */
.L_x_554:
[----:B---3--:R3:W4:Y:S01]  /*4a10*/  SHFL.DOWN PT, R10, R3, 0x4, 0x1f ;  /* 0x08801f00030a7f89 */ /* 0x00872200000e0000 */
[----:B------:R-:W-:Y:S01]  /*4a20*/  BSSY.RECONVERGENT B1, `(.L_x_556) ;  /* 0x0000017000017945 */ /* 0x000fe20003800200 */
[----:B0-----:R-:W-:Y:S02]  /*4a30*/  IMAD.MOV.U32 R4, RZ, RZ, R3 ;  /* 0x000000ffff047224 */ /* 0x001fe400078e0003 */
[----:B------:R3:W0:Y:S01]  /*4a40*/  SHFL.DOWN PT, R12, R5, 0x4, 0x1f ;  /* 0x08801f00050c7f89 */ /* 0x00062200000e0000 */
[----:B--2---:R-:W-:Y:S02]  /*4a50*/  IMAD.MOV.U32 R6, RZ, RZ, R5 ;  /* 0x000000ffff067224 */ /* 0x004fe400078e0005 */
[----:B------:R-:W-:Y:S01]  /*4a60*/  IMAD.MOV.U32 R7, RZ, RZ, R8 ;  /* 0x000000ffff077224 */ /* 0x000fe200078e0008 */
[----:B------:R3:W2:Y:S01]  /*4a70*/  SHFL.DOWN PT, R9, R8, 0x4, 0x1f ;  /* 0x08801f0008097f89 */ /* 0x0006a200000e0000 */
        /* <DEDUP_REMOVED lines=17> */
.L_x_557:
[----:B------:R-:W-:Y:S05]  /*4b90*/  BSYNC.RECONVERGENT B1 ;  /* 0x0000000000017941 */ /* 0x000fea0003800200 */
.L_x_556:
[----:B-1----:R1:W0:Y:S01]  /*4ba0*/  SHFL.DOWN PT, R11, R4, 0x8, 0x1f ;  /* 0x09001f00040b7f89 */ /* 0x00222200000e0000 */
[----:B------:R-:W-:Y:S01]  /*4bb0*/  BSSY.RECONVERGENT B1, `(.L_x_558) ;  /* 0x0000017000017945 */ /* 0x000fe20003800200 */
[----:B---3--:R-:W-:Y:S02]  /*4bc0*/  IMAD.MOV.U32 R3, RZ, RZ, R4 ;  /* 0x000000ffff037224 */ /* 0x008fe400078e0004 */
[----:B------:R1:W3:Y:S01]  /*4bd0*/  SHFL.DOWN PT, R13, R6, 0x8, 0x1f ;  /* 0x09001f00060d7f89 */ /* 0x0002e200000e0000 */
[----:B------:R-:W-:Y:S02]  /*4be0*/  IMAD.MOV.U32 R5, RZ, RZ, R6 ;  /* 0x000000ffff057224 */ /* 0x000fe400078e0006 */
[----:B--2---:R-:W-:Y:S01]  /*4bf0*/  IMAD.MOV.U32 R9, RZ, RZ, R7 ;  /* 0x000000ffff097224 */ /* 0x004fe200078e0007 */
[----:B------:R1:W2:Y:S01]  /*4c00*/  SHFL.DOWN PT, R8, R7, 0x8, 0x1f ;  /* 0x09001f0007087f89 */ /* 0x0002a200000e0000 */
[----:B------:R-:W-:Y:S05]  /*4c10*/  @P4 BRA `(.L_x_559) ;  /* 0x0000000000404947 */ /* 0x000fea0003800000 */
[----:B0-----:R-:W-:Y:S01]  /*4c20*/  ISETP.GE.AND P0, PT, R4, R11, PT ;  /* 0x0000000b0400720c */ /* 0x001fe20003f06270 */
[----:B------:R-:W-:Y:S02]  /*4c30*/  IMAD.MOV.U32 R3, RZ, RZ, R11 ;  /* 0x000000ffff037224 */ /* 0x000fe400078e000b */
[----:B---3--:R-:W-:Y:S02]  /*4c40*/  IMAD.MOV.U32 R5, RZ, RZ, R13 ;  /* 0x000000ffff057224 */ /* 0x008fe400078e000d */
        /* <DEDUP_REMOVED lines=13> */
.L_x_559:
[----:B------:R-:W-:Y:S05]  /*4d20*/  BSYNC.RECONVERGENT B1 ;  /* 0x0000000000017941 */ /* 0x000fea0003800200 */
.L_x_558:
[----:B-1----:R1:W1:Y:S01]  /*4d30*/  SHFL.DOWN PT, R4, R3, 0x10, 0x1f ;  /* 0x0a001f0003047f89 */ /* 0x00226200000e0000 */
[----:B------:R-:W-:Y:S01]  /*4d40*/  BSSY.RECONVERGENT B1, `(.L_x_560) ;  /* 0x0000017000017945 */ /* 0x000fe20003800200 */
[----:B------:R-:W-:Y:S02]  /*4d50*/  IMAD.MOV.U32 R6, RZ, RZ, R3 ;  /* 0x000000ffff067224 */ /* 0x000fe400078e0003 */
[----:B----4-:R4:W1:Y:S01]  /*4d60*/  SHFL.DOWN PT, R10, R5, 0x10, 0x1f ;  /* 0x0a001f00050a7f89 */ /* 0x01086200000e0000 */
[----:B------:R-:W-:Y:S02]  /*4d70*/  IMAD.MOV.U32 R7, RZ, RZ, R5 ;  /* 0x000000ffff077224 */ /* 0x000fe400078e0005 */
[----:B--2---:R-:W-:Y:S01]  /*4d80*/  IMAD.MOV.U32 R8, RZ, RZ, R9 ;  /* 0x000000ffff087224 */ /* 0x004fe200078e0009 */
[----:B0-----:R4:W0:Y:S01]  /*4d90*/  SHFL.DOWN PT, R12, R9, 0x10, 0x1f ;  /* 0x0a001f00090c7f89 */ /* 0x00182200000e0000 */
        /* <DEDUP_REMOVED lines=17> */
.L_x_561:
[----:B------:R-:W-:Y:S05]  /*4eb0*/  BSYNC.RECONVERGENT B1 ;  /* 0x0000000000017941 */ /* 0x000fea0003800200 */
.L_x_560:
[----:B------:R-:W-:Y:S04]  /*4ec0*/  BSSY.RECONVERGENT B1, `(.L_x_562) ;  /* 0x000000c000017945 */ /* 0x000fe80003800200 */
[----:B------:R-:W-:Y:S05]  /*4ed0*/  @P2 BRA `(.L_x_563) ;  /* 0x0000000000282947 */ /* 0x000fea0003800000 */
[----:B----4-:R-:W2:Y:S01]  /*4ee0*/  S2R R5, SR_CgaCtaId ;  /* 0x0000000000057919 */ /* 0x010ea20000008800 */
[----:B-1----:R-:W-:Y:S02]  /*4ef0*/  MOV R4, 0x400 ;  /* 0x0000040000047802 */ /* 0x002fe40000000f00 */
[----:B------:R-:W-:-:S04]  /*4f00*/  SHF.R.U32.HI R3, RZ, 0x1, R2 ;  /* 0x00000001ff037819 */ /* 0x000fc80000011602 */
[----:B------:R-:W-:Y:S02]  /*4f10*/  LOP3.LUT R3, R3, 0x1f0, RZ, 0xc0, !PT ;  /* 0x000001f003037812 */ /* 0x000fe400078ec0ff */
[----:B--2---:R-:W-:Y:S01]  /*4f20*/  LEA R4, R5, R4, 0x18 ;  /* 0x0000000405047211 */ /* 0x004fe200078ec0ff */
[----:B------:R-:W-:-:S04]  /*4f30*/  IMAD.MOV.U32 R5, RZ, RZ, R8 ;  /* 0x000000ffff057224 */ /* 0x000fc800078e0008 */
[----:B------:R-:W-:Y:S02]  /*4f40*/  IMAD.IADD R3, R3, 0x1, R4 ;  /* 0x0000000103037824 */ /* 0x000fe400078e0204 */
[----:B------:R-:W-:-:S03]  /*4f50*/  IMAD.MOV.U32 R4, RZ, RZ, R7 ;  /* 0x000000ffff047224 */ /* 0x000fc600078e0007 */
[----:B------:R2:W-:Y:S04]  /*4f60*/  STS [R3+0x8], R6 ;  /* 0x0000080603007388 */ /* 0x0005e80000000800 */
[----:B------:R2:W-:Y:S02]  /*4f70*/  STS.64 [R3+0x10], R4 ;  /* 0x0000100403007388 */ /* 0x0005e40000000a00 */
.L_x_563:
[----:B------:R-:W-:Y:S05]  /*4f80*/  BSYNC.RECONVERGENT B1 ;  /* 0x0000000000017941 */ /* 0x000fea0003800200 */
.L_x_562:
        /* <DEDUP_REMOVED lines=27> */
.L_x_565:
[----:B------:R-:W-:Y:S05]  /*5140*/  BSYNC.RECONVERGENT B1 ;  /* 0x0000000000017941 */ /* 0x000fea0003800200 */
.L_x_564:
        /* <DEDUP_REMOVED lines=27> */
.L_x_567:
[----:B------:R-:W-:Y:S05]  /*5300*/  BSYNC.RECONVERGENT B1 ;  /* 0x0000000000017941 */ /* 0x000fea0003800200 */
.L_x_566:
        /* <DEDUP_REMOVED lines=17> */
.L_x_569:
[----:B------:R-:W-:Y:S05]  /*5420*/  BSYNC.RECONVERGENT B1 ;  /* 0x0000000000017941 */ /* 0x000fea0003800200 */
.L_x_568:
        /* <DEDUP_REMOVED lines=17> */
.L_x_571:
[----:B------:R-:W-:Y:S05]  /*5540*/  BSYNC.RECONVERGENT B1 ;  /* 0x0000000000017941 */ /* 0x000fea0003800200 */
.L_x_570:
        /* <DEDUP_REMOVED lines=17> */
.L_x_573:
[----:B------:R-:W-:Y:S05]  /*5660*/  BSYNC.RECONVERGENT B1 ;  /* 0x0000000000017941 */ /* 0x000fea0003800200 */
.L_x_572:
        /* <DEDUP_REMOVED lines=17> */
.L_x_575:
[----:B------:R-:W-:Y:S05]  /*5780*/  BSYNC.RECONVERGENT B1 ;  /* 0x0000000000017941 */ /* 0x000fea0003800200 */
.L_x_574:
        /* <DEDUP_REMOVED lines=16> */
.L_x_493:
[----:B------:R-:W-:Y:S05]  /*5890*/  BSYNC.RECONVERGENT B0 ;  /* 0x0000000000007941 */ /* 0x000fea0003800200 */
.L_x_460:
[----:B------:R-:W-:Y:S05]  /*58a0*/  @P2 EXIT ;  /* 0x000000000000294d */ /* 0x000fea0003800000 */
[----:B-1234-:R-:W1:Y:S01]  /*58b0*/  LDC.64 R2, c[0x0][0x390] ;  /* 0x0000e400ff027b82 */ /* 0x01ee620000000a00 */
[----:B0-----:R-:W-:Y:S02]  /*58c0*/  IMAD.MOV.U32 R9, RZ, RZ, R8 ;  /* 0x000000ffff097224 */ /* 0x001fe400078e0008 */
[----:B------:R-:W-:Y:S02]  /*58d0*/  IMAD.MOV.U32 R8, RZ, RZ, R7 ;  /* 0x000000ffff087224 */ /* 0x000fe400078e0007 */
[----:B-1----:R-:W-:-:S05]  /*58e0*/  IMAD.WIDE.U32 R2, R0, 0x10, R2 ;  /* 0x0000001000027825 */ /* 0x002fca00078e0002 */
[----:B------:R-:W-:Y:S04]  /*58f0*/  STG.E.64 desc[UR10][R2.64+0x8], R8 ;  /* 0x0000080802007986 */ /* 0x000fe8000c101b0a */
[----:B------:R-:W-:Y:S01]  /*5900*/  STG.E desc[UR10][R2.64], R6 ;  /* 0x0000000602007986 */ /* 0x000fe2000c10190a */
[----:B------:R-:W-:Y:S05]  /*5910*/  EXIT ;  /* 0x000000000000794d */ /* 0x000fea0003800000 */
.L_x_576:
        /* <DEDUP_REMOVED lines=14> */
.L_x_818:


//--------------------- .text._ZN6thrust24THRUST_300001_SM_1000_NS8cuda_cub4core6detail13_kernel_agentINS1_8__reduce11ReduceAgentINS0_12zip_iteratorIN4cuda3std3__45tupleIJNS0_10device_ptrIiEENS0_17counting_iteratorIlNS0_11use_defaultESF_SF_EEEEEEEPNSB_IJilEEESJ_iNS1_9__extrema9arg_max_fIilNSA_4lessIiEEEEEEJSI_SK_iSP_EEEvDpT0_ --------------------------
	.section	.text._ZN6thrust24THRUST_300001_SM_1000_NS8cuda_cub4core6detail13_kernel_agentINS1_8__reduce11ReduceAgentINS0_12zip_iteratorIN4cuda3std3__45tupleIJNS0_10device_ptrIiEENS0_17counting_iteratorIlNS0_11use_defaultESF_SF_EEEEEEEPNSB_IJilEEESJ_iNS1_9__extrema9arg_max_fIilNSA_4lessIiEEEEEEJSI_SK_iSP_EEEvDpT0_,"ax",@progbits
	.align	128
        .global         _ZN6thrust24THRUST_300001_SM_1000_NS8cuda_cub4core6detail13_kernel_agentINS1_8__reduce11ReduceAgentINS0_12zip_iteratorIN4cuda3std3__45tupleIJNS0_10device_ptrIiEENS0_17counting_iteratorIlNS0_11use_defaultESF_SF_EEEEEEEPNSB_IJilEEESJ_iNS1_9__extrema9arg_max_fIilNSA_4lessIiEEEEEEJSI_SK_iSP_EEEvDpT0_
        .type           _ZN6thrust24THRUST_300001_SM_1000_NS8cuda_cub4core6detail13_kernel_agentINS1_8__reduce11ReduceAgentINS0_12zip_iteratorIN4cuda3std3__45tupleIJNS0_10device_ptrIiEENS0_17counting_iteratorIlNS0_11use_defaultESF_SF_EEEEEEEPNSB_IJilEEESJ_iNS1_9__extrema9arg_max_fIilNSA_4lessIiEEEEEEJSI_SK_iSP_EEEvDpT0_,@function
        .size           _ZN6thrust24THRUST_300001_SM_1000_NS8cuda_cub4core6detail13_kernel_agentINS1_8__reduce11ReduceAgentINS0_12zip_iteratorIN4cuda3std3__45tupleIJNS0_10device_ptrIiEENS0_17counting_iteratorIlNS0_11use_defaultESF_SF_EEEEEEEPNSB_IJilEEESJ_iNS1_9__extrema9arg_max_fIilNSA_4lessIiEEEEEEJSI_SK_iSP_EEEvDpT0_,(.L_x_819 - _ZN6thrust24THRUST_300001_SM_1000_NS8cuda_cub4core6detail13_kernel_agentINS1_8__reduce11ReduceAgentINS0_12zip_iteratorIN4cuda3std3__45tupleIJNS0_10device_ptrIiEENS0_17counting_iteratorIlNS0_11use_defaultESF_SF_EEEEEEEPNSB_IJilEEESJ_iNS1_9__extrema9arg_max_fIilNSA_4lessIiEEEEEEJSI_SK_iSP_EEEvDpT0_)
        .other          _ZN6thrust24THRUST_300001_SM_1000_NS8cuda_cub4core6detail13_kernel_agentINS1_8__reduce11ReduceAgentINS0_12zip_iteratorIN4cuda3std3__45tupleIJNS0_10device_ptrIiEENS0_17counting_iteratorIlNS0_11use_defaultESF_SF_EEEEEEEPNSB_IJilEEESJ_iNS1_9__extrema9arg_max_fIilNSA_4lessIiEEEEEEJSI_SK_iSP_EEEvDpT0_,@"STO_CUDA_ENTRY STV_DEFAULT"
_ZN6thrust24THRUST_300001_SM_1000_NS8cuda_cub4core6detail13_kernel_agentINS1_8__reduce11ReduceAgentINS0_12zip_iteratorIN4cuda3std3__45tupleIJNS0_10device_ptrIiEENS0_17counting_iteratorIlNS0_11use_defaultESF_SF_EEEEEEEPNSB_IJilEEESJ_iNS1_9__extrema9arg_max_fIilNSA_4lessIiEEEEEEJSI_SK_iSP_EEEvDpT0_:
.text._ZN6thrust24THRUST_300001_SM_1000_NS8cuda_cub4core6detail13_kernel_agentINS1_8__reduce11ReduceAgentINS0_12zip_iteratorIN4cuda3std3__45tupleIJNS0_10device_ptrIiEENS0_17counting_iteratorIlNS0_11use_defaultESF_SF_EEEEEEEPNSB_IJilEEESJ_iNS1_9__extrema9arg_max_fIilNSA_4lessIiEEEEEEJSI_SK_iSP_EEEvDpT0_:
        /* <DEDUP_REMOVED lines=23> */
.L_x_580:
[----:B0-----:R-:W-:Y:S05]  /*0170*/  BSYNC.RECONVERGENT B1 ;  /* 0x0000000000017941 */ /* 0x001fea0003800200 */
.L_x_579:
        /* <DEDUP_REMOVED lines=17> */
.L_x_587:
        /* <DEDUP_REMOVED lines=24> */
.L_x_586:
[----:B------:R-:W-:Y:S05]  /*0410*/  BSYNC.RECONVERGENT B3 ;  /* 0x0000000000037941 */ /* 0x000fea0003800200 */
.L_x_585:
[----:B------:R-:W-:Y:S01]  /*0420*/  IADD3 R5, P0, PT, R5, 0x100, RZ ;  /* 0x0000010005057810 */ /* 0x000fe20007f1e0ff */
[----:B------:R-:W-:Y:S02]  /*0430*/  VIADD R9, R9, 0x100 ;  /* 0x0000010009097836 */ /* 0x000fe40000000000 */
[----:B------:R-:W-:Y:S02]  /*0440*/  IMAD.X R3, RZ, RZ, R3, P3 ;  /* 0x000000ffff037224 */ /* 0x000fe400018e0603 */
[----:B------:R-:W-:Y:S01]  /*0450*/  IMAD.X R10, RZ, RZ, R10, P0 ;  /* 0x000000ffff0a7224 */ /* 0x000fe200000e060a */
[----:B------:R-:W-:Y:S07]  /*0460*/  @P2 BRA `(.L_x_587) ;  /* 0xfffffffc00882947 */ /* 0x000fee000383ffff */
.L_x_584:
[----:B------:R-:W-:Y:S05]  /*0470*/  BSYNC.RECONVERGENT B2 ;  /* 0x0000000000027941 */ /* 0x000fea0003800200 */
.L_x_583:
[----:B------:R-:W-:-:S13]  /*0480*/  ISETP.GE.U32.AND P0, PT, R11, 0x300, PT ;  /* 0x000003000b00780c */ /* 0x000fda0003f06070 */
[----:B------:R-:W-:Y:S05]  /*0490*/  @!P0 BRA `(.L_x_582) ;  /* 0x00000004007c8947 */ /* 0x000fea0003800000 */
[----:B------:R-:W0:Y:S01]  /*04a0*/  LDC.64 R4, c[0x0][0x380] ;  /* 0x0000e000ff047b82 */ /* 0x000e220000000a00 */
[----:B------:R-:W-:-:S07]  /*04b0*/  VIADD R10, R9, 0x200 ;  /* 0x00000200090a7836 */ /* 0x000fce0000000000 */
[----:B------:R-:W1:Y:S02]  /*04c0*/  LDC.64 R2, c[0x0][0x388] ;  /* 0x0000e200ff027b82 */ /* 0x000e640000000a00 */
.L_x_596:
        /* <DEDUP_REMOVED lines=26> */
.L_x_589:
[----:B------:R-:W-:Y:S05]  /*0670*/  BSYNC.RECONVERGENT B2 ;  /* 0x0000000000027941 */ /* 0x000fea0003800200 */
.L_x_588:
        /* <DEDUP_REMOVED lines=20> */
.L_x_591:
[----:B------:R-:W-:Y:S05]  /*07c0*/  BSYNC.RECONVERGENT B2 ;  /* 0x0000000000027941 */ /* 0x000fea0003800200 */
.L_x_590:
        /* <DEDUP_REMOVED lines=20> */
.L_x_593:
[----:B------:R-:W-:Y:S05]  /*0910*/  BSYNC.RECONVERGENT B2 ;  /* 0x0000000000027941 */ /* 0x000fea0003800200 */
.L_x_592:
        /* <DEDUP_REMOVED lines=18> */
.L_x_595:
[----:B------:R-:W-:Y:S05]  /*0a40*/  BSYNC.RECONVERGENT B2 ;  /* 0x0000000000027941 */ /* 0x000fea0003800200 */
.L_x_594:
[C---:B------:R-:W-:Y:S02]  /*0a50*/  VIADD R9, R10.reuse, 0x200 ;  /* 0x000002000a097836 */ /* 0x040fe40000000000 */
[----:B------:R-:W-:-:S03]  /*0a60*/  VIADD R10, R10, 0x400 ;  /* 0x000004000a0a7836 */ /* 0x000fc60000000000 */
[----:B------:R-:W-:-:S13]  /*0a70*/  ISETP.GE.AND P0, PT, R9, UR5, PT ;  /* 0x0000000509007c0c */ /* 0x000fda000bf06270 */
[----:B------:R-:W-:Y:S05]  /*0a80*/  @!P0 BRA `(.L_x_596) ;  /* 0xfffffff800908947 */ /* 0x000fea000383ffff */
.L_x_582:
[----:B------:R-:W-:Y:S05]  /*0a90*/  BSYNC.RECONVERGENT B1 ;  /* 0x0000000000017941 */ /* 0x000fea0003800200 */
.L_x_581:
        /* <DEDUP_REMOVED lines=31> */
.L_x_599:
[----:B------:R-:W-:Y:S05]  /*0c90*/  BSYNC.RECONVERGENT B1 ;  /* 0x0000000000017941 */ /* 0x000fea0003800200 */
.L_x_598:
        /* <DEDUP_REMOVED lines=27> */
.L_x_601:
[----:B------:R-:W-:Y:S05]  /*0e50*/  BSYNC.RECONVERGENT B1 ;  /* 0x0000000000017941 */ /* 0x000fea0003800200 */
.L_x_600:
        /* <DEDUP_REMOVED lines=24> */
.L_x_603:
[----:B------:R-:W-:Y:S05]  /*0fe0*/  BSYNC.RECONVERGENT B1 ;  /* 0x0000000000017941 */ /* 0x000fea0003800200 */
.L_x_602:
        /* <DEDUP_REMOVED lines=24> */
.L_x_605:
[----:B------:R-:W-:Y:S05]  /*1170*/  BSYNC.RECONVERGENT B1 ;  /* 0x0000000000017941 */ /* 0x000fea0003800200 */
.L_x_604:
        /* <DEDUP_REMOVED lines=24> */
.L_x_607:
[----:B------:R-:W-:Y:S05]  /*1300*/  BSYNC.RECONVERGENT B1 ;  /* 0x0000000000017941 */ /* 0x000fea0003800200 */
.L_x_606:
        /* <DEDUP_REMOVED lines=12> */
.L_x_609:
[----:B------:R-:W-:Y:S05]  /*13d0*/  BSYNC.RECONVERGENT B1 ;  /* 0x0000000000017941 */ /* 0x000fea0003800200 */
.L_x_608:
        /* <DEDUP_REMOVED lines=27> */
.L_x_612:
[----:B------:R-:W-:Y:S05]  /*1590*/  BSYNC.RECONVERGENT B1 ;  /* 0x0000000000017941 */ /* 0x000fea0003800200 */
.L_x_611:
        /* <DEDUP_REMOVED lines=27> */
.L_x_614:
[----:B------:R-:W-:Y:S05]  /*1750*/  BSYNC.RECONVERGENT B1 ;  /* 0x0000000000017941 */ /* 0x000fea0003800200 */
.L_x_613:
        /* <DEDUP_REMOVED lines=17> */
.L_x_616:
[----:B------:R-:W-:Y:S05]  /*1870*/  BSYNC.RECONVERGENT B1 ;  /* 0x0000000000017941 */ /* 0x000fea0003800200 */
.L_x_615:
        /* <DEDUP_REMOVED lines=17> */
.L_x_618:
[----:B------:R-:W-:Y:S05]  /*1990*/  BSYNC.RECONVERGENT B1 ;  /* 0x0000000000017941 */ /* 0x000fea0003800200 */
.L_x_617:
        /* <DEDUP_REMOVED lines=17> */
.L_x_620:
[----:B------:R-:W-:Y:S05]  /*1ab0*/  BSYNC.RECONVERGENT B1 ;  /* 0x0000000000017941 */ /* 0x000fea0003800200 */
.L_x_619:
        /* <DEDUP_REMOVED lines=17> */
.L_x_622:
[----:B------:R-:W-:Y:S05]  /*1bd0*/  BSYNC.RECONVERGENT B1 ;  /* 0x0000000000017941 */ /* 0x000fea0003800200 */
.L_x_621:
        /* <DEDUP_REMOVED lines=18> */
.L_x_597:
        /* <DEDUP_REMOVED lines=41> */
.L_x_624:
[----:B------:R-:W-:Y:S05]  /*1f90*/  BSYNC.RECONVERGENT B1 ;  /* 0x0000000000017941 */ /* 0x000fea0003800200 */
.L_x_623:
        /* <DEDUP_REMOVED lines=24> */
.L_x_626:
[----:B------:R-:W-:Y:S05]  /*2120*/  BSYNC.RECONVERGENT B1 ;  /* 0x0000000000017941 */ /* 0x000fea0003800200 */
.L_x_625:
        /* <DEDUP_REMOVED lines=24> */
.L_x_628:
[----:B------:R-:W-:Y:S05]  /*22b0*/  BSYNC.RECONVERGENT B1 ;  /* 0x0000000000017941 */ /* 0x000fea0003800200 */
.L_x_627:
        /* <DEDUP_REMOVED lines=24> */
.L_x_630:
[----:B------:R-:W-:Y:S05]  /*2440*/  BSYNC.RECONVERGENT B1 ;  /* 0x0000000000017941 */ /* 0x000fea0003800200 */
.L_x_629:
        /* <DEDUP_REMOVED lines=24> */
.L_x_632:
[----:B------:R-:W-:Y:S05]  /*25d0*/  BSYNC.RECONVERGENT B1 ;  /* 0x0000000000017941 */ /* 0x000fea0003800200 */
.L_x_631:
        /* <DEDUP_REMOVED lines=12> */
.L_x_634:
[----:B------:R-:W-:Y:S05]  /*26a0*/  BSYNC.RECONVERGENT B1 ;  /* 0x0000000000017941 */ /* 0x000fea0003800200 */
.L_x_633:
        /* <DEDUP_REMOVED lines=30> */
.L_x_636:
[----:B------:R-:W-:Y:S05]  /*2890*/  BSYNC.RECONVERGENT B1 ;  /* 0x0000000000017941 */ /* 0x000fea0003800200 */
.L_x_635:
        /* <DEDUP_REMOVED lines=27> */
.L_x_638:
[----:B------:R-:W-:Y:S05]  /*2a50*/  BSYNC.RECONVERGENT B1 ;  /* 0x0000000000017941 */ /* 0x000fea0003800200 */
.L_x_637:
        /* <DEDUP_REMOVED lines=27> */
.L_x_640:
[----:B------:R-:W-:Y:S05]  /*2c10*/  BSYNC.RECONVERGENT B1 ;  /* 0x0000000000017941 */ /* 0x000fea0003800200 */
.L_x_639:
        /* <DEDUP_REMOVED lines=27> */
.L_x_642:
[----:B------:R-:W-:Y:S05]  /*2dd0*/  BSYNC.RECONVERGENT B1 ;  /* 0x0000000000017941 */ /* 0x000fea0003800200 */
.L_x_641:
        /* <DEDUP_REMOVED lines=27> */
.L_x_644:
[----:B------:R-:W-:Y:S05]  /*2f90*/  BSYNC.RECONVERGENT B1 ;  /* 0x0000000000017941 */ /* 0x000fea0003800200 */
.L_x_643:
        /* <DEDUP_REMOVED lines=27> */
.L_x_646:
[----:B------:R-:W-:Y:S05]  /*3150*/  BSYNC.RECONVERGENT B1 ;  /* 0x0000000000017941 */ /* 0x000fea0003800200 */
.L_x_645:
        /* <DEDUP_REMOVED lines=28> */
.L_x_578:
        /* <DEDUP_REMOVED lines=9> */
[----:B------:R-:W-:Y:S01]  /*33b0*/  UISETP.GE.U32.AND UP0, UPT, UR4, 0xa00, UPT ;  /* 0x00000a000400788c */ /* 0x000fe2000bf06070 */
[----:B---3--:R-:W-:-:S02]  /*33c0*/  VIMNMX R10, PT, PT, R4, R5, !PT ;  /* 0x00000005040a7248 */ /* 0x008fc40007fe0100 */
[----:B------:R-:W-:Y:S01]  /*33d0*/  ISETP.GE.AND P0, PT, R4, R5, PT ;  /* 0x000000050400720c */ /* 0x000fe20003f06270 */
[----:B------:R-:W-:Y:S01]  /*33e0*/  VIADD R5, R0, 0x200 ;  /* 0x0000020000057836 */ /* 0x000fe20000000000 */
[----:B----4-:R-:W-:Y:S02]  /*33f0*/  VIMNMX R9, PT, PT, R7, R10, !PT ;  /* 0x0000000a07097248 */ /* 0x010fe40007fe0100 */
[----:B------:R-:W-:Y:S02]  /*3400*/  ISETP.GE.AND P2, PT, R10, R7, PT ;  /* 0x000000070a00720c */ /* 0x000fe40003f46270 */
[----:B-----5:R-:W-:Y:S02]  /*3410*/  ISETP.GE.AND P3, PT, R9, R8, PT ;  /* 0x000000080900720c */ /* 0x020fe40003f66270 */
[----:B------:R-:W-:Y:S01]  /*3420*/  VIMNMX R7, PT, PT, R8, R9, !PT ;  /* 0x0000000908077248 */ /* 0x000fe20007fe0100 */
[C---:B------:R-:W-:Y:S01]  /*3430*/  VIADD R9, R0.reuse, 0x100 ;  /* 0x0000010000097836 */ /* 0x040fe20000000000 */
[----:B------:R-:W-:-:S02]  /*3440*/  LOP3.LUT R8, R0, 0x400, RZ, 0xfc, !PT ;  /* 0x0000040000087812 */ /* 0x000fc400078efcff */
[----:B--2---:R-:W-:-:S05]  /*3450*/  ISETP.GE.AND P1, PT, R7, R6, PT ;  /* 0x000000060700720c */ /* 0x004fca0003f26270 */
[----:B------:R-:W-:Y:S02]  /*3460*/  @P2 SEL R5, R9, R0, !P0 ;  /* 0x0000000009052207 */ /* 0x000fe40004000000 */
[----:B------:R-:W-:-:S06]  /*3470*/  @!P3 VIADD R5, R0, 0x300 ;  /* 0x000003000005b836 */ /* 0x000fcc0000000000 */
        /* <DEDUP_REMOVED lines=13> */
[----:B------:R-:W0:Y:S01]  /*3550*/  LDCU UR4, c[0x0][0x398] ;  /* 0x00007300ff0477ac */ /* 0x000e220008000800 */
[----:B------:R-:W-:Y:S02]  /*3560*/  IMAD.MOV.U32 R21, RZ, RZ, R8 ;  /* 0x000000ffff157224 */ /* 0x000fe400078e0008 */
[----:B------:R-:W-:Y:S01]  /*3570*/  IMAD.MOV.U32 R20, RZ, RZ, R9 ;  /* 0x000000ffff147224 */ /* 0x000fe200078e0009 */
[----:B------:R-:W1:Y:S01]  /*3580*/  LDCU.64 UR6, c[0x0][0x388] ;  /* 0x00007100ff0677ac */ /* 0x000e620008000a00 */
[----:B------:R-:W-:-:S07]  /*3590*/  IMAD.MOV.U32 R7, RZ, RZ, 0x500 ;  /* 0x00000500ff077424 */ /* 0x000fce00078e00ff */
.L_x_648:
[----:B------:R-:W-:-:S05]  /*35a0*/  IMAD.WIDE.U32 R4, R7, 0x4, R2 ;  /* 0x0000000407047825 */ /* 0x000fca00078e0002 */
[----:B------:R-:W2:Y:S04]  /*35b0*/  LDG.E R11, desc[UR8][R4.64] ;  /* 0x00000008040b7981 */ /* 0x000ea8000c1e1900 */
[----:B------:R-:W3:Y:S04]  /*35c0*/  LDG.E R12, desc[UR8][R4.64+0x400] ;  /* 0x00040008040c7981 */ /* 0x000ee8000c1e1900 */
[----:B------:R-:W4:Y:S04]  /*35d0*/  LDG.E R13, desc[UR8][R4.64+0x800] ;  /* 0x00080008040d7981 */ /* 0x000f28000c1e1900 */
[----:B------:R-:W5:Y:S04]  /*35e0*/  LDG.E R14, desc[UR8][R4.64+0xc00] ;  /* 0x000c0008040e7981 */ /* 0x000f68000c1e1900 */
[----:B------:R0:W5:Y:S01]  /*35f0*/  LDG.E R6, desc[UR8][R4.64+0x1000] ;  /* 0x0010000804067981 */ /* 0x000162000c1e1900 */
[----:B-1----:R-:W-:-:S04]  /*3600*/  IADD3 R18, P0, P1, R0, UR6, R7 ;  /* 0x0000000600127c10 */ /* 0x002fc8000f91e007 */
[----:B------:R-:W-:Y:S02]  /*3610*/  IADD3.X R19, PT, PT, RZ, UR7, RZ, P0, P1 ;  /* 0x00000007ff137c10 */ /* 0x000fe400087e24ff */
[C---:B------:R-:W-:Y:S02]  /*3620*/  IADD3 R17, P3, PT, R18.reuse, 0x100, RZ ;  /* 0x0000010012117810 */ /* 0x040fe40007f7e0ff */
[C---:B------:R-:W-:Y:S02]  /*3630*/  IADD3 R15, P5, PT, R18.reuse, 0x300, RZ ;  /* 0x00000300120f7810 */ /* 0x040fe40007fbe0ff */
[----:B------:R-:W-:Y:S01]  /*3640*/  IADD3 R8, P6, PT, R18, 0x400, RZ ;  /* 0x0000040012087810 */ /* 0x000fe20007fde0ff */
[--C-:B------:R-:W-:Y:S02]  /*3650*/  IMAD.X R16, RZ, RZ, R19.reuse, P3 ;  /* 0x000000ffff107224 */ /* 0x100fe400018e0613 */
[--C-:B0-----:R-:W-:Y:S02]  /*3660*/  IMAD.X R4, RZ, RZ, R19.reuse, P5 ;  /* 0x000000ffff047224 */ /* 0x101fe400028e0613 */
        /* <DEDUP_REMOVED lines=23> */
[----:B-----5:R-:W-:Y:S02]  /*37e0*/  ISETP.GE.AND P1, PT, R13, R14, PT ;  /* 0x0000000e0d00720c */ /* 0x020fe40003f26270 */
[----:B------:R-:W-:-:S11]  /*37f0*/  @P2 SEL R5, R16, R5, P0 ;  /* 0x0000000510052207 */ /* 0x000fd60000000000 */
[----:B------:R-:W-:-:S04]  /*3800*/  @P1 ISETP.GE.U32.AND P0, PT, R10, R15, PT ;  /* 0x0000000f0a00120c */ /* 0x000fc80003f06070 */
[----:B------:R-:W-:-:S04]  /*3810*/  @P1 ISETP.GE.AND.EX P0, PT, R5, R4, PT, P0 ;  /* 0x000000040500120c */ /* 0x000fc80003f06300 */
[----:B------:R-:W-:-:S04]  /*3820*/  @P1 ISETP.LT.OR P0, PT, R14, R13, !P0 ;  /* 0x0000000d0e00120c */ /* 0x000fc80004701670 */
[----:B------:R-:W-:Y:S02]  /*3830*/  @P1 SEL R14, R13, R14, P0 ;  /* 0x0000000e0d0e1207 */ /* 0x000fe40000000000 */
[----:B------:R-:W-:Y:S01]  /*3840*/  @P1 SEL R15, R10, R15, P0 ;  /* 0x0000000f0a0f1207 */ /* 0x000fe20000000000 */
[----:B------:R-:W-:Y:S01]  /*3850*/  VIADD R10, R7, 0xa00 ;  /* 0x00000a00070a7836 */ /* 0x000fe20000000000 */
[----:B------:R-:W-:Y:S02]  /*3860*/  ISETP.GE.AND P2, PT, R14, R6, PT ;  /* 0x000000060e00720c */ /* 0x000fe40003f46270 */
[----:B------:R-:W-:Y:S01]  /*3870*/  @P1 SEL R4, R5, R4, P0 ;  /* 0x0000000405041207 */ /* 0x000fe20000000000 */
[----:B------:R-:W-:Y:S01]  /*3880*/  VIADD R5, R7, 0x500 ;  /* 0x0000050007057836 */ /* 0x000fe20000000000 */
[----:B------:R-:W-:-:S03]  /*3890*/  ISETP.GT.AND P1, PT, R10, UR4, PT ;  /* 0x000000040a007c0c */ /* 0x000fc6000bf24270 */
[----:B------:R-:W-:-:S06]  /*38a0*/  IMAD.MOV.U32 R7, RZ, RZ, R5 ;  /* 0x000000ffff077224 */ /* 0x000fcc00078e0005 */
        /* <DEDUP_REMOVED lines=10> */
.L_x_647:
        /* <DEDUP_REMOVED lines=14> */
[----:B------:R-:W-:Y:S01]  /*3a30*/  IMAD.IADD R11, R0, 0x1, R5 ;  /* 0x00000001000b7824 */ /* 0x000fe200078e0205 */
[----:B------:R-:W-:-:S04]  /*3a40*/  LEA.HI R4, R13, 0x1, RZ, 0x18 ;  /* 0x000000010d047811 */ /* 0x000fc800078fc0ff */
[----:B------:R-:W-:Y:S01]  /*3a50*/  LOP3.LUT R10, R4, 0x3, RZ, 0xc0, !PT ;  /* 0x00000003040a7812 */ /* 0x000fe200078ec0ff */
[----:B------:R-:W-:-:S04]  /*3a60*/  IMAD.MOV.U32 R4, RZ, RZ, R0 ;  /* 0x000000ffff047224 */ /* 0x000fc800078e0000 */
[----:B------:R-:W-:Y:S02]  /*3a70*/  IMAD.MOV R10, RZ, RZ, -R10 ;  /* 0x000000ffff0a7224 */ /* 0x000fe400078e0a0a */
[C---:B0-----:R-:W-:Y:S01]  /*3a80*/  IMAD.WIDE.U32 R2, R11.reuse, 0x4, R2 ;  /* 0x000000040b027825 */ /* 0x041fe200078e0002 */
[----:B------:R-:W-:-:S05]  /*3a90*/  IADD3 R11, P0, PT, R11, UR6, RZ ;  /* 0x000000060b0b7c10 */ /* 0x000fca000ff1e0ff */
[----:B------:R-:W-:-:S08]  /*3aa0*/  IMAD.X R12, RZ, RZ, UR7, P0 ;  /* 0x00000007ff0c7e24 */ /* 0x000fd000080e06ff */
.L_x_655:
[----:B------:R0:W2:Y:S01]  /*3ab0*/  LDG.E R17, desc[UR8][R2.64] ;  /* 0x0000000802117981 */ /* 0x0000a2000c1e1900 */
[----:B------:R-:W-:Y:S01]  /*3ac0*/  VIADD R10, R10, 0x1 ;  /* 0x000000010a0a7836 */ /* 0x000fe20000000000 */
[----:B------:R-:W-:Y:S01]  /*3ad0*/  BSSY.RECONVERGENT B3, `(.L_x_653) ;  /* 0x0000016000037945 */ /* 0x000fe20003800200 */
[----:B------:R-:W-:Y:S02]  /*3ae0*/  IMAD.MOV.U32 R14, RZ, RZ, R8 ;  /* 0x000000ffff0e7224 */ /* 0x000fe400078e0008 */
[----:B------:R-:W-:Y:S01]  /*3af0*/  IMAD.MOV.U32 R15, RZ, RZ, R9 ;  /* 0x000000ffff0f7224 */ /* 0x000fe200078e0009 */
[----:B------:R-:W-:Y:S01]  /*3b00*/  ISETP.NE.AND P2, PT, R10, RZ, PT ;  /* 0x000000ff0a00720c */ /* 0x000fe20003f45270 */
[----:B------:R-:W-:Y:S02]  /*3b10*/  IMAD.MOV.U32 R16, RZ, RZ, R6 ;  /* 0x000000ffff107224 */ /* 0x000fe400078e0006 */
        /* <DEDUP_REMOVED lines=17> */
.L_x_654:
[----:B------:R-:W-:Y:S05]  /*3c30*/  BSYNC.RECONVERGENT B3 ;  /* 0x0000000000037941 */ /* 0x000fea0003800200 */
.L_x_653:
[----:B------:R-:W-:Y:S01]  /*3c40*/  IADD3 R11, P0, PT, R11, 0x100, RZ ;  /* 0x000001000b0b7810 */ /* 0x000fe20007f1e0ff */
[----:B------:R-:W-:Y:S02]  /*3c50*/  VIADD R4, R4, 0x100 ;  /* 0x0000010004047836 */ /* 0x000fe40000000000 */
[----:B------:R-:W-:Y:S02]  /*3c60*/  IMAD.X R3, RZ, RZ, R3, P3 ;  /* 0x000000ffff037224 */ /* 0x000fe400018e0603 */
[----:B------:R-:W-:Y:S01]  /*3c70*/  IMAD.X R12, RZ, RZ, R12, P0 ;  /* 0x000000ffff0c7224 */ /* 0x000fe200000e060c */
[----:B------:R-:W-:Y:S07]  /*3c80*/  @P2 BRA `(.L_x_655) ;  /* 0xfffffffc00882947 */ /* 0x000fee000383ffff */
.L_x_652:
[----:B------:R-:W-:Y:S05]  /*3c90*/  BSYNC.RECONVERGENT B2 ;  /* 0x0000000000027941 */ /* 0x000fea0003800200 */
.L_x_651:
[----:B------:R-:W-:-:S13]  /*3ca0*/  ISETP.GE.U32.AND P0, PT, R13, 0x300, PT ;  /* 0x000003000d00780c */ /* 0x000fda0003f06070 */
[----:B------:R-:W-:Y:S05]  /*3cb0*/  @!P0 BRA `(.L_x_650) ;  /* 0x0000000400bc8947 */ /* 0x000fea0003800000 */
[----:B------:R-:W0:Y:S01]  /*3cc0*/  LDCU.128 UR12, c[0x0][0x380] ;  /* 0x00007000ff0c77ac */ /* 0x000e220008000c00 */
[----:B------:R-:W1:Y:S01]  /*3cd0*/  LDC.64 R14, c[0x0][0x380] ;  /* 0x0000e000ff0e7b82 */ /* 0x000e620000000a00 */
[C---:B------:R-:W-:Y:S01]  /*3ce0*/  IADD3 R12, P1, PT, R4.reuse, R5, RZ ;  /* 0x00000005040c7210 */ /* 0x040fe20007f3e0ff */
[C---:B------:R-:W-:Y:S02]  /*3cf0*/  IMAD.IADD R10, R4.reuse, 0x1, R5 ;  /* 0x00000001040a7824 */ /* 0x040fe400078e0205 */
[----:B------:R-:W-:Y:S02]  /*3d00*/  VIADD R13, R4, 0x200 ;  /* 0x00000200040d7836 */ /* 0x000fe40000000000 */
[----:B------:R-:W-:Y:S02]  /*3d10*/  IMAD.X R5, RZ, RZ, RZ, P1 ;  /* 0x000000ffff057224 */ /* 0x000fe400008e06ff */
[----:B------:R-:W2:Y:S01]  /*3d20*/  LDC.64 R2, c[0x0][0x388] ;  /* 0x0000e200ff027b82 */ /* 0x000ea20000000a00 */
[----:B0-----:R-:W-:-:S02]  /*3d30*/  LEA R17, P2, R12, UR12, 0x2 ;  /* 0x0000000c0c117c11 */ /* 0x001fc4000f8410ff */
[----:B------:R-:W-:Y:S02]  /*3d40*/  IADD3 R11, P0, PT, R10, UR14, RZ ;  /* 0x0000000e0a0b7c10 */ /* 0x000fe4000ff1e0ff */
[----:B------:R-:W-:Y:S02]  /*3d50*/  IADD3 R17, P1, PT, R17, 0xc00, RZ ;  /* 0x00000c0011117810 */ /* 0x000fe40007f3e0ff */
[----:B------:R-:W-:Y:S01]  /*3d60*/  LEA.HI.X R5, R12, UR13, R5, 0x2, P2 ;  /* 0x0000000d0c057c11 */ /* 0x000fe200090f1405 */
[----:B-1----:R-:W-:-:S04]  /*3d70*/  IMAD.WIDE.U32 R14, R10, 0x4, R14 ;  /* 0x000000040a0e7825 */ /* 0x002fc800078e000e */
[----:B------:R-:W-:Y:S02]  /*3d80*/  IMAD.X R12, RZ, RZ, UR15, P0 ;  /* 0x0000000fff0c7e24 */ /* 0x000fe400080e06ff */
[----:B------:R-:W-:-:S07]  /*3d90*/  IMAD.X R5, RZ, RZ, R5, P1 ;  /* 0x000000ffff057224 */ /* 0x000fce00008e0605 */
.L_x_664:
[----:B------:R-:W3:Y:S01]  /*3da0*/  LDG.E R23, desc[UR8][R14.64] ;  /* 0x000000080e177981 */ /* 0x000ee2000c1e1900 */
[----:B------:R-:W-:-:S05]  /*3db0*/  IMAD.MOV.U32 R4, RZ, RZ, R17 ;  /* 0x000000ffff047224 */ /* 0x000fca00078e0011 */
[----:B------:R0:W5:Y:S04]  /*3dc0*/  LDG.E R25, desc[UR8][R4.64+-0x800] ;  /* 0xfff8000804197981 */ /* 0x000168000c1e1900 */
[----:B------:R0:W5:Y:S04]  /*3dd0*/  LDG.E R16, desc[UR8][R4.64+-0x400] ;  /* 0xfffc000804107981 */ /* 0x000168000c1e1900 */
[----:B------:R0:W5:Y:S01]  /*3de0*/  LDG.E R17, desc[UR8][R4.64] ;  /* 0x0000000804117981 */ /* 0x000162000c1e1900 */
[----:B------:R-:W-:Y:S01]  /*3df0*/  BSSY.RECONVERGENT B2, `(.L_x_656) ;  /* 0x0000012000027945 */ /* 0x000fe20003800200 */
[----:B------:R-:W-:-:S02]  /*3e00*/  IMAD.MOV.U32 R20, RZ, RZ, R11 ;  /* 0x000000ffff147224 */ /* 0x000fc400078e000b */
[----:B------:R-:W-:Y:S02]  /*3e10*/  IMAD.MOV.U32 R21, RZ, RZ, R12 ;  /* 0x000000ffff157224 */ /* 0x000fe400078e000c */
[----:B------:R-:W-:Y:S01]  /*3e20*/  VIADD R19, R10, 0x100 ;  /* 0x000001000a137836 */ /* 0x000fe20000000000 */
[----:B---3--:R-:W-:Y:S01]  /*3e30*/  ISETP.GE.AND P0, PT, R6, R23, PT ;  /* 0x000000170600720c */ /* 0x008fe20003f06270 */
        /* <DEDUP_REMOVED lines=13> */
.L_x_657:
[----:B------:R-:W-:Y:S05]  /*3f10*/  BSYNC.RECONVERGENT B2 ;  /* 0x0000000000027941 */ /* 0x000fea0003800200 */
.L_x_656:
[----:B-----5:R-:W-:Y:S01]  /*3f20*/  ISETP.GE.AND P0, PT, R18, R25, PT ;  /* 0x000000191200720c */ /* 0x020fe20003f06270 */
[----:B------:R-:W-:Y:S01]  /*3f30*/  BSSY.RECONVERGENT B2, `(.L_x_658) ;  /* 0x0000013000027945 */ /* 0x000fe20003800200 */
[----:B--2---:R-:W-:Y:S01]  /*3f40*/  IADD3 R23, P1, PT, R19, R2, RZ ;  /* 0x0000000213177210 */ /* 0x004fe20007f3e0ff */
[----:B------:R-:W-:Y:S02]  /*3f50*/  VIADD R19, R10, 0x200 ;  /* 0x000002000a137836 */ /* 0x000fe40000000000 */
[----:B------:R-:W-:Y:S02]  /*3f60*/  IMAD.MOV.U32 R9, RZ, RZ, R25 ;  /* 0x000000ffff097224 */ /* 0x000fe400078e0019 */
[----:B------:R-:W-:Y:S02]  /*3f70*/  IMAD.X R22, RZ, RZ, R3, P1 ;  /* 0x000000ffff167224 */ /* 0x000fe400008e0603 */
[----:B------:R-:W-:Y:S02]  /*3f80*/  IMAD.MOV.U32 R8, RZ, RZ, R23 ;  /* 0x000000ffff087224 */ /* 0x000fe400078e0017 */
[----:B------:R-:W-:-:S02]  /*3f90*/  IMAD.MOV.U32 R6, RZ, RZ, R22 ;  /* 0x000000ffff067224 */ /* 0x000fc400078e0016 */
        /* <DEDUP_REMOVED lines=12> */
.L_x_659:
[----:B------:R-:W-:Y:S05]  /*4060*/  BSYNC.RECONVERGENT B2 ;  /* 0x0000000000027941 */ /* 0x000fea0003800200 */
.L_x_658:
[----:B------:R-:W-:Y:S01]  /*4070*/  ISETP.GE.AND P0, PT, R9, R16, PT ;  /* 0x000000100900720c */ /* 0x000fe20003f06270 */
[----:B------:R-:W-:Y:S01]  /*4080*/  VIADD R21, R10, 0x300 ;  /* 0x000003000a157836 */ /* 0x000fe20000000000 */
[-C--:B------:R-:W-:Y:S01]  /*4090*/  IADD3 R23, P1, PT, R19, R2.reuse, RZ ;  /* 0x0000000213177210 */ /* 0x080fe20007f3e0ff */
[----:B------:R-:W-:Y:S01]  /*40a0*/  BSSY.RECONVERGENT B2, `(.L_x_660) ;  /* 0x0000012000027945 */ /* 0x000fe20003800200 */
[----:B------:R-:W-:Y:S02]  /*40b0*/  IMAD.MOV.U32 R18, RZ, RZ, R16 ;  /* 0x000000ffff127224 */ /* 0x000fe400078e0010 */
[----:B------:R-:W-:Y:S01]  /*40c0*/  IADD3 R22, P2, PT, R21, R2, RZ ;  /* 0x0000000215167210 */ /* 0x000fe20007f5e0ff */
[----:B------:R-:W-:Y:S02]  /*40d0*/  IMAD.X R21, RZ, RZ, R3, P1 ;  /* 0x000000ffff157224 */ /* 0x000fe400008e0603 */
[----:B------:R-:W-:Y:S02]  /*40e0*/  IMAD.MOV.U32 R19, RZ, RZ, R23 ;  /* 0x000000ffff137224 */ /* 0x000fe400078e0017 */
[----:B------:R-:W-:-:S02]  /*40f0*/  IMAD.MOV.U32 R20, RZ, RZ, R21 ;  /* 0x000000ffff147224 */ /* 0x000fc400078e0015 */
        /* <DEDUP_REMOVED lines=12> */
.L_x_661:
[----:B------:R-:W-:Y:S05]  /*41c0*/  BSYNC.RECONVERGENT B2 ;  /* 0x0000000000027941 */ /* 0x000fea0003800200 */
.L_x_660:
[----:B------:R-:W-:Y:S01]  /*41d0*/  ISETP.GE.AND P0, PT, R18, R17, PT ;  /* 0x000000111200720c */ /* 0x000fe20003f06270 */
[----:B------:R-:W-:Y:S01]  /*41e0*/  IMAD.X R21, RZ, RZ, R3, P2 ;  /* 0x000000ffff157224 */ /* 0x000fe200010e0603 */
[----:B------:R-:W-:Y:S01]  /*41f0*/  BSSY.RECONVERGENT B2, `(.L_x_662) ;  /* 0x0000010000027945 */ /* 0x000fe20003800200 */
        /* <DEDUP_REMOVED lines=15> */
.L_x_663:
[----:B------:R-:W-:Y:S05]  /*42f0*/  BSYNC.RECONVERGENT B2 ;  /* 0x0000000000027941 */ /* 0x000fea0003800200 */
.L_x_662:
[C---:B------:R-:W-:Y:S01]  /*4300*/  VIADD R16, R13.reuse, 0x200 ;  /* 0x000002000d107836 */ /* 0x040fe20000000000 */
[----:B------:R-:W-:Y:S01]  /*4310*/  IADD3 R17, P2, PT, R4, 0x1000, RZ ;  /* 0x0000100004117810 */ /* 0x000fe20007f5e0ff */
[----:B------:R-:W-:Y:S01]  /*4320*/  VIADD R13, R13, 0x400 ;  /* 0x000004000d0d7836 */ /* 0x000fe20000000000 */
[----:B------:R-:W-:Y:S01]  /*4330*/  IADD3 R11, P1, PT, R11, 0x400, RZ ;  /* 0x000004000b0b7810 */ /* 0x000fe20007f3e0ff */
[----:B------:R-:W-:Y:S01]  /*4340*/  VIADD R10, R10, 0x400 ;  /* 0x000004000a0a7836 */ /* 0x000fe20000000000 */
[----:B------:R-:W-:Y:S01]  /*4350*/  ISETP.GE.AND P0, PT, R16, R7, PT ;  /* 0x000000071000720c */ /* 0x000fe20003f06270 */
[----:B------:R-:W-:Y:S01]  /*4360*/  IMAD.X R5, RZ, RZ, R5, P2 ;  /* 0x000000ffff057224 */ /* 0x000fe200010e0605 */
[----:B------:R-:W-:Y:S01]  /*4370*/  IADD3 R14, P2, PT, R14, 0x1000, RZ ;  /* 0x000010000e0e7810 */ /* 0x000fe20007f5e0ff */
[----:B------:R-:W-:-:S04]  /*4380*/  IMAD.X R12, RZ, RZ, R12, P1 ;  /* 0x000000ffff0c7224 */ /* 0x000fc800008e060c */
[----:B------:R-:W-:-:S06]  /*4390*/  IMAD.X R15, RZ, RZ, R15, P2 ;  /* 0x000000ffff0f7224 */ /* 0x000fcc00010e060f */
[----:B------:R-:W-:Y:S05]  /*43a0*/  @!P0 BRA `(.L_x_664) ;  /* 0xfffffff8007c8947 */ /* 0x000fea000383ffff */
.L_x_650:
[----:B------:R-:W-:Y:S05]  /*43b0*/  BSYNC.RECONVERGENT B1 ;  /* 0x0000000000017941 */ /* 0x000fea0003800200 */
.L_x_649:
        /* <DEDUP_REMOVED lines=31> */
.L_x_666:
[----:B------:R-:W-:Y:S05]  /*45b0*/  BSYNC.RECONVERGENT B1 ;  /* 0x0000000000017941 */ /* 0x000fea0003800200 */
.L_x_665:
        /* <DEDUP_REMOVED lines=24> */
.L_x_668:
[----:B------:R-:W-:Y:S05]  /*4740*/  BSYNC.RECONVERGENT B1 ;  /* 0x0000000000017941 */ /* 0x000fea0003800200 */
.L_x_667:
[----:B------:R4:W3:Y:S01]  /*4750*/  SHFL.DOWN PT, R8, R3, 0x4, 0x1f ;  /* 0x08801f0003087f89 */ /* 0x0008e200000e0000 */
[----:B------:R-:W-:Y:S01]  /*4760*/  BSSY.RECONVERGENT B1, `(.L_x_669) ;  /* 0x0000017000017945 */ /* 0x000fe20003800200 */
[----:B0-----:R-:W-:Y:S02]  /*4770*/  IMAD.MOV.U32 R2, RZ, RZ, R3 ;  /* 0x000000ffff027224 */ /* 0x001fe400078e0003 */
[----:B-1----:R4:W0:Y:S01]  /*4780*/  SHFL.DOWN PT, R9, R4, 0x4, 0x1f ;  /* 0x08801f0004097f89 */ /* 0x00282200000e0000 */
[----:B--2---:R-:W-:Y:S02]  /*4790*/  IMAD.MOV.U32 R6, RZ, RZ, R4 ;  /* 0x000000ffff067224 */ /* 0x004fe400078e0004 */
[----:B------:R-:W-:Y:S01]  /*47a0*/  IMAD.MOV.U32 R7, RZ, RZ, R5 ;  /* 0x000000ffff077224 */ /* 0x000fe200078e0005 */
[----:B------:R4:W1:Y:S01]  /*47b0*/  SHFL.DOWN PT, R10, R5, 0x4, 0x1f ;  /* 0x08801f00050a7f89 */ /* 0x00086200000e0000 */
[----:B------:R-:W-:Y:S05]  /*47c0*/  @P5 BRA `(.L_x_670) ;  /* 0x0000000000405947 */ /* 0x000fea0003800000 */
[----:B---3--:R-:W-:Y:S01]  /*47d0*/  ISETP.GE.AND P0, PT, R3, R8, PT ;  /* 0x000000080300720c */ /* 0x008fe20003f06270 */
        /* <DEDUP_REMOVED lines=15> */
.L_x_670:
[----:B------:R-:W-:Y:S05]  /*48d0*/  BSYNC.RECONVERGENT B1 ;  /* 0x0000000000017941 */ /* 0x000fea0003800200 */
.L_x_669:
        /* <DEDUP_REMOVED lines=24> */
.L_x_672:
[----:B------:R-:W-:Y:S05]  /*4a60*/  BSYNC.RECONVERGENT B1 ;  /* 0x0000000000017941 */ /* 0x000fea0003800200 */
.L_x_671:
[----:B0-----:R0:W0:Y:S01]  /*4a70*/  SHFL.DOWN PT, R2, R3, 0x10, 0x1f ;  /* 0x0a001f0003027f89 */ /* 0x00102200000e0000 */
[----:B------:R-:W-:Y:S01]  /*4a80*/  BSSY.RECONVERGENT B1, `(.L_x_673) ;  /* 0x0000017000017945 */ /* 0x000fe20003800200 */
[----:B----4-:R-:W-:Y:S02]  /*4a90*/  IMAD.MOV.U32 R8, RZ, RZ, R3 ;  /* 0x000000ffff087224 */ /* 0x010fe400078e0003 */
[----:B--2---:R2:W4:Y:S01]  /*4aa0*/  SHFL.DOWN PT, R9, R4, 0x10, 0x1f ;  /* 0x0a001f0004097f89 */ /* 0x00452200000e0000 */
[----:B------:R-:W-:Y:S02]  /*4ab0*/  IMAD.MOV.U32 R7, RZ, RZ, R4 ;  /* 0x000000ffff077224 */ /* 0x000fe400078e0004 */
[----:B------:R-:W-:Y:S01]  /*4ac0*/  IMAD.MOV.U32 R6, RZ, RZ, R5 ;  /* 0x000000ffff067224 */ /* 0x000fe200078e0005 */
[----:B-1----:R2:W1:Y:S01]  /*4ad0*/  SHFL.DOWN PT, R10, R5, 0x10, 0x1f ;  /* 0x0a001f00050a7f89 */ /* 0x00246200000e0000 */
[----:B------:R-:W-:Y:S05]  /*4ae0*/  @P3 BRA `(.L_x_674) ;  /* 0x0000000000403947 */ /* 0x000fea0003800000 */
[----:B0-----:R-:W-:Y:S01]  /*4af0*/  ISETP.GE.AND P0, PT, R3, R2, PT ;  /* 0x000000020300720c */ /* 0x001fe20003f06270 */
[----:B------:R-:W-:Y:S02]  /*4b00*/  IMAD.MOV.U32 R8, RZ, RZ, R2 ;  /* 0x000000ffff087224 */ /* 0x000fe400078e0002 */
[----:B----4-:R-:W-:Y:S02]  /*4b10*/  IMAD.MOV.U32 R7, RZ, RZ, R9 ;  /* 0x000000ffff077224 */ /* 0x010fe400078e0009 */
        /* <DEDUP_REMOVED lines=13> */
.L_x_674:
[----:B------:R-:W-:Y:S05]  /*4bf0*/  BSYNC.RECONVERGENT B1 ;  /* 0x0000000000017941 */ /* 0x000fea0003800200 */
.L_x_673:
        /* <DEDUP_REMOVED lines=12> */
.L_x_676:
[----:B------:R-:W-:Y:S05]  /*4cc0*/  BSYNC.RECONVERGENT B1 ;  /* 0x0000000000017941 */ /* 0x000fea0003800200 */
.L_x_675:
[----:B------:R-:W-:Y:S01]  /*4cd0*/  BAR.SYNC.DEFER_BLOCKING 0x0 ;  /* 0x0000000000007b1d */ /* 0x000fe20000010000 */
[----:B------:R-:W-:-:S13]  /*4ce0*/  ISETP.NE.AND P1, PT, R0, RZ, PT ;  /* 0x000000ff0000720c */ /* 0x000fda0003f25270 */
[----:B------:R-:W-:Y:S05]  /*4cf0*/  @P1 BRA `(.L_x_610) ;  /* 0x0000000800341947 */ /* 0x000fea0003800000 */
[----:B0-----:R-:W0:Y:S01]  /*4d00*/  S2R R3, SR_CgaCtaId ;  /* 0x0000000000037919 */ /* 0x001e220000008800 */
[----:B------:R-:W-:Y:S01]  /*4d10*/  MOV R0, 0x400 ;  /* 0x0000040000007802 */ /* 0x000fe20000000f00 */
[----:B------:R-:W-:Y:S03]  /*4d20*/  BSSY.RECONVERGENT B1, `(.L_x_677) ;  /* 0x0000016000017945 */ /* 0x000fe60003800200 */
[----:B0-----:R-:W-:-:S05]  /*4d30*/  LEA R24, R3, R0, 0x18 ;  /* 0x0000000003187211 */ /* 0x001fca00078ec0ff */
[----:B------:R-:W0:Y:S04]  /*4d40*/  LDS R3, [R24+0x18] ;  /* 0x0000180018037984 */ /* 0x000e280000000800 */
[----:B--2---:R-:W2:Y:S04]  /*4d50*/  LDS.64 R4, [R24+0x20] ;  /* 0x0000200018047984 */ /* 0x004ea80000000a00 */
[----:B------:R0:W1:Y:S04]  /*4d60*/  LDS R18, [R24+0x28] ;  /* 0x0000280018127984 */ /* 0x0000680000000800 */
[----:B------:R0:W1:Y:S02]  /*4d70*/  LDS R16, [R24+0x38] ;  /* 0x0000380018107984 */ /* 0x0000640000000800 */
[----:B0-----:R-:W-:Y:S01]  /*4d80*/  ISETP.GE.AND P0, PT, R8, R3, PT ;  /* 0x000000030800720c */ /* 0x001fe20003f06270 */
[----:B------:R-:W-:-:S02]  /*4d90*/  IMAD.MOV.U32 R19, RZ, RZ, R3 ;  /* 0x000000ffff137224 */ /* 0x000fc400078e0003 */
[----:B--2---:R-:W-:Y:S02]  /*4da0*/  IMAD.MOV.U32 R21, RZ, RZ, R4 ;  /* 0x000000ffff157224 */ /* 0x004fe400078e0004 */
[----:B------:R-:W-:-:S08]  /*4db0*/  IMAD.MOV.U32 R20, RZ, RZ, R5 ;  /* 0x000000ffff147224 */ /* 0x000fd000078e0005 */
[----:B-1----:R-:W-:Y:S05]  /*4dc0*/  @!P0 BRA `(.L_x_678) ;  /* 0x00000000002c8947 */ /* 0x002fea0003800000 */
        /* <DEDUP_REMOVED lines=11> */
.L_x_678:
[----:B------:R-:W-:Y:S05]  /*4e80*/  BSYNC.RECONVERGENT B1 ;  /* 0x0000000000017941 */ /* 0x000fea0003800200 */
.L_x_677:
        /* <DEDUP_REMOVED lines=8> */
[----:B------:R0:W1:Y:S04]  /*4f10*/  LDS.64 R6, [R24+0x40] ;  /* 0x0000400018067984 */ /* 0x0000680000000a00 */
[----:B----4-:R4:W1:Y:S04]  /*4f20*/  LDS.64 R8, [R24+0x50] ;  /* 0x0000500018087984 */ /* 0x0108680000000a00 */
[----:B---3--:R4:W3:Y:S04]  /*4f30*/  LDS.64 R10, [R24+0x60] ;  /* 0x00006000180a7984 */ /* 0x0088e80000000a00 */
        /* <DEDUP_REMOVED lines=16> */
.L_x_680:
[----:B------:R-:W-:Y:S05]  /*5040*/  BSYNC.RECONVERGENT B1 ;  /* 0x0000000000017941 */ /* 0x000fea0003800200 */
.L_x_679:
        /* <DEDUP_REMOVED lines=17> */
.L_x_682:
[----:B------:R-:W-:Y:S05]  /*5160*/  BSYNC.RECONVERGENT B1 ;  /* 0x0000000000017941 */ /* 0x000fea0003800200 */
.L_x_681:
        /* <DEDUP_REMOVED lines=17> */
.L_x_684:
[----:B------:R-:W-:Y:S05]  /*5280*/  BSYNC.RECONVERGENT B1 ;  /* 0x0000000000017941 */ /* 0x000fea0003800200 */
.L_x_683:
[----:B------:R-:W-:Y:S01]  /*5290*/  ISETP.GE.AND P0, PT, R6, R15, PT ;  /* 0x0000000f0600720c */ /* 0x000fe20003f06270 */
[----:B------:R-:W-:Y:S01]  /*52a0*/  BSSY.RECONVERGENT B1, `(.L_x_685) ;  /* 0x0000010000017945 */ /* 0x000fe20003800200 */
[----:B------:R-:W-:Y:S02]  /*52b0*/  IMAD.MOV.U32 R5, RZ, RZ, R15 ;  /* 0x000000ffff057224 */ /* 0x000fe400078e000f */
[----:B---3--:R-:W-:Y:S02]  /*52c0*/  IMAD.MOV.U32 R7, RZ, RZ, R10 ;  /* 0x000000ffff077224 */ /* 0x008fe400078e000a */
        /* <DEDUP_REMOVED lines=13> */
.L_x_686:
[----:B------:R-:W-:Y:S05]  /*53a0*/  BSYNC.RECONVERGENT B1 ;  /* 0x0000000000017941 */ /* 0x000fea0003800200 */
.L_x_685:
        /* <DEDUP_REMOVED lines=17> */
.L_x_688:
[----:B------:R-:W-:Y:S05]  /*54c0*/  BSYNC.RECONVERGENT B1 ;  /* 0x0000000000017941 */ /* 0x000fea0003800200 */
.L_x_687:
        /* <DEDUP_REMOVED lines=16> */
.L_x_610:
[----:B------:R-:W-:Y:S05]  /*55d0*/  BSYNC.RECONVERGENT B0 ;  /* 0x0000000000007941 */ /* 0x000fea0003800200 */
.L_x_577:
[----:B------:R-:W-:Y:S05]  /*55e0*/  @P1 EXIT ;  /* 0x000000000000194d */ /* 0x000fea0003800000 */
[----:B0-234-:R-:W0:Y:S01]  /*55f0*/  LDC.64 R2, c[0x0][0x390] ;  /* 0x0000e400ff027b82 */ /* 0x01de220000000a00 */
[----:B------:R-:W-:-:S04]  /*5600*/  LOP3.LUT R7, R7, R6, RZ, 0x3c, !PT ;  /* 0x0000000607077212 */ /* 0x000fc800078e3cff */
[----:B------:R-:W-:-:S04]  /*5610*/  LOP3.LUT R6, R7, R6, RZ, 0x3c, !PT ;  /* 0x0000000607067212 */ /* 0x000fc800078e3cff */
[----:B------:R-:W-:-:S05]  /*5620*/  LOP3.LUT R7, R7, R6, RZ, 0x3c, !PT ;  /* 0x0000000607077212 */ /* 0x000fca00078e3cff */
[----:B0-----:R-:W-:Y:S04]  /*5630*/  STG.E.64 desc[UR8][R2.64+0x8], R6 ;  /* 0x0000080602007986 */ /* 0x001fe8000c101b08 */
[----:B------:R-:W-:Y:S01]  /*5640*/  STG.E desc[UR8][R2.64], R8 ;  /* 0x0000000802007986 */ /* 0x000fe2000c101908 */
[----:B------:R-:W-:Y:S05]  /*5650*/  EXIT ;  /* 0x000000000000794d */ /* 0x000fea0003800000 */
.L_x_689:
        /* <DEDUP_REMOVED lines=10> */
.L_x_819:


//--------------------- .text._Z10degreeCalcPiS_S_ii --------------------------
	.section	.text._Z10degreeCalcPiS_S_ii,"ax",@progbits
	.align	128
        .global         _Z10degreeCalcPiS_S_ii
        .type           _Z10degreeCalcPiS_S_ii,@function
        .size           _Z10degreeCalcPiS_S_ii,(.L_x_820 - _Z10degreeCalcPiS_S_ii)
        .other          _Z10degreeCalcPiS_S_ii,@"STO_CUDA_ENTRY STV_DEFAULT"
_Z10degreeCalcPiS_S_ii:
.text._Z10degreeCalcPiS_S_ii:
[----:B------:R-:W-:Y:S01]  /*0000*/  LDC R1, c[0x0][0x37c] ;  /* 0x0000df00ff017b82 */ /* 0x000fe20000000800 */
[----:B------:R-:W0:Y:S01]  /*0010*/  S2R R7, SR_CTAID.X ;  /* 0x0000000000077919 */ /* 0x000e220000002500 */
[----:B------:R-:W0:Y:S01]  /*0020*/  LDCU UR4, c[0x0][0x360] ;  /* 0x00006c00ff0477ac */ /* 0x000e220008000800 */
[----:B------:R-:W0:Y:S01]  /*0030*/  S2R R0, SR_TID.X ;  /* 0x0000000000007919 */ /* 0x000e220000002100 */
[----:B------:R-:W1:Y:S01]  /*0040*/  LDCU UR5, c[0x0][0x398] ;  /* 0x00007300ff0577ac */ /* 0x000e620008000800 */
[----:B0-----:R-:W-:-:S05]  /*0050*/  IMAD R7, R7, UR4, R0 ;  /* 0x0000000407077c24 */ /* 0x001fca000f8e0200 */
[----:B-1----:R-:W-:-:S13]  /*0060*/  ISETP.GE.AND P0, PT, R7, UR5, PT ;  /* 0x0000000507007c0c */ /* 0x002fda000bf06270 */
[----:B------:R-:W-:Y:S05]  /*0070*/  @P0 EXIT ;  /* 0x000000000000094d */ /* 0x000fea0003800000 */
[----:B------:R-:W0:Y:S01]  /*0080*/  LDC.64 R2, c[0x0][0x380] ;  /* 0x0000e000ff027b82 */ /* 0x000e220000000a00 */
[----:B------:R-:W1:Y:S07]  /*0090*/  LDCU.64 UR4, c[0x0][0x358] ;  /* 0x00006b00ff0477ac */ /* 0x000e6e0008000a00 */
[----:B------:R-:W2:Y:S01]  /*00a0*/  LDC.64 R4, c[0x0][0x390] ;  /* 0x0000e400ff047b82 */ /* 0x000ea20000000a00 */
[----:B0-----:R-:W-:-:S05]  /*00b0*/  IMAD.WIDE R2, R7, 0x4, R2 ;  /* 0x0000000407027825 */ /* 0x001fca00078e0202 */
[----:B-1----:R-:W3:Y:S04]  /*00c0*/  LDG.E R0, desc[UR4][R2.64] ;  /* 0x0000000402007981 */ /* 0x002ee8000c1e1900 */
[----:B------:R-:W3:Y:S01]  /*00d0*/  LDG.E R9, desc[UR4][R2.64+0x4] ;  /* 0x0000040402097981 */ /* 0x000ee2000c1e1900 */
[----:B--2---:R-:W-:Y:S01]  /*00e0*/  IMAD.WIDE R4, R7, 0x4, R4 ;  /* 0x0000000407047825 */ /* 0x004fe200078e0204 */
[----:B---3--:R-:W-:-:S05]  /*00f0*/  IADD3 R9, PT, PT, -R0, R9, RZ ;  /* 0x0000000900097210 */ /* 0x008fca0007ffe1ff */
[----:B------:R-:W-:Y:S01]  /*0100*/  STG.E desc[UR4][R4.64], R9 ;  /* 0x0000000904007986 */ /* 0x000fe2000c101904 */
[----:B------:R-:W-:Y:S05]  /*0110*/  EXIT ;  /* 0x000000000000794d */ /* 0x000fea0003800000 */
.L_x_690:
        /* <DEDUP_REMOVED lines=14> */
.L_x_820:


//--------------------- .text._Z15randomNumberingP17curandStateXORWOWPiii --------------------------
	.section	.text._Z15randomNumberingP17curandStateXORWOWPiii,"ax",@progbits
	.align	128
        .global         _Z15randomNumberingP17curandStateXORWOWPiii
        .type           _Z15randomNumberingP17curandStateXORWOWPiii,@function
        .size           _Z15randomNumberingP17curandStateXORWOWPiii,(.L_x_821 - _Z15randomNumberingP17curandStateXORWOWPiii)
        .other          _Z15randomNumberingP17curandStateXORWOWPiii,@"STO_CUDA_ENTRY STV_DEFAULT"
_Z15randomNumberingP17curandStateXORWOWPiii:
.text._Z15randomNumberingP17curandStateXORWOWPiii:
[----:B------:R-:W-:Y:S01]  /*0000*/  LDC R1, c[0x0][0x37c] ;  /* 0x0000df00ff017b82 */ /* 0x000fe20000000800 */
[----:B------:R-:W0:Y:S07]  /*0010*/  S2R R0, SR_CTAID.X ;  /* 0x0000000000007919 */ /* 0x000e2e0000002500 */
[----:B------:R-:W1:Y:S01]  /*0020*/  LDC.64 R2, c[0x0][0x380] ;  /* 0x0000e000ff027b82 */ /* 0x000e620000000a00 */
[----:B------:R-:W0:Y:S01]  /*0030*/  LDCU UR4, c[0x0][0x360] ;  /* 0x00006c00ff0477ac */ /* 0x000e220008000800 */
[----:B------:R-:W0:Y:S01]  /*0040*/  S2R R5, SR_TID.X ;  /* 0x0000000000057919 */ /* 0x000e220000002100 */
[----:B------:R-:W2:Y:S01]  /*0050*/  LDCU.64 UR6, c[0x0][0x358] ;  /* 0x00006b00ff0677ac */ /* 0x000ea20008000a00 */
[----:B0-----:R-:W-:Y:S01]  /*0060*/  IMAD R0, R0, UR4, R5 ;  /* 0x0000000400007c24 */ /* 0x001fe2000f8e0205 */
[----:B------:R-:W0:Y:S03]  /*0070*/  LDCU UR4, c[0x0][0x394] ;  /* 0x00007280ff0477ac */ /* 0x000e260008000800 */
[----:B-1----:R-:W-:-:S05]  /*0080*/  IMAD.WIDE R2, R0, 0x30, R2 ;  /* 0x0000003000027825 */ /* 0x002fca00078e0202 */
[----:B--2---:R-:W2:Y:S04]  /*0090*/  LDG.E.64 R10, desc[UR6][R2.64] ;  /* 0x00000006020a7981 */ /* 0x004ea8000c1e1b00 */
[----:B------:R-:W3:Y:S04]  /*00a0*/  LDG.E.64 R6, desc[UR6][R2.64+0x10] ;  /* 0x0000100602067981 */ /* 0x000ee8000c1e1b00 */
[----:B------:R-:W4:Y:S01]  /*00b0*/  LDG.E.64 R4, desc[UR6][R2.64+0x8] ;  /* 0x0000080602047981 */ /* 0x000f22000c1e1b00 */
[----:B------:R-:W-:Y:S01]  /*00c0*/  UMOV UR5, 0x3feffffd ;  /* 0x3feffffd00057882 */ /* 0x000fe20000000000 */
[----:B0-----:R-:W-:Y:S01]  /*00d0*/  UIADD3 UR4, UPT, UPT, UR4, -0x1, URZ ;  /* 0xffffffff04047890 */ /* 0x001fe2000fffe0ff */
[----:B--2---:R-:W-:Y:S01]  /*00e0*/  SHF.R.U32.HI R8, RZ, 0x2, R11 ;  /* 0x00000002ff087819 */ /* 0x004fe2000001160b */
[----:B------:R-:W-:-:S03]  /*00f0*/  VIADD R10, R10, 0x587c5 ;  /* 0x000587c50a0a7836 */ /* 0x000fc60000000000 */
[----:B------:R-:W-:Y:S01]  /*0100*/  LOP3.LUT R8, R8, R11, RZ, 0x3c, !PT ;  /* 0x0000000b08087212 */ /* 0x000fe200078e3cff */
[----:B------:R-:W-:Y:S01]  /*0110*/  IMAD.MOV.U32 R11, RZ, RZ, 0x2f800000 ;  /* 0x2f800000ff0b7424 */ /* 0x000fe200078e00ff */
[C---:B---3--:R-:W-:Y:S01]  /*0120*/  SHF.L.U32 R12, R7.reuse, 0x4, RZ ;  /* 0x00000004070c7819 */ /* 0x048fe200000006ff */
[----:B------:R-:W-:Y:S01]  /*0130*/  IMAD.MOV.U32 R19, RZ, RZ, R6 ;  /* 0x000000ffff137224 */ /* 0x000fe200078e0006 */
[----:B------:R-:W-:Y:S02]  /*0140*/  SHF.L.U32 R9, R8, 0x1, RZ ;  /* 0x0000000108097819 */ /* 0x000fe400000006ff */
[----:B----4-:R-:W-:Y:S02]  /*0150*/  MOV R18, R5 ;  /* 0x0000000500127202 */ /* 0x010fe40000000f00 */
[----:B------:R-:W-:Y:S02]  /*0160*/  LOP3.LUT R9, R7, R12, R9, 0x96, !PT ;  /* 0x0000000c07097212 */ /* 0x000fe400078e9609 */
[----:B------:R-:W0:Y:S01]  /*0170*/  I2F.F64 R12, UR4 ;  /* 0x00000004000c7d12 */ /* 0x000e220008201c00 */
[----:B------:R-:W-:Y:S01]  /*0180*/  UMOV UR4, 0xe7210be9 ;  /* 0xe7210be900047882 */ /* 0x000fe20000000000 */
[----:B------:R-:W-:Y:S01]  /*0190*/  LOP3.LUT R9, R9, R8, RZ, 0x3c, !PT ;  /* 0x0000000809097212 */ /* 0x000fe200078e3cff */
[----:B------:R-:W-:Y:S03]  /*01a0*/  STG.E.64 desc[UR6][R2.64+0x8], R18 ;  /* 0x0000081202007986 */ /* 0x000fe6000c101b06 */
[----:B------:R-:W-:-:S04]  /*01b0*/  IADD3 R8, PT, PT, R9, R10, RZ ;  /* 0x0000000a09087210 */ /* 0x000fc80007ffe0ff */
[----:B------:R-:W-:-:S05]  /*01c0*/  I2FP.F32.U32 R8, R8 ;  /* 0x0000000800087245 */ /* 0x000fca0000201000 */
[----:B------:R-:W-:Y:S01]  /*01d0*/  FFMA R8, R8, R11, 1.1641532182693481445e-10 ;  /* 0x2f00000008087423 */ /* 0x000fe2000000000b */
[----:B0-----:R-:W-:Y:S01]  /*01e0*/  DADD R12, R12, UR4 ;  /* 0x000000040c0c7e29 */ /* 0x001fe20008000000 */
[----:B------:R-:W-:Y:S02]  /*01f0*/  MOV R11, R4 ;  /* 0x00000004000b7202 */ /* 0x000fe40000000f00 */
[----:B------:R0:W1:Y:S03]  /*0200*/  F2F.F64.F32 R14, R8 ;  /* 0x00000008000e7310 */ /* 0x0000660000201800 */
[----:B------:R-:W-:Y:S01]  /*0210*/  STG.E.64 desc[UR6][R2.64], R10 ;  /* 0x0000000a02007986 */ /* 0x000fe2000c101b06 */
[----:B0-----:R-:W-:-:S05]  /*0220*/  IMAD.MOV.U32 R8, RZ, RZ, R7 ;  /* 0x000000ffff087224 */ /* 0x001fca00078e0007 */
[----:B------:R-:W-:Y:S01]  /*0230*/  STG.E.64 desc[UR6][R2.64+0x10], R8 ;  /* 0x0000100802007986 */ /* 0x000fe2000c101b06 */
[----:B-1----:R-:W-:Y:S01]  /*0240*/  DMUL R12, R12, R14 ;  /* 0x0000000e0c0c7228 */ /* 0x002fe20000000000 */
[----:B------:R-:W0:Y:S09]  /*0250*/  LDC.64 R14, c[0x0][0x388] ;  /* 0x0000e200ff0e7b82 */ /* 0x000e320000000a00 */
[----:B------:R-:W1:Y:S02]  /*0260*/  F2F.F32.F64 R12, R12 ;  /* 0x0000000c000c7310 */ /* 0x000e640000301000 */
[----:B-1----:R-:W-:Y:S01]  /*0270*/  FADD R16, R12, 1 ;  /* 0x3f8000000c107421 */ /* 0x002fe20000000000 */
[----:B0-----:R-:W-:-:S05]  /*0280*/  IMAD.WIDE R4, R0, 0x4, R14 ;  /* 0x0000000400047825 */ /* 0x001fca00078e020e */
[----:B------:R-:W0:Y:S02]  /*0290*/  F2I.TRUNC.NTZ R17, R16 ;  /* 0x0000001000117305 */ /* 0x000e24000020f100 */
[----:B0-----:R-:W-:Y:S01]  /*02a0*/  STG.E desc[UR6][R4.64], R17 ;  /* 0x0000001104007986 */ /* 0x001fe2000c101906 */
[----:B------:R-:W-:Y:S05]  /*02b0*/  EXIT ;  /* 0x000000000000794d */ /* 0x000fea0003800000 */
.L_x_691:
        /* <DEDUP_REMOVED lines=12> */
.L_x_821:


//--------------------- .text._Z12setup_kernelP17curandStateXORWOWm --------------------------
	.section	.text._Z12setup_kernelP17curandStateXORWOWm,"ax",@progbits
	.align	128
        .global         _Z12setup_kernelP17curandStateXORWOWm
        .type           _Z12setup_kernelP17curandStateXORWOWm,@function
        .size           _Z12setup_kernelP17curandStateXORWOWm,(.L_x_822 - _Z12setup_kernelP17curandStateXORWOWm)
        .other          _Z12setup_kernelP17curandStateXORWOWm,@"STO_CUDA_ENTRY STV_DEFAULT"
_Z12setup_kernelP17curandStateXORWOWm:
.text._Z12setup_kernelP17curandStateXORWOWm:
[----:B------:R-:W-:Y:S01]  /*0000*/  LDC R1, c[0x0][0x37c] ;  /* 0x0000df00ff017b82 */ /* 0x000fe20000000800 */
[----:B------:R-:W0:Y:S07]  /*0010*/  S2R R13, SR_CTAID.X ;  /* 0x00000000000d7919 */ /* 0x000e2e0000002500 */
[----:B------:R-:W1:Y:S01]  /*0020*/  LDC.64 R2, c[0x0][0x388] ;  /* 0x0000e200ff027b82 */ /* 0x000e620000000a00 */
[----:B------:R-:W0:Y:S01]  /*0030*/  LDCU UR6, c[0x0][0x360] ;  /* 0x00006c00ff0677ac */ /* 0x000e220008000800 */
[----:B------:R-:W-:Y:S01]  /*0040*/  BSSY.RECONVERGENT B0, `(.L_x_692) ;  /* 0x00000e5000007945 */ /* 0x000fe20003800200 */
[----:B------:R-:W0:Y:S01]  /*0050*/  S2R R4, SR_TID.X ;  /* 0x0000000000047919 */ /* 0x000e220000002100 */
[----:B------:R-:W2:Y:S04]  /*0060*/  LDCU.64 UR4, c[0x0][0x358] ;  /* 0x00006b00ff0477ac */ /* 0x000ea80008000a00 */
[----:B------:R-:W3:Y:S01]  /*0070*/  LDC.64 R6, c[0x0][0x380] ;  /* 0x0000e000ff067b82 */ /* 0x000ee20000000a00 */
[----:B-1----:R-:W-:-:S02]  /*0080*/  LOP3.LUT R0, R2, 0xaad26b49, RZ, 0x3c, !PT ;  /* 0xaad26b4902007812 */ /* 0x002fc400078e3cff */
[----:B------:R-:W-:-:S03]  /*0090*/  LOP3.LUT R2, R3, 0xf7dcefdd, RZ, 0x3c, !PT ;  /* 0xf7dcefdd03027812 */ /* 0x000fc600078e3cff */
[----:B------:R-:W-:Y:S02]  /*00a0*/  IMAD R0, R0, 0x4182bed5, RZ ;  /* 0x4182bed500007824 */ /* 0x000fe400078e02ff */
[----:B------:R-:W-:Y:S02]  /*00b0*/  IMAD R3, R2, -0x658354e5, RZ ;  /* 0x9a7cab1b02037824 */ /* 0x000fe400078e02ff */
[C---:B------:R-:W-:Y:S01]  /*00c0*/  VIADD R5, R0.reuse, 0x75bcd15 ;  /* 0x075bcd1500057836 */ /* 0x040fe20000000000 */
[C---:B------:R-:W-:Y:S01]  /*00d0*/  LOP3.LUT R8, R0.reuse, 0x159a55e5, RZ, 0x3c, !PT ;  /* 0x159a55e500087812 */ /* 0x040fe200078e3cff */
[----:B0-----:R-:W-:Y:S01]  /*00e0*/  IMAD R13, R13, UR6, R4 ;  /* 0x000000060d0d7c24 */ /* 0x001fe2000f8e0204 */
[C---:B------:R-:W-:Y:S01]  /*00f0*/  IADD3 R4, PT, PT, R0.reuse, 0x64f0c9, R3 ;  /* 0x0064f0c900047810 */ /* 0x040fe20007ffe003 */
[----:B------:R-:W-:Y:S01]  /*0100*/  VIADD R11, R0, 0x583f19 ;  /* 0x00583f19000b7836 */ /* 0x000fe20000000000 */
[----:B------:R-:W-:Y:S01]  /*0110*/  LOP3.LUT R10, R3, 0x5491333, RZ, 0x3c, !PT ;  /* 0x05491333030a7812 */ /* 0x000fe200078e3cff */
[C---:B---3--:R-:W-:Y:S01]  /*0120*/  IMAD.WIDE R6, R13.reuse, 0x30, R6 ;  /* 0x000000300d067825 */ /* 0x048fe200078e0206 */
[----:B------:R-:W-:-:S03]  /*0130*/  ISETP.NE.AND P0, PT, R13, RZ, PT ;  /* 0x000000ff0d00720c */ /* 0x000fc60003f05270 */
[----:B------:R-:W-:Y:S01]  /*0140*/  VIADD R9, R3, 0x1f123bb5 ;  /* 0x1f123bb503097836 */ /* 0x000fe20000000000 */
[----:B--2---:R0:W-:Y:S04]  /*0150*/  STG.E.64 desc[UR4][R6.64], R4 ;  /* 0x0000000406007986 */ /* 0x0041e8000c101b04 */
[----:B------:R0:W-:Y:S04]  /*0160*/  STG.E.64 desc[UR4][R6.64+0x8], R8 ;  /* 0x0000080806007986 */ /* 0x0001e8000c101b04 */
[----:B------:R0:W-:Y:S01]  /*0170*/  STG.E.64 desc[UR4][R6.64+0x10], R10 ;  /* 0x0000100a06007986 */ /* 0x0001e2000c101b04 */
[----:B------:R-:W-:Y:S05]  /*0180*/  @!P0 BRA `(.L_x_693) ;  /* 0x0000000c00408947 */ /* 0x000fea0003800000 */
[----:B------:R-:W-:Y:S01]  /*0190*/  SHF.R.S32.HI R0, RZ, 0x1f, R13 ;  /* 0x0000001fff007819 */ /* 0x000fe2000001140d */
[----:B------:R-:W-:-:S07]  /*01a0*/  IMAD.MOV.U32 R12, RZ, RZ, RZ ;  /* 0x000000ffff0c7224 */ /* 0x000fce00078e00ff */
.L_x_699:
[----:B-1----:R-:W-:Y:S01]  /*01b0*/  LOP3.LUT R2, R13, 0x3, RZ, 0xc0, !PT ;  /* 0x000000030d027812 */ /* 0x002fe200078ec0ff */
[----:B------:R-:W-:Y:S03]  /*01c0*/  BSSY.RECONVERGENT B1, `(.L_x_694) ;  /* 0x00000c6000017945 */ /* 0x000fe60003800200 */
[----:B------:R-:W-:-:S04]  /*01d0*/  ISETP.NE.U32.AND P0, PT, R2, RZ, PT ;  /* 0x000000ff0200720c */ /* 0x000fc80003f05070 */
[----:B------:R-:W-:-:S13]  /*01e0*/  ISETP.NE.AND.EX P0, PT, RZ, RZ, PT, P0 ;  /* 0x000000ffff00720c */ /* 0x000fda0003f05300 */
[----:B------:R-:W-:Y:S05]  /*01f0*/  @!P0 BRA `(.L_x_695) ;  /* 0x0000000c00088947 */ /* 0x000fea0003800000 */
[----:B0-----:R-:W0:Y:S01]  /*0200*/  LDC.64 R8, c[0x4][RZ] ;  /* 0x01000000ff087b82 */ /* 0x001e220000000a00 */
[----:B------:R-:W-:Y:S02]  /*0210*/  IMAD.MOV.U32 R14, RZ, RZ, RZ ;  /* 0x000000ffff0e7224 */ /* 0x000fe400078e00ff */
[----:B0-----:R-:W-:-:S07]  /*0220*/  IMAD.WIDE.U32 R8, R12, 0xc80, R8 ;  /* 0x00000c800c087825 */ /* 0x001fce00078e0008 */
.L_x_698:
[----:B-1----:R-:W-:Y:S01]  /*0230*/  IMAD.MOV.U32 R15, RZ, RZ, RZ ;  /* 0x000000ffff0f7224 */ /* 0x002fe200078e00ff */
[----:B------:R-:W-:Y:S01]  /*0240*/  CS2R R2, SRZ ;  /* 0x0000000000027805 */ /* 0x000fe2000001ff00 */
[----:B------:R-:W-:Y:S01]  /*0250*/  IMAD.MOV.U32 R17, RZ, RZ, RZ ;  /* 0x000000ffff117224 */ /* 0x000fe200078e00ff */
[----:B------:R-:W-:-:S07]  /*0260*/  CS2R R4, SRZ ;  /* 0x0000000000047805 */ /* 0x000fce000001ff00 */
.L_x_697:
[----:B------:R-:W-:-:S05]  /*0270*/  IMAD.WIDE.U32 R10, R17, 0x4, R6 ;  /* 0x00000004110a7825 */ /* 0x000fca00078e0006 */
[----:B------:R0:W5:Y:S01]  /*0280*/  LDG.E R16, desc[UR4][R10.64+0x4] ;  /* 0x000004040a107981 */ /* 0x000162000c1e1900 */
[----:B------:R-:W-:-:S07]  /*0290*/  IMAD.MOV.U32 R19, RZ, RZ, RZ ;  /* 0x000000ffff137224 */ /* 0x000fce00078e00ff */
.L_x_696:
[----:B-----5:R-:W-:Y:S01]  /*02a0*/  SHF.R.U32.HI R24, RZ, R19, R16 ;  /* 0x00000013ff187219 */ /* 0x020fe20000011610 */
[----:B0-----:R-:W-:-:S03]  /*02b0*/  IMAD.SHL.U32 R10, R17, 0x20, RZ ;  /* 0x00000020110a7824 */ /* 0x001fc600078e00ff */
[----:B------:R-:W-:Y:S01]  /*02c0*/  LOP3.LUT R11, R24, 0x1, RZ, 0xc0, !PT ;  /* 0x00000001180b7812 */ /* 0x000fe200078ec0ff */
[----:B------:R-:W-:-:S03]  /*02d0*/  IMAD.IADD R10, R10, 0x1, R19 ;  /* 0x000000010a0a7824 */ /* 0x000fc600078e0213 */
[----:B------:R-:W-:Y:S01]  /*02e0*/  ISETP.NE.U32.AND P0, PT, R11, 0x1, PT ;  /* 0x000000010b00780c */ /* 0x000fe20003f05070 */
[----:B------:R-:W-:-:S03]  /*02f0*/  IMAD R11, R10, 0x5, RZ ;  /* 0x000000050a0b7824 */ /* 0x000fc600078e02ff */
[----:B------:R-:W-:Y:S01]  /*0300*/  R2P PR, R24, 0x7e ;  /* 0x0000007e18007804 */ /* 0x000fe20000000000 */
[----:B------:R-:W-:-:S08]  /*0310*/  IMAD.WIDE.U32 R10, R11, 0x4, R8 ;  /* 0x000000040b0a7825 */ /* 0x000fd000078e0008 */
[----:B------:R-:W2:Y:S04]  /*0320*/  @!P0 LDG.E R18, desc[UR4][R10.64] ;  /* 0x000000040a128981 */ /* 0x000ea8000c1e1900 */
[----:B------:R-:W3:Y:S04]  /*0330*/  @!P0 LDG.E R20, desc[UR4][R10.64+0x10] ;  /* 0x000010040a148981 */ /* 0x000ee8000c1e1900 */
[----:B------:R-:W4:Y:S04]  /*0340*/  @P1 LDG.E R22, desc[UR4][R10.64+0x14] ;  /* 0x000014040a161981 */ /* 0x000f28000c1e1900 */
[----:B------:R-:W4:Y:S04]  /*0350*/  @P2 LDG.E R26, desc[UR4][R10.64+0x28] ;  /* 0x000028040a1a2981 */ /* 0x000f28000c1e1900 */
[----:B------:R-:W4:Y:S04]  /*0360*/  @!P0 LDG.E R21, desc[UR4][R10.64+0x4] ;  /* 0x000004040a158981 */ /* 0x000f28000c1e1900 */
[----:B------:R-:W4:Y:S04]  /*0370*/  @!P0 LDG.E R23, desc[UR4][R10.64+0xc] ;  /* 0x00000c040a178981 */ /* 0x000f28000c1e1900 */
[----:B------:R-:W4:Y:S04]  /*0380*/  @P1 LDG.E R25, desc[UR4][R10.64+0x18] ;  /* 0x000018040a191981 */ /* 0x000f28000c1e1900 */
[----:B------:R-:W4:Y:S04]  /*0390*/  @P3 LDG.E R28, desc[UR4][R10.64+0x3c] ;  /* 0x00003c040a1c3981 */ /* 0x000f28000c1e1900 */
[----:B------:R-:W4:Y:S01]  /*03a0*/  @P6 LDG.E R27, desc[UR4][R10.64+0x7c] ;  /* 0x00007c040a1b6981 */ /* 0x000f22000c1e1900 */
[----:B--2---:R-:W-:-:S03]  /*03b0*/  @!P0 LOP3.LUT R15, R15, R18, RZ, 0x3c, !PT ;  /* 0x000000120f0f8212 */ /* 0x004fc600078e3cff */
[----:B------:R-:W2:Y:S01]  /*03c0*/  @!P0 LDG.E R18, desc[UR4][R10.64+0x8] ;  /* 0x000008040a128981 */ /* 0x000ea2000c1e1900 */
[----:B---3--:R-:W-:-:S03]  /*03d0*/  @!P0 LOP3.LUT R3, R3, R20, RZ, 0x3c, !PT ;  /* 0x0000001403038212 */ /* 0x008fc600078e3cff */
[----:B------:R-:W3:Y:S01]  /*03e0*/  @P1 LDG.E R20, desc[UR4][R10.64+0x24] ;  /* 0x000024040a141981 */ /* 0x000ee2000c1e1900 */
[----:B----4-:R-:W-:-:S03]  /*03f0*/  @P1 LOP3.LUT R15, R15, R22, RZ, 0x3c, !PT ;  /* 0x000000160f0f1212 */ /* 0x010fc600078e3cff */
[----:B------:R-:W4:Y:S01]  /*0400*/  @P2 LDG.E R22, desc[UR4][R10.64+0x38] ;  /* 0x000038040a162981 */ /* 0x000f22000c1e1900 */
[----:B------:R-:W-:-:S03]  /*0410*/  @P2 LOP3.LUT R15, R15, R26, RZ, 0x3c, !PT ;  /* 0x0000001a0f0f2212 */ /* 0x000fc600078e3cff */
[----:B------:R-:W4:Y:S01]  /*0420*/  @P4 LDG.E R26, desc[UR4][R10.64+0x50] ;  /* 0x000050040a1a4981 */ /* 0x000f22000c1e1900 */
[----:B------:R-:W-:-:S03]  /*0430*/  @!P0 LOP3.LUT R4, R4, R21, RZ, 0x3c, !PT ;  /* 0x0000001504048212 */ /* 0x000fc600078e3cff */
[----:B------:R-:W4:Y:S01]  /*0440*/  @P1 LDG.E R21, desc[UR4][R10.64+0x20] ;  /* 0x000020040a151981 */ /* 0x000f22000c1e1900 */
[----:B------:R-:W-:-:S03]  /*0450*/  @!P0 LOP3.LUT R2, R2, R23, RZ, 0x3c, !PT ;  /* 0x0000001702028212 */ /* 0x000fc600078e3cff */
[----:B------:R-:W4:Y:S01]  /*0460*/  @P2 LDG.E R23, desc[UR4][R10.64+0x2c] ;  /* 0x00002c040a172981 */ /* 0x000f22000c1e1900 */
[----:B------:R-:W-:-:S03]  /*0470*/  @P1 LOP3.LUT R4, R4, R25, RZ, 0x3c, !PT ;  /* 0x0000001904041212 */ /* 0x000fc600078e3cff */
[----:B------:R-:W4:Y:S01]  /*0480*/  @P2 LDG.E R25, desc[UR4][R10.64+0x34] ;  /* 0x000034040a192981 */ /* 0x000f22000c1e1900 */
[----:B--2---:R-:W-:-:S03]  /*0490*/  @!P0 LOP3.LUT R5, R5, R18, RZ, 0x3c, !PT ;  /* 0x0000001205058212 */ /* 0x004fc600078e3cff */
[----:B------:R-:W2:Y:S01]  /*04a0*/  @P1 LDG.E R18, desc[UR4][R10.64+0x1c] ;  /* 0x00001c040a121981 */ /* 0x000ea2000c1e1900 */
[----:B---3--:R-:W-:-:S03]  /*04b0*/  @P1 LOP3.LUT R3, R3, R20, RZ, 0x3c, !PT ;  /* 0x0000001403031212 */ /* 0x008fc600078e3cff */
[----:B------:R-:W3:Y:S01]  /*04c0*/  @P2 LDG.E R20, desc[UR4][R10.64+0x30] ;  /* 0x000030040a142981 */ /* 0x000ee2000c1e1900 */
[----:B----4-:R-:W-:-:S03]  /*04d0*/  @P2 LOP3.LUT R3, R3, R22, RZ, 0x3c, !PT ;  /* 0x0000001603032212 */ /* 0x010fc600078e3cff */
[----:B------:R-:W4:Y:S01]  /*04e0*/  @P3 LDG.E R22, desc[UR4][R10.64+0x4c] ;  /* 0x00004c040a163981 */ /* 0x000f22000c1e1900 */
[----:B------:R-:W-:-:S04]  /*04f0*/  @P3 LOP3.LUT R15, R15, R28, RZ, 0x3c, !PT ;  /* 0x0000001c0f0f3212 */ /* 0x000fc800078e3cff */
[----:B------:R-:W-:Y:S02]  /*0500*/  @P4 LOP3.LUT R15, R15, R26, RZ, 0x3c, !PT ;  /* 0x0000001a0f0f4212 */ /* 0x000fe400078e3cff */
[----:B------:R-:W-:Y:S01]  /*0510*/  @P1 LOP3.LUT R2, R2, R21, RZ, 0x3c, !PT ;  /* 0x0000001502021212 */ /* 0x000fe200078e3cff */
[----:B------:R-:W4:Y:S04]  /*0520*/  @P5 LDG.E R26, desc[UR4][R10.64+0x64] ;  /* 0x000064040a1a5981 */ /* 0x000f28000c1e1900 */
[----:B------:R-:W4:Y:S01]  /*0530*/  @P3 LDG.E R21, desc[UR4][R10.64+0x40] ;  /* 0x000040040a153981 */ /* 0x000f22000c1e1900 */
[----:B------:R-:W-:Y:S02]  /*0540*/  @P2 LOP3.LUT R4, R4, R23, RZ, 0x3c, !PT ;  /* 0x0000001704042212 */ /* 0x000fe400078e3cff */
[----:B------:R-:W-:Y:S01]  /*0550*/  @P2 LOP3.LUT R2, R2, R25, RZ, 0x3c, !PT ;  /* 0x0000001902022212 */ /* 0x000fe200078e3cff */
[----:B------:R-:W4:Y:S04]  /*0560*/  @P3 LDG.E R23, desc[UR4][R10.64+0x48] ;  /* 0x000048040a173981 */ /* 0x000f28000c1e1900 */
[----:B------:R-:W4:Y:S01]  /*0570*/  @P4 LDG.E R25, desc[UR4][R10.64+0x54] ;  /* 0x000054040a194981 */ /* 0x000f22000c1e1900 */
[----:B--2---:R-:W-:-:S03]  /*0580*/  @P1 LOP3.LUT R5, R5, R18, RZ, 0x3c, !PT ;  /* 0x0000001205051212 */ /* 0x004fc600078e3cff */
[----:B------:R-:W2:Y:S01]  /*0590*/  @P3 LDG.E R18, desc[UR4][R10.64+0x44] ;  /* 0x000044040a123981 */ /* 0x000ea2000c1e1900 */
[----:B---3--:R-:W-:-:S03]  /*05a0*/  @P2 LOP3.LUT R5, R5, R20, RZ, 0x3c, !PT ;  /* 0x0000001405052212 */ /* 0x008fc600078e3cff */
[----:B------:R-:W3:Y:S01]  /*05b0*/  @P4 LDG.E R20, desc[UR4][R10.64+0x58] ;  /* 0x000058040a144981 */ /* 0x000ee2000c1e1900 */
[----:B----4-:R-:W-:-:S03]  /*05c0*/  @P3 LOP3.LUT R3, R3, R22, RZ, 0x3c, !PT ;  /* 0x0000001603033212 */ /* 0x010fc600078e3cff */
[----:B------:R-:W4:Y:S01]  /*05d0*/  @P4 LDG.E R22, desc[UR4][R10.64+0x60] ;  /* 0x000060040a164981 */ /* 0x000f22000c1e1900 */
[----:B------:R-:W-:Y:S02]  /*05e0*/  LOP3.LUT P0, RZ, R24, 0x80, RZ, 0xc0, !PT ;  /* 0x0000008018ff7812 */ /* 0x000fe4000780c0ff */
[----:B------:R-:W-:Y:S02]  /*05f0*/  @P5 LOP3.LUT R15, R15, R26, RZ, 0x3c, !PT ;  /* 0x0000001a0f0f5212 */ /* 0x000fe400078e3cff */
[----:B------:R-:W4:Y:S01]  /*0600*/  @P6 LDG.E R26, desc[UR4][R10.64+0x78] ;  /* 0x000078040a1a6981 */ /* 0x000f22000c1e1900 */
[----:B------:R-:W-:-:S03]  /*0610*/  @P3 LOP3.LUT R4, R4, R21, RZ, 0x3c, !PT ;  /* 0x0000001504043212 */ /* 0x000fc600078e3cff */
[----:B------:R-:W4:Y:S01]  /*0620*/  @P4 LDG.E R21, desc[UR4][R10.64+0x5c] ;  /* 0x00005c040a154981 */ /* 0x000f22000c1e1900 */
[----:B------:R-:W-:-:S03]  /*0630*/  @P3 LOP3.LUT R2, R2, R23, RZ, 0x3c, !PT ;  /* 0x0000001702023212 */ /* 0x000fc600078e3cff */
[----:B------:R-:W4:Y:S01]  /*0640*/  @P5 LDG.E R23, desc[UR4][R10.64+0x68] ;  /* 0x000068040a175981 */ /* 0x000f22000c1e1900 */
[----:B------:R-:W-:-:S03]  /*0650*/  @P4 LOP3.LUT R4, R4, R25, RZ, 0x3c, !PT ;  /* 0x0000001904044212 */ /* 0x000fc600078e3cff */
[----:B------:R-:W4:Y:S01]  /*0660*/  @P5 LDG.E R25, desc[UR4][R10.64+0x70] ;  /* 0x000070040a195981 */ /* 0x000f22000c1e1900 */
[----:B--2---:R-:W-:-:S03]  /*0670*/  @P3 LOP3.LUT R5, R5, R18, RZ, 0x3c, !PT ;  /* 0x0000001205053212 */ /* 0x004fc600078e3cff */
[----:B------:R-:W2:Y:S01]  /*0680*/  @P5 LDG.E R18, desc[UR4][R10.64+0x6c] ;  /* 0x00006c040a125981 */ /* 0x000ea2000c1e1900 */
[----:B---3--:R-:W-:-:S03]  /*0690*/  @P4 LOP3.LUT R5, R5, R20, RZ, 0x3c, !PT ;  /* 0x0000001405054212 */ /* 0x008fc600078e3cff */
[----:B------:R-:W3:Y:S01]  /*06a0*/  @P5 LDG.E R20, desc[UR4][R10.64+0x74] ;  /* 0x000074040a145981 */ /* 0x000ee2000c1e1900 */
[----:B----4-:R-:W-:-:S03]  /*06b0*/  @P4 LOP3.LUT R3, R3, R22, RZ, 0x3c, !PT ;  /* 0x0000001603034212 */ /* 0x010fc600078e3cff */
[----:B------:R-:W4:Y:S01]  /*06c0*/  @P0 LDG.E R22, desc[UR4][R10.64+0x8c] ;  /* 0x00008c040a160981 */ /* 0x000f22000c1e1900 */
[----:B------:R-:W-:-:S03]  /*06d0*/  @P6 LOP3.LUT R15, R15, R26, RZ, 0x3c, !PT ;  /* 0x0000001a0f0f6212 */ /* 0x000fc600078e3cff */
        /* <DEDUP_REMOVED lines=13> */
[----:B------:R-:W-:Y:S02]  /*07b0*/  @P6 LOP3.LUT R4, R4, R27, RZ, 0x3c, !PT ;  /* 0x0000001b04046212 */ /* 0x000fe400078e3cff */
[----:B------:R-:W-:Y:S02]  /*07c0*/  @P6 LOP3.LUT R2, R2, R21, RZ, 0x3c, !PT ;  /* 0x0000001502026212 */ /* 0x000fe400078e3cff */
[----:B------:R-:W-:Y:S02]  /*07d0*/  @P0 LOP3.LUT R4, R4, R23, RZ, 0x3c, !PT ;  /* 0x0000001704040212 */ /* 0x000fe400078e3cff */
[----:B------:R-:W-:Y:S02]  /*07e0*/  @P0 LOP3.LUT R2, R2, R25, RZ, 0x3c, !PT ;  /* 0x0000001902020212 */ /* 0x000fe400078e3cff */
[----:B--2---:R-:W-:Y:S02]  /*07f0*/  @P6 LOP3.LUT R5, R5, R18, RZ, 0x3c, !PT ;  /* 0x0000001205056212 */ /* 0x004fe400078e3cff */
[----:B---3--:R-:W-:-:S02]  /*0800*/  @P6 LOP3.LUT R3, R3, R20, RZ, 0x3c, !PT ;  /* 0x0000001403036212 */ /* 0x008fc400078e3cff */
[----:B----4-:R-:W-:Y:S02]  /*0810*/  @P0 LOP3.LUT R5, R5, R22, RZ, 0x3c, !PT ;  /* 0x0000001605050212 */ /* 0x010fe400078e3cff */
[----:B------:R-:W-:Y:S02]  /*0820*/  @P0 LOP3.LUT R3, R3, R26, RZ, 0x3c, !PT ;  /* 0x0000001a03030212 */ /* 0x000fe400078e3cff */
[----:B------:R-:W-:-:S13]  /*0830*/  R2P PR, R24.B1, 0x7f ;  /* 0x0000007f18007804 */ /* 0x000fda0000001000 */
[----:B------:R-:W2:Y:S04]  /*0840*/  @P0 LDG.E R18, desc[UR4][R10.64+0xa0] ;  /* 0x0000a0040a120981 */ /* 0x000ea8000c1e1900 */
[----:B------:R-:W3:Y:S04]  /*0850*/  @P1 LDG.E R22, desc[UR4][R10.64+0xb4] ;  /* 0x0000b4040a161981 */ /* 0x000ee8000c1e1900 */
[----:B------:R-:W4:Y:S04]  /*0860*/  @P2 LDG.E R26, desc[UR4][R10.64+0xc8] ;  /* 0x0000c8040a1a2981 */ /* 0x000f28000c1e1900 */
[----:B------:R-:W4:Y:S04]  /*0870*/  @P3 LDG.E R28, desc[UR4][R10.64+0xdc] ;  /* 0x0000dc040a1c3981 */ /* 0x000f28000c1e1900 */
[----:B------:R-:W4:Y:S04]  /*0880*/  @P0 LDG.E R23, desc[UR4][R10.64+0xa4] ;  /* 0x0000a4040a170981 */ /* 0x000f28000c1e1900 */
[----:B------:R-:W4:Y:S04]  /*0890*/  @P0 LDG.E R20, desc[UR4][R10.64+0xa8] ;  /* 0x0000a8040a140981 */ /* 0x000f28000c1e1900 */
[----:B------:R-:W4:Y:S04]  /*08a0*/  @P4 LDG.E R25, desc[UR4][R10.64+0xf0] ;  /* 0x0000f0040a194981 */ /* 0x000f28000c1e1900 */
        /* <DEDUP_REMOVED lines=21> */
[----:B------:R-:W-:Y:S02]  /*0a00*/  LOP3.LUT P0, RZ, R24, 0x8000, RZ, 0xc0, !PT ;  /* 0x0000800018ff7812 */ /* 0x000fe4000780c0ff */
[----:B----4-:R-:W-:Y:S01]  /*0a10*/  @P5 LOP3.LUT R15, R15, R26, RZ, 0x3c, !PT ;  /* 0x0000001a0f0f5212 */ /* 0x010fe200078e3cff */
[----:B------:R-:W4:Y:S04]  /*0a20*/  @P3 LDG.E R24, desc[UR4][R10.64+0xe4] ;  /* 0x0000e4040a183981 */ /* 0x000f28000c1e1900 */
[----:B------:R-:W2:Y:S01]  /*0a30*/  @P6 LDG.E R26, desc[UR4][R10.64+0x118] ;  /* 0x000118040a1a6981 */ /* 0x000ea2000c1e1900 */
        /* <DEDUP_REMOVED lines=8> */
[----:B---3--:R-:W-:-:S03]  /*0ac0*/  @P2 LOP3.LUT R3, R3, R22, RZ, 0x3c, !PT ;  /* 0x0000001603032212 */ /* 0x008fc600078e3cff */
[----:B------:R-:W3:Y:S01]  /*0ad0*/  @P4 LDG.E R22, desc[UR4][R10.64+0x100] ;  /* 0x000100040a164981 */ /* 0x000ee2000c1e1900 */
[----:B--2---:R-:W-:-:S03]  /*0ae0*/  @P6 LOP3.LUT R15, R15, R26, RZ, 0x3c, !PT ;  /* 0x0000001a0f0f6212 */ /* 0x004fc600078e3cff */
[----:B------:R-:W2:Y:S01]  /*0af0*/  @P0 LDG.E R26, desc[UR4][R10.64+0x12c] ;  /* 0x00012c040a1a0981 */ /* 0x000ea2000c1e1900 */
[----:B----4-:R-:W-:-:S03]  /*0b00*/  @P2 LOP3.LUT R2, R2, R23, RZ, 0x3c, !PT ;  /* 0x0000001702022212 */ /* 0x010fc600078e3cff */
[----:B------:R-:W4:Y:S01]  /*0b10*/  @P4 LDG.E R23, desc[UR4][R10.64+0xfc] ;  /* 0x0000fc040a174981 */ /* 0x000f22000c1e1900 */
[----:B------:R-:W-:-:S03]  /*0b20*/  @P2 LOP3.LUT R5, R5, R20, RZ, 0x3c, !PT ;  /* 0x0000001405052212 */ /* 0x000fc600078e3cff */
[----:B------:R-:W4:Y:S01]  /*0b30*/  @P4 LDG.E R20, desc[UR4][R10.64+0xf8] ;  /* 0x0000f8040a144981 */ /* 0x000f22000c1e1900 */
[----:B------:R-:W-:Y:S02]  /*0b40*/  @P3 LOP3.LUT R2, R2, R27, RZ, 0x3c, !PT ;  /* 0x0000001b02023212 */ /* 0x000fe400078e3cff */
[----:B------:R-:W-:Y:S01]  /*0b50*/  @P3 LOP3.LUT R4, R4, R25, RZ, 0x3c, !PT ;  /* 0x0000001904043212 */ /* 0x000fe200078e3cff */
[----:B------:R-:W4:Y:S01]  /*0b60*/  @P5 LDG.E R27, desc[UR4][R10.64+0x110] ;  /* 0x000110040a1b5981 */ /* 0x000f22000c1e1900 */
[----:B------:R-:W-:-:S03]  /*0b70*/  @P3 LOP3.LUT R5, R5, R24, RZ, 0x3c, !PT ;  /* 0x0000001805053212 */ /* 0x000fc600078e3cff */
[----:B------:R-:W4:Y:S04]  /*0b80*/  @P5 LDG.E R25, desc[UR4][R10.64+0x108] ;  /* 0x000108040a195981 */ /* 0x000f28000c1e1900 */
        /* <DEDUP_REMOVED lines=19> */
[----:B------:R-:W-:-:S05]  /*0cc0*/  VIADD R19, R19, 0x10 ;  /* 0x0000001013137836 */ /* 0x000fca0000000000 */
[----:B------:R-:W-:Y:S02]  /*0cd0*/  ISETP.NE.AND P1, PT, R19, 0x20, PT ;  /* 0x000000201300780c */ /* 0x000fe40003f25270 */
[----:B------:R-:W-:Y:S02]  /*0ce0*/  @P5 LOP3.LUT R3, R3, R18, RZ, 0x3c, !PT ;  /* 0x0000001203035212 */ /* 0x000fe400078e3cff */
[----:B------:R-:W-:Y:S02]  /*0cf0*/  @P6 LOP3.LUT R4, R4, R21, RZ, 0x3c, !PT ;  /* 0x0000001504046212 */ /* 0x000fe400078e3cff */
[----:B---3--:R-:W-:-:S04]  /*0d00*/  @P6 LOP3.LUT R3, R3, R22, RZ, 0x3c, !PT ;  /* 0x0000001603036212 */ /* 0x008fc800078e3cff */
[----:B--2---:R-:W-:Y:S02]  /*0d10*/  @P0 LOP3.LUT R3, R3, R26, RZ, 0x3c, !PT ;  /* 0x0000001a03030212 */ /* 0x004fe400078e3cff */
[----:B----4-:R-:W-:Y:S02]  /*0d20*/  @P6 LOP3.LUT R2, R2, R23, RZ, 0x3c, !PT ;  /* 0x0000001702026212 */ /* 0x010fe400078e3cff */
[----:B------:R-:W-:Y:S02]  /*0d30*/  @P6 LOP3.LUT R5, R5, R20, RZ, 0x3c, !PT ;  /* 0x0000001405056212 */ /* 0x000fe400078e3cff */
[----:B------:R-:W-:Y:S02]  /*0d40*/  @P0 LOP3.LUT R2, R2, R27, RZ, 0x3c, !PT ;  /* 0x0000001b02020212 */ /* 0x000fe400078e3cff */
[----:B------:R-:W-:Y:S02]  /*0d50*/  @P0 LOP3.LUT R4, R4, R25, RZ, 0x3c, !PT ;  /* 0x0000001904040212 */ /* 0x000fe400078e3cff */
[----:B------:R-:W-:Y:S01]  /*0d60*/  @P0 LOP3.LUT R5, R5, R24, RZ, 0x3c, !PT ;  /* 0x0000001805050212 */ /* 0x000fe200078e3cff */
[----:B------:R-:W-:Y:S06]  /*0d70*/  @P1 BRA `(.L_x_696) ;  /* 0xfffffff400481947 */ /* 0x000fec000383ffff */
[----:B------:R-:W-:-:S05]  /*0d80*/  VIADD R17, R17, 0x1 ;  /* 0x0000000111117836 */ /* 0x000fca0000000000 */
[----:B------:R-:W-:-:S13]  /*0d90*/  ISETP.NE.AND P0, PT, R17, 0x5, PT ;  /* 0x000000051100780c */ /* 0x000fda0003f05270 */
[----:B------:R-:W-:Y:S05]  /*0da0*/  @P0 BRA `(.L_x_697) ;  /* 0xfffffff400300947 */ /* 0x000fea000383ffff */
[----:B------:R1:W-:Y:S01]  /*0db0*/  STG.E.64 desc[UR4][R6.64+0x8], R4 ;  /* 0x0000080406007986 */ /* 0x0003e2000c101b04 */
[----:B------:R-:W-:Y:S01]  /*0dc0*/  VIADD R14, R14, 0x1 ;  /* 0x000000010e0e7836 */ /* 0x000fe20000000000 */
[----:B------:R-:W-:Y:S02]  /*0dd0*/  LOP3.LUT R11, R13, 0x3, RZ, 0xc0, !PT ;  /* 0x000000030d0b7812 */ /* 0x000fe400078ec0ff */
[----:B------:R1:W-:Y:S02]  /*0de0*/  STG.E.64 desc[UR4][R6.64+0x10], R2 ;  /* 0x0000100206007986 */ /* 0x0003e4000c101b04 */
[----:B------:R-:W-:Y:S02]  /*0df0*/  ISETP.GE.U32.AND P0, PT, R14, R11, PT ;  /* 0x0000000b0e00720c */ /* 0x000fe40003f06070 */
[----:B------:R1:W-:Y:S11]  /*0e00*/  STG.E desc[UR4][R6.64+0x4], R15 ;  /* 0x0000040f06007986 */ /* 0x0003f6000c101904 */
[----:B------:R-:W-:Y:S05]  /*0e10*/  @!P0 BRA `(.L_x_698) ;  /* 0xfffffff400048947 */ /* 0x000fea000383ffff */
.L_x_695:
[----:B------:R-:W-:Y:S05]  /*0e20*/  BSYNC.RECONVERGENT B1 ;  /* 0x0000000000017941 */ /* 0x000fea0003800200 */
.L_x_694:
[C---:B------:R-:W-:Y:S01]  /*0e30*/  ISETP.GT.U32.AND P0, PT, R13.reuse, 0x3, PT ;  /* 0x000000030d00780c */ /* 0x040fe20003f04070 */
[----:B------:R-:W-:Y:S01]  /*0e40*/  VIADD R12, R12, 0x1 ;  /* 0x000000010c0c7836 */ /* 0x000fe20000000000 */
[--C-:B------:R-:W-:Y:S02]  /*0e50*/  SHF.R.U64 R13, R13, 0x2, R0.reuse ;  /* 0x000000020d0d7819 */ /* 0x100fe40000001200 */
[----:B------:R-:W-:Y:S02]  /*0e60*/  ISETP.GT.U32.AND.EX P0, PT, R0, RZ, PT, P0 ;  /* 0x000000ff0000720c */ /* 0x000fe40003f04100 */
[----:B------:R-:W-:-:S11]  /*0e70*/  SHF.R.U32.HI R0, RZ, 0x2, R0 ;  /* 0x00000002ff007819 */ /* 0x000fd60000011600 */
[----:B------:R-:W-:Y:S05]  /*0e80*/  @P0 BRA `(.L_x_699) ;  /* 0xfffffff000c80947 */ /* 0x000fea000383ffff */
.L_x_693:
[----:B------:R-:W-:Y:S05]  /*0e90*/  BSYNC.RECONVERGENT B0 ;  /* 0x0000000000007941 */ /* 0x000fea0003800200 */
.L_x_692:
[----:B------:R-:W-:Y:S04]  /*0ea0*/  STG.E.64 desc[UR4][R6.64+0x18], RZ ;  /* 0x000018ff06007986 */ /* 0x000fe8000c101b04 */
[----:B------:R-:W-:Y:S04]  /*0eb0*/  STG.E desc[UR4][R6.64+0x20], RZ ;  /* 0x000020ff06007986 */ /* 0x000fe8000c101904 */
[----:B------:R-:W-:Y:S01]  /*0ec0*/  STG.E.64 desc[UR4][R6.64+0x28], RZ ;  /* 0x000028ff06007986 */ /* 0x000fe2000c101b04 */
[----:B------:R-:W-:Y:S05]  /*0ed0*/  EXIT ;  /* 0x000000000000794d */ /* 0x000fea0003800000 */
.L_x_700:
        /* <DEDUP_REMOVED lines=10> */
.L_x_822:


//--------------------- .text._Z12colourMinMaxPiS_S_iiS_i --------------------------
	.section	.text._Z12colourMinMaxPiS_S_iiS_i,"ax",@progbits
	.align	128
        .global         _Z12colourMinMaxPiS_S_iiS_i
        .type           _Z12colourMinMaxPiS_S_iiS_i,@function
        .size           _Z12colourMinMaxPiS_S_iiS_i,(.L_x_823 - _Z12colourMinMaxPiS_S_iiS_i)
        .other          _Z12colourMinMaxPiS_S_iiS_i,@"STO_CUDA_ENTRY STV_DEFAULT"
_Z12colourMinMaxPiS_S_iiS_i:
.text._Z12colourMinMaxPiS_S_iiS_i:
        /* <DEDUP_REMOVED lines=9> */
[----:B------:R-:W1:Y:S01]  /*0090*/  LDCU.64 UR4, c[0x0][0x358] ;  /* 0x00006b00ff0477ac */ /* 0x000e620008000a00 */
[----:B0-----:R-:W-:-:S05]  /*00a0*/  IMAD.WIDE R2, R0, 0x4, R2 ;  /* 0x0000000400027825 */ /* 0x001fca00078e0202 */
[----:B-1----:R-:W2:Y:S02]  /*00b0*/  LDG.E R4, desc[UR4][R2.64] ;  /* 0x0000000402047981 */ /* 0x002ea4000c1e1900 */
[----:B--2---:R-:W-:-:S13]  /*00c0*/  ISETP.NE.AND P0, PT, R4, RZ, PT ;  /* 0x000000ff0400720c */ /* 0x004fda0003f05270 */
[----:B------:R-:W-:Y:S05]  /*00d0*/  @P0 EXIT ;  /* 0x000000000000094d */ /* 0x000fea0003800000 */
[----:B------:R-:W0:Y:S02]  /*00e0*/  LDC.64 R4, c[0x0][0x380] ;  /* 0x0000e000ff047b82 */ /* 0x000e240000000a00 */
[----:B0-----:R-:W-:-:S05]  /*00f0*/  IMAD.WIDE R4, R0, 0x4, R4 ;  /* 0x0000000400047825 */ /* 0x001fca00078e0204 */
[----:B------:R-:W2:Y:S04]  /*0100*/  LDG.E R15, desc[UR4][R4.64] ;  /* 0x00000004040f7981 */ /* 0x000ea8000c1e1900 */
[----:B------:R-:W2:Y:S01]  /*0110*/  LDG.E R12, desc[UR4][R4.64+0x4] ;  /* 0x00000404040c7981 */ /* 0x000ea2000c1e1900 */
[----:B------:R-:W-:Y:S01]  /*0120*/  BSSY.RECONVERGENT B0, `(.L_x_701) ;  /* 0x0000049000007945 */ /* 0x000fe20003800200 */
[----:B------:R-:W-:Y:S02]  /*0130*/  PLOP3.LUT P0, PT, PT, PT, PT, 0x8, 0x80 ;  /* 0x000000000080781c */ /* 0x000fe40003f0e170 */
[----:B------:R-:W-:Y:S02]  /*0140*/  PLOP3.LUT P1, PT, PT, PT, PT, 0x8, 0x80 ;  /* 0x000000000080781c */ /* 0x000fe40003f2e170 */
[----:B--2---:R-:W-:-:S13]  /*0150*/  ISETP.GE.AND P2, PT, R15, R12, PT ;  /* 0x0000000c0f00720c */ /* 0x004fda0003f46270 */
[----:B------:R-:W-:Y:S05]  /*0160*/  @P2 BRA `(.L_x_702) ;  /* 0x0000000400102947 */ /* 0x000fea0003800000 */
[----:B------:R-:W0:Y:S08]  /*0170*/  LDC.64 R10, c[0x0][0x390] ;  /* 0x0000e400ff0a7b82 */ /* 0x000e300000000a00 */
[----:B------:R-:W1:Y:S08]  /*0180*/  LDC.64 R4, c[0x0][0x3a0] ;  /* 0x0000e800ff047b82 */ /* 0x000e700000000a00 */
[----:B------:R-:W2:Y:S01]  /*0190*/  LDC.64 R6, c[0x0][0x390] ;  /* 0x0000e400ff067b82 */ /* 0x000ea20000000a00 */
[----:B0-----:R-:W-:-:S07]  /*01a0*/  IMAD.WIDE R10, R0, 0x4, R10 ;  /* 0x00000004000a7825 */ /* 0x001fce00078e020a */
[----:B------:R-:W0:Y:S01]  /*01b0*/  LDC.64 R8, c[0x0][0x388] ;  /* 0x0000e200ff087b82 */ /* 0x000e220000000a00 */
[----:B------:R3:W5:Y:S01]  /*01c0*/  LDG.E R13, desc[UR4][R10.64] ;  /* 0x000000040a0d7981 */ /* 0x000762000c1e1900 */
[----:B------:R-:W-:Y:S01]  /*01d0*/  BSSY.RECONVERGENT B1, `(.L_x_703) ;  /* 0x0000039000017945 */ /* 0x000fe20003800200 */
[----:B------:R-:W-:Y:S02]  /*01e0*/  IMAD.MOV.U32 R14, RZ, RZ, 0x1 ;  /* 0x00000001ff0e7424 */ /* 0x000fe400078e00ff */
[----:B-1----:R-:W-:-:S07]  /*01f0*/  IMAD.MOV.U32 R18, RZ, RZ, 0x1 ;  /* 0x00000001ff127424 */ /* 0x002fce00078e00ff */
.L_x_709:
[----:B0--3--:R-:W-:-:S05]  /*0200*/  IMAD.WIDE R10, R15, 0x4, R8 ;  /* 0x000000040f0a7825 */ /* 0x009fca00078e0208 */
[----:B------:R-:W3:Y:S01]  /*0210*/  LDG.E R19, desc[UR4][R10.64] ;  /* 0x000000040a137981 */ /* 0x000ee2000c1e1900 */
[----:B------:R-:W-:Y:S01]  /*0220*/  VIADD R15, R15, 0x1 ;  /* 0x000000010f0f7836 */ /* 0x000fe20000000000 */
[----:B------:R-:W-:Y:S04]  /*0230*/  BSSY.RECONVERGENT B2, `(.L_x_704) ;  /* 0x0000031000027945 */ /* 0x000fe80003800200 */
[----:B------:R-:W-:Y:S02]  /*0240*/  ISETP.NE.AND P2, PT, R15, R12, PT ;  /* 0x0000000c0f00720c */ /* 0x000fe40003f45270 */
[----:B---3--:R-:W-:-:S13]  /*0250*/  ISETP.NE.AND P0, PT, R19, RZ, PT ;  /* 0x000000ff1300720c */ /* 0x008fda0003f05270 */
[----:B------:R-:W-:Y:S05]  /*0260*/  @!P0 BRA `(.L_x_705) ;  /* 0x0000000000b48947 */ /* 0x000fea0003800000 */
[----:B------:R-:W-:Y:S01]  /*0270*/  LOP3.LUT P1, RZ, R18, 0xff, RZ, 0xc0, !PT ;  /* 0x000000ff12ff7812 */ /* 0x000fe2000782c0ff */
[----:B------:R-:W-:Y:S01]  /*0280*/  BSSY.RELIABLE B3, `(.L_x_706) ;  /* 0x0000022000037945 */ /* 0x000fe20003800100 */
[C---:B------:R-:W-:Y:S01]  /*0290*/  IMAD.WIDE R16, R19.reuse, 0x4, R4 ;  /* 0x0000000413107825 */ /* 0x040fe200078e0204 */
[----:B------:R-:W-:Y:S02]  /*02a0*/  PRMT R18, RZ, 0x7610, R18 ;  /* 0x00007610ff127816 */ /* 0x000fe40000000012 */
[----:B------:R-:W-:Y:S01]  /*02b0*/  PLOP3.LUT P0, PT, P1, PT, PT, 0x8, 0x80 ;  /* 0x000000000080781c */ /* 0x000fe20000f0e170 */
[----:B--2---:R-:W-:-:S07]  /*02c0*/  IMAD.WIDE R10, R19, 0x4, R6 ;  /* 0x00000004130a7825 */ /* 0x004fce00078e0206 */
[----:B------:R-:W-:Y:S05]  /*02d0*/  @!P1 BRA `(.L_x_707) ;  /* 0x00000000004c9947 */ /* 0x000fea0003800000 */
[----:B------:R-:W2:Y:S02]  /*02e0*/  LDG.E R18, desc[UR4][R16.64+-0x4] ;  /* 0xfffffc0410127981 */ /* 0x000ea4000c1e1900 */
[----:B--2---:R-:W-:Y:S01]  /*02f0*/  ISETP.NE.AND P1, PT, R18, RZ, PT ;  /* 0x000000ff1200720c */ /* 0x004fe20003f25270 */
[----:B------:R-:W-:-:S12]  /*0300*/  IMAD.MOV.U32 R18, RZ, RZ, 0x1 ;  /* 0x00000001ff127424 */ /* 0x000fd800078e00ff */
[----:B------:R-:W-:Y:S05]  /*0310*/  @P1 BRA `(.L_x_707) ;  /* 0x00000000003c1947 */ /* 0x000fea0003800000 */
[----:B------:R-:W2:Y:S02]  /*0320*/  LDG.E R20, desc[UR4][R10.64+-0x4] ;  /* 0xfffffc040a147981 */ /* 0x000ea4000c1e1900 */
[----:B--2--5:R-:W-:-:S13]  /*0330*/  ISETP.GE.AND P1, PT, R20, R13, PT ;  /* 0x0000000d1400720c */ /* 0x024fda0003f26270 */
[----:B------:R-:W-:Y:S05]  /*0340*/  @!P1 BRA `(.L_x_707) ;  /* 0x0000000000309947 */ /* 0x000fea0003800000 */
[----:B------:R-:W-:Y:S01]  /*0350*/  VIADD R17, R19, 0xffffffff ;  /* 0xffffffff13117836 */ /* 0x000fe20000000000 */
[----:B------:R-:W-:Y:S01]  /*0360*/  ISETP.EQ.AND P1, PT, R20, R13, PT ;  /* 0x0000000d1400720c */ /* 0x000fe20003f22270 */
[----:B------:R-:W-:-:S03]  /*0370*/  IMAD.MOV.U32 R18, RZ, RZ, 0x1 ;  /* 0x00000001ff127424 */ /* 0x000fc600078e00ff */
[----:B------:R-:W-:-:S13]  /*0380*/  ISETP.GE.AND P0, PT, R0, R17, PT ;  /* 0x000000110000720c */ /* 0x000fda0003f06270 */
[----:B------:R-:W-:Y:S05]  /*0390*/  @!P0 BREAK.RELIABLE P1, B3 ;  /* 0x0000000000038942 */ /* 0x000fea0000800100 */
[----:B------:R-:W-:Y:S05]  /*03a0*/  @!P0 BRA P1, `(.L_x_705) ;  /* 0x0000000000648947 */ /* 0x000fea0000800000 */
[----:B------:R-:W-:-:S13]  /*03b0*/  LOP3.LUT P0, RZ, R14, 0xff, RZ, 0xc0, !PT ;  /* 0x000000ff0eff7812 */ /* 0x000fda000780c0ff */
[----:B------:R-:W-:Y:S05]  /*03c0*/  @!P0 EXIT ;  /* 0x000000000000894d */ /* 0x000fea0003800000 */
[----:B------:R-:W-:Y:S02]  /*03d0*/  PLOP3.LUT P1, PT, PT, PT, PT, 0x80, 0x8 ;  /* 0x000000000008781c */ /* 0x000fe40003f2f070 */
[----:B------:R-:W-:Y:S02]  /*03e0*/  PLOP3.LUT P0, PT, PT, PT, PT, 0x80, 0x8 ;  /* 0x000000000008781c */ /* 0x000fe40003f0f070 */
[----:B------:R-:W-:Y:S01]  /*03f0*/  PRMT R18, RZ, 0x7610, R18 ;  /* 0x00007610ff127816 */ /* 0x000fe20000000012 */
[----:B------:R-:W-:Y:S10]  /*0400*/  BRA `(.L_x_708) ;  /* 0x0000000000187947 */ /* 0x000ff40003800000 */
.L_x_707:
[----:B------:R-:W-:Y:S02]  /*0410*/  LOP3.LUT P1, RZ, R14, 0xff, RZ, 0xc0, !PT ;  /* 0x000000ff0eff7812 */ /* 0x000fe4000782c0ff */
[----:B------:R-:W-:-:S11]  /*0420*/  PRMT R14, RZ, 0x7610, R14 ;  /* 0x00007610ff0e7816 */ /* 0x000fd6000000000e */
[----:B------:R-:W-:Y:S05]  /*0430*/  @!P1 BREAK.RELIABLE B3 ;  /* 0x0000000000039942 */ /* 0x000fea0003800100 */
[----:B------:R-:W-:Y:S05]  /*0440*/  @!P1 BRA `(.L_x_705) ;  /* 0x00000000003c9947 */ /* 0x000fea0003800000 */
[----:B------:R-:W2:Y:S02]  /*0450*/  LDG.E R16, desc[UR4][R16.64+-0x4] ;  /* 0xfffffc0410107981 */ /* 0x000ea4000c1e1900 */
[----:B--2---:R-:W-:-:S13]  /*0460*/  ISETP.EQ.AND P1, PT, R16, RZ, PT ;  /* 0x000000ff1000720c */ /* 0x004fda0003f22270 */
.L_x_708:
[----:B------:R-:W-:Y:S05]  /*0470*/  @!P1 BREAK.RELIABLE B3 ;  /* 0x0000000000039942 */ /* 0x000fea0003800100 */
[----:B------:R-:W-:Y:S01]  /*0480*/  IMAD.MOV.U32 R14, RZ, RZ, 0x1 ;  /* 0x00000001ff0e7424 */ /* 0x000fe200078e00ff */
[----:B------:R-:W-:Y:S06]  /*0490*/  @!P1 BRA `(.L_x_705) ;  /* 0x0000000000289947 */ /* 0x000fec0003800000 */
[----:B------:R-:W-:Y:S05]  /*04a0*/  BSYNC.RELIABLE B3 ;  /* 0x0000000000037941 */ /* 0x000fea0003800100 */
.L_x_706:
[----:B------:R-:W2:Y:S02]  /*04b0*/  LDG.E R10, desc[UR4][R10.64+-0x4] ;  /* 0xfffffc040a0a7981 */ /* 0x000ea4000c1e1900 */
[----:B--2--5:R-:W-:-:S13]  /*04c0*/  ISETP.GT.AND P1, PT, R10, R13, PT ;  /* 0x0000000d0a00720c */ /* 0x024fda0003f24270 */
[----:B------:R-:W-:Y:S05]  /*04d0*/  @P1 BRA `(.L_x_705) ;  /* 0x0000000000181947 */ /* 0x000fea0003800000 */
[----:B------:R-:W-:-:S04]  /*04e0*/  ISETP.NE.AND P1, PT, R10, R13, PT ;  /* 0x0000000d0a00720c */ /* 0x000fc80003f25270 */
[CC--:B------:R-:W-:Y:S02]  /*04f0*/  ISETP.LT.OR P3, PT, R0.reuse, R19.reuse, P1 ;  /* 0x000000130000720c */ /* 0x0c0fe40000f61670 */
[----:B------:R-:W-:Y:S02]  /*0500*/  ISETP.LT.OR P1, PT, R0, R19, P1 ;  /* 0x000000130000720c */ /* 0x000fe40000f21670 */
[----:B------:R-:W-:Y:S02]  /*0510*/  SEL R18, R18, 0x1, !P3 ;  /* 0x0000000112127807 */ /* 0x000fe40005800000 */
[----:B------:R-:W-:-:S09]  /*0520*/  SEL R14, RZ, 0x1, P3 ;  /* 0x00000001ff0e7807 */ /* 0x000fd20001800000 */
[----:B------:R-:W-:Y:S05]  /*0530*/  @P0 EXIT P1 ;  /* 0x000000000000094d */ /* 0x000fea0000800000 */
.L_x_705:
[----:B------:R-:W-:Y:S05]  /*0540*/  BSYNC.RECONVERGENT B2 ;  /* 0x0000000000027941 */ /* 0x000fea0003800200 */
.L_x_704:
[----:B------:R-:W-:Y:S05]  /*0550*/  @P2 BRA `(.L_x_709) ;  /* 0xfffffffc00282947 */ /* 0x000fea000383ffff */
[----:B------:R-:W-:Y:S05]  /*0560*/  BSYNC.RECONVERGENT B1 ;  /* 0x0000000000017941 */ /* 0x000fea0003800200 */
.L_x_703:
[----:B------:R-:W-:Y:S02]  /*0570*/  LOP3.LUT P0, RZ, R18, 0xff, RZ, 0xc0, !PT ;  /* 0x000000ff12ff7812 */ /* 0x000fe4000780c0ff */
[----:B------:R-:W-:Y:S02]  /*0580*/  LOP3.LUT P1, RZ, R14, 0xff, RZ, 0xc0, !PT ;  /* 0x000000ff0eff7812 */ /* 0x000fe4000782c0ff */
[----:B------:R-:W-:Y:S02]  /*0590*/  PLOP3.LUT P0, PT, P0, PT, PT, 0x8, 0x80 ;  /* 0x000000000080781c */ /* 0x000fe4000070e170 */
[----:B------:R-:W-:-:S13]  /*05a0*/  PLOP3.LUT P1, PT, P1, PT, PT, 0x8, 0x80 ;  /* 0x000000000080781c */ /* 0x000fda0000f2e170 */
.L_x_702:
[----:B------:R-:W-:Y:S05]  /*05b0*/  BSYNC.RECONVERGENT B0 ;  /* 0x0000000000007941 */ /* 0x000fea0003800200 */
.L_x_701:
[----:B------:R-:W-:Y:S05]  /*05c0*/  WARPSYNC.ALL ;  /* 0x0000000000007948 */ /* 0x000fea0003800000 */
[----:B--2---:R-:W0:Y:S01]  /*05d0*/  @!P0 LDC R7, c[0x0][0x3a8] ;  /* 0x0000ea00ff078b82 */ /* 0x004e220000000800 */
[----:B------:R-:W1:Y:S01]  /*05e0*/  S2R R0, SR_LANEID ;  /* 0x0000000000007919 */ /* 0x000e620000000000 */
[----:B------:R-:W-:Y:S06]  /*05f0*/  BSSY.RECONVERGENT B0, `(.L_x_710) ;  /* 0x0000007000007945 */ /* 0x000fec0003800200 */
[----:B------:R-:W2:Y:S01]  /*0600*/  LDC.64 R4, c[0x4][0x40] ;  /* 0x01001000ff047b82 */ /* 0x000ea20000000a00 */
[----:B0-----:R0:W-:Y:S01]  /*0610*/  @!P0 STG.E desc[UR4][R2.64], R7 ;  /* 0x0000000702008986 */ /* 0x0011e2000c101904 */
[----:B-1----:R-:W-:Y:S05]  /*0620*/  @!P0 BRA `(.L_x_711) ;  /* 0x00000000000c8947 */ /* 0x002fea0003800000 */
[----:B0-----:R-:W0:Y:S02]  /*0630*/  @!P1 LDC R7, c[0x0][0x3a8] ;  /* 0x0000ea00ff079b82 */ /* 0x001e240000000800 */
[----:B0-----:R-:W-:-:S05]  /*0640*/  @!P1 VIADD R7, R7, 0x1 ;  /* 0x0000000107079836 */ /* 0x001fca0000000000 */
[----:B------:R1:W-:Y:S02]  /*0650*/  @!P1 STG.E desc[UR4][R2.64], R7 ;  /* 0x0000000702009986 */ /* 0x0003e4000c101904 */
.L_x_711:
[----:B------:R-:W-:Y:S05]  /*0660*/  BSYNC.RECONVERGENT B0 ;  /* 0x0000000000007941 */ /* 0x000fea0003800200 */
.L_x_710:
[----:B------:R-:W-:Y:S02]  /*0670*/  VOTEU.ANY UR6, UPT, PT ;  /* 0x0000000000067886 */ /* 0x000fe400038e0100 */
[----:B------:R-:W-:Y:S02]  /*0680*/  UFLO.U32 UR7, UR6 ;  /* 0x00000006000772bd */ /* 0x000fe400080e0000 */
[----:B01----:R-:W2:Y:S04]  /*0690*/  POPC R3, UR6 ;  /* 0x0000000600037d09 */ /* 0x003ea80008000000 */
[----:B------:R-:W-:-:S13]  /*06a0*/  ISETP.EQ.U32.AND P0, PT, R0, UR7, PT ;  /* 0x0000000700007c0c */ /* 0x000fda000bf02070 */
[----:B--2---:R-:W-:Y:S01]  /*06b0*/  @P0 REDG.E.ADD.STRONG.GPU desc[UR4][R4.64], R3 ;  /* 0x000000030400098e */ /* 0x004fe2000c12e104 */
[----:B------:R-:W-:Y:S05]  /*06c0*/  EXIT ;  /* 0x000000000000794d */ /* 0x000fea0003800000 */
.L_x_712:
        /* <DEDUP_REMOVED lines=11> */
.L_x_823:


//--------------------- .text._Z20incrementalColouringPiS_iiS_iii --------------------------
	.section	.text._Z20incrementalColouringPiS_iiS_iii,"ax",@progbits
	.align	128
        .global         _Z20incrementalColouringPiS_iiS_iii
        .type           _Z20incrementalColouringPiS_iiS_iii,@function
        .size           _Z20incrementalColouringPiS_iiS_iii,(.L_x_824 - _Z20incrementalColouringPiS_iiS_iii)
        .other          _Z20incrementalColouringPiS_iiS_iii,@"STO_CUDA_ENTRY STV_DEFAULT"
_Z20incrementalColouringPiS_iiS_iii:
.text._Z20incrementalColouringPiS_iiS_iii:
[----:B------:R-:W0:Y:S01]  /*0000*/  LDC R1, c[0x0][0x37c] ;  /* 0x0000df00ff017b82 */ /* 0x000e220000000800 */
[----:B------:R-:W1:Y:S07]  /*0010*/  S2R R13, SR_TID.X ;  /* 0x00000000000d7919 */ /* 0x000e6e0000002100 */
[----:B------:R-:W2:Y:S01]  /*0020*/  LDC.64 R6, c[0x0][0x3a0] ;  /* 0x0000e800ff067b82 */ /* 0x000ea20000000a00 */
[----:B------:R-:W3:Y:S01]  /*0030*/  LDCU.64 UR8, c[0x0][0x358] ;  /* 0x00006b00ff0877ac */ /* 0x000ee20008000a00 */
[----:B0-----:R-:W-:-:S06]  /*0040*/  VIADD R1, R1, 0xfffffa88 ;  /* 0xfffffa8801017836 */ /* 0x001fcc0000000000 */
[----:B------:R-:W0:Y:S01]  /*0050*/  LDC.64 R2, c[0x0][0x380] ;  /* 0x0000e000ff027b82 */ /* 0x000e220000000a00 */
[----:B-1----:R-:W-:-:S04]  /*0060*/  ISETP.NE.AND P0, PT, R13, RZ, PT ;  /* 0x000000ff0d00720c */ /* 0x002fc80003f05270 */
[----:B--2---:R-:W-:-:S05]  /*0070*/  SEL R12, R6, R7, !P0 ;  /* 0x00000007060c7207 */ /* 0x004fca0004000000 */
[----:B0-----:R-:W-:-:S05]  /*0080*/  IMAD.WIDE R2, R12, 0x4, R2 ;  /* 0x000000040c027825 */ /* 0x001fca00078e0202 */
[----:B---3--:R-:W2:Y:S04]  /*0090*/  LDG.E R19, desc[UR8][R2.64+-0x4] ;  /* 0xfffffc0802137981 */ /* 0x008ea8000c1e1900 */
[----:B------:R-:W2:Y:S01]  /*00a0*/  LDG.E R18, desc[UR8][R2.64] ;  /* 0x0000000802127981 */ /* 0x000ea2000c1e1900 */
[----:B------:R-:W-:Y:S01]  /*00b0*/  BSSY.RECONVERGENT B0, `(.L_x_713) ;  /* 0x0000019000007945 */ /* 0x000fe20003800200 */
[----:B------:R-:W-:Y:S02]  /*00c0*/  SEL R7, R7, R6, !P0 ;  /* 0x0000000607077207 */ /* 0x000fe40004000000 */
[----:B--2---:R-:W-:-:S13]  /*00d0*/  ISETP.GE.AND P1, PT, R19, R18, PT ;  /* 0x000000121300720c */ /* 0x004fda0003f26270 */
[----:B------:R-:W-:Y:S05]  /*00e0*/  @P1 BRA `(.L_x_714) ;  /* 0x0000000000541947 */ /* 0x000fea0003800000 */
[----:B------:R-:W0:Y:S01]  /*00f0*/  LDC.64 R2, c[0x0][0x388] ;  /* 0x0000e200ff027b82 */ /* 0x000e220000000a00 */
[----:B------:R-:W-:-:S07]  /*0100*/  IMAD.MOV.U32 R9, RZ, RZ, R19 ;  /* 0x000000ffff097224 */ /* 0x000fce00078e0013 */
[----:B------:R-:W1:Y:S01]  /*0110*/  LDC.64 R4, c[0x0][0x388] ;  /* 0x0000e200ff047b82 */ /* 0x000e620000000a00 */
[----:B0-----:R-:W-:-:S05]  /*0120*/  IMAD.WIDE R2, R9, 0x4, R2 ;  /* 0x0000000409027825 */ /* 0x001fca00078e0202 */
[----:B------:R-:W2:Y:S01]  /*0130*/  LDG.E R0, desc[UR8][R2.64] ;  /* 0x0000000802007981 */ /* 0x000ea2000c1e1900 */
[----:B------:R-:W-:Y:S01]  /*0140*/  BSSY.RELIABLE B1, `(.L_x_715) ;  /* 0x000000e000017945 */ /* 0x000fe20003800100 */
[----:B--2---:R-:W-:-:S13]  /*0150*/  ISETP.NE.AND P0, PT, R0, RZ, PT ;  /* 0x000000ff0000720c */ /* 0x004fda0003f05270 */
[----:B-1----:R-:W-:Y:S05]  /*0160*/  @!P0 BRA `(.L_x_716) ;  /* 0x00000000002c8947 */ /* 0x002fea0003800000 */
[----:B------:R-:W-:Y:S01]  /*0170*/  BSSY.RELIABLE B2, `(.L_x_716) ;  /* 0x000000a000027945 */ /* 0x000fe20003800100 */
.L_x_717:
[----:B------:R-:W-:-:S05]  /*0180*/  VIADD R9, R9, 0x1 ;  /* 0x0000000109097836 */ /* 0x000fca0000000000 */
[----:B------:R-:W-:-:S13]  /*0190*/  ISETP.NE.AND P0, PT, R9, R18, PT ;  /* 0x000000120900720c */ /* 0x000fda0003f05270 */
[----:B------:R-:W-:Y:S05]  /*01a0*/  @!P0 BREAK.RELIABLE B2 ;  /* 0x0000000000028942 */ /* 0x000fea0003800100 */
[----:B------:R-:W-:Y:S05]  /*01b0*/  @!P0 BREAK.RELIABLE B1 ;  /* 0x0000000000018942 */ /* 0x000fea0003800100 */
[----:B------:R-:W-:Y:S05]  /*01c0*/  @!P0 BRA `(.L_x_714) ;  /* 0x00000000001c8947 */ /* 0x000fea0003800000 */
[----:B------:R-:W-:-:S05]  /*01d0*/  IMAD.WIDE R2, R9, 0x4, R4 ;  /* 0x0000000409027825 */ /* 0x000fca00078e0204 */
[----:B------:R-:W2:Y:S02]  /*01e0*/  LDG.E R0, desc[UR8][R2.64] ;  /* 0x0000000802007981 */ /* 0x000ea4000c1e1900 */
[----:B--2---:R-:W-:-:S13]  /*01f0*/  ISETP.NE.AND P0, PT, R0, RZ, PT ;  /* 0x000000ff0000720c */ /* 0x004fda0003f05270 */
[----:B------:R-:W-:Y:S05]  /*0200*/  @P0 BRA `(.L_x_717) ;  /* 0xfffffffc00dc0947 */ /* 0x000fea000383ffff */
[----:B------:R-:W-:Y:S05]  /*0210*/  BSYNC.RELIABLE B2 ;  /* 0x0000000000027941 */ /* 0x000fea0003800100 */
.L_x_716:
[----:B------:R-:W-:Y:S05]  /*0220*/  BSYNC.RELIABLE B1 ;  /* 0x0000000000017941 */ /* 0x000fea0003800100 */
.L_x_715:
[----:B------:R0:W-:Y:S02]  /*0230*/  STG.E desc[UR8][R2.64], R7 ;  /* 0x0000000702007986 */ /* 0x0001e4000c101908 */
.L_x_714:
[----:B------:R-:W-:Y:S05]  /*0240*/  BSYNC.RECONVERGENT B0 ;  /* 0x0000000000007941 */ /* 0x000fea0003800200 */
.L_x_713:
[----:B------:R-:W-:Y:S05]  /*0250*/  WARPSYNC.ALL ;  /* 0x0000000000007948 */ /* 0x000fea0003800000 */
[----:B------:R-:W1:Y:S08]  /*0260*/  LDC.64 R4, c[0x0][0x398] ;  /* 0x0000e600ff047b82 */ /* 0x000e700000000a00 */
[----:B0-----:R-:W1:Y:S02]  /*0270*/  LDC.64 R6, c[0x0][0x3a0] ;  /* 0x0000e800ff067b82 */ /* 0x001e640000000a00 */
[----:B-1----:R-:W-:-:S06]  /*0280*/  IMAD.WIDE R2, R6, 0x4, R4 ;  /* 0x0000000406027825 */ /* 0x002fcc00078e0204 */
[----:B------:R-:W-:Y:S01]  /*0290*/  BAR.SYNC.DEFER_BLOCKING 0x0 ;  /* 0x0000000000007b1d */ /* 0x000fe20000010000 */
[----:B------:R-:W-:-:S05]  /*02a0*/  IMAD.WIDE R4, R7, 0x4, R4 ;  /* 0x0000000407047825 */ /* 0x000fca00078e0204 */
[----:B------:R-:W2:Y:S04]  /*02b0*/  LDG.E R2, desc[UR8][R2.64+-0x4] ;  /* 0xfffffc0802027981 */ /* 0x000ea8000c1e1900 */
[----:B------:R-:W2:Y:S02]  /*02c0*/  LDG.E R5, desc[UR8][R4.64+-0x4] ;  /* 0xfffffc0804057981 */ /* 0x000ea4000c1e1900 */
[----:B--2---:R-:W-:-:S13]  /*02d0*/  ISETP.NE.AND P0, PT, R2, R5, PT ;  /* 0x000000050200720c */ /* 0x004fda0003f05270 */
[----:B------:R-:W-:Y:S05]  /*02e0*/  @P0 EXIT ;  /* 0x000000000000094d */ /* 0x000fea0003800000 */
[----:B------:R-:W0:Y:S01]  /*02f0*/  S2R R3, SR_CgaCtaId ;  /* 0x0000000000037919 */ /* 0x000e220000008800 */
[----:B------:R-:W-:Y:S01]  /*0300*/  MOV R14, 0x400 ;  /* 0x00000400000e7802 */ /* 0x000fe20000000f00 */
[----:B------:R-:W1:Y:S03]  /*0310*/  LDCU UR4, c[0x0][0x3a8] ;  /* 0x00007500ff0477ac */ /* 0x000e660008000800 */
[----:B------:R-:W-:Y:S01]  /*0320*/  IADD3 R16, PT, PT, R14, 0x8, RZ ;  /* 0x000000080e107810 */ /* 0x000fe20007ffe0ff */
[----:B-1----:R-:W-:Y:S01]  /*0330*/  UISETP.GE.AND UP0, UPT, UR4, 0x1, UPT ;  /* 0x000000010400788c */ /* 0x002fe2000bf06270 */
[C---:B0-----:R-:W-:Y:S02]  /*0340*/  LEA R14, R3.reuse, R14, 0x18 ;  /* 0x0000000e030e7211 */ /* 0x041fe400078ec0ff */
[----:B------:R-:W-:-:S03]  /*0350*/  LEA R16, R3, R16, 0x18 ;  /* 0x0000001003107211 */ /* 0x000fc600078ec0ff */
[C---:B------:R-:W-:Y:S02]  /*0360*/  IMAD R15, R13.reuse, 0x4, R14 ;  /* 0x000000040d0f7824 */ /* 0x040fe400078e020e */
[----:B------:R-:W-:-:S03]  /*0370*/  IMAD R17, R13, 0x4, R16 ;  /* 0x000000040d117824 */ /* 0x000fc600078e0210 */
[----:B------:R0:W-:Y:S04]  /*0380*/  STS [R15], RZ ;  /* 0x000000ff0f007388 */ /* 0x0001e80000000800 */
[----:B------:R0:W-:Y:S01]  /*0390*/  STS [R17], RZ ;  /* 0x000000ff11007388 */ /* 0x0001e20000000800 */
[----:B------:R-:W-:Y:S05]  /*03a0*/  BRA.U !UP0, `(.L_x_718) ;  /* 0x0000000108d87547 */ /* 0x000fea000b800000 */
[----:B------:R-:W-:Y:S01]  /*03b0*/  UISETP.GE.U32.AND UP1, UPT, UR4, 0x10, UPT ;  /* 0x000000100400788c */ /* 0x000fe2000bf26070 */
[----:B------:R-:W-:Y:S01]  /*03c0*/  IMAD.MOV.U32 R0, RZ, RZ, RZ ;  /* 0x000000ffff007224 */ /* 0x000fe200078e00ff */
[----:B------:R-:W-:-:S04]  /*03d0*/  ULOP3.LUT UR5, UR4, 0xf, URZ, 0xc0, !UPT ;  /* 0x0000000f04057892 */ /* 0x000fc8000f8ec0ff */
[----:B------:R-:W-:-:S03]  /*03e0*/  UISETP.NE.AND UP0, UPT, UR5, URZ, UPT ;  /* 0x000000ff0500728c */ /* 0x000fc6000bf05270 */
[----:B------:R-:W-:Y:S08]  /*03f0*/  BRA.U !UP1, `(.L_x_719) ;  /* 0x0000000109307547 */ /* 0x000ff0000b800000 */
[----:B------:R-:W-:Y:S01]  /*0400*/  ULOP3.LUT UR6, UR4, 0x7ffffff0, URZ, 0xc0, !UPT ;  /* 0x7ffffff004067892 */ /* 0x000fe2000f8ec0ff */
[----:B------:R-:W-:Y:S01]  /*0410*/  IADD3 R2, PT, PT, R1, 0x8, RZ ;  /* 0x0000000801027810 */ /* 0x000fe20007ffe0ff */
[----:B------:R-:W-:Y:S02]  /*0420*/  IMAD.MOV.U32 R4, RZ, RZ, 0x1010101 ;  /* 0x01010101ff047424 */ /* 0x000fe400078e00ff */
[----:B------:R-:W-:Y:S01]  /*0430*/  IMAD.MOV.U32 R5, RZ, RZ, 0x1010101 ;  /* 0x01010101ff057424 */ /* 0x000fe200078e00ff */
[----:B------:R-:W-:Y:S02]  /*0440*/  UIADD3 UR7, UPT, UPT, -UR6, URZ, URZ ;  /* 0x000000ff06077290 */ /* 0x000fe4000fffe1ff */
[----:B------:R-:W-:-:S10]  /*0450*/  IMAD.U32 R0, RZ, RZ, UR6 ;  /* 0x00000006ff007e24 */ /* 0x000fd4000f8e00ff */
.L_x_720:
[----:B------:R-:W-:Y:S01]  /*0460*/  UIADD3 UR7, UPT, UPT, UR7, 0x10, URZ ;  /* 0x0000001007077890 */ /* 0x000fe2000fffe0ff */
[----:B------:R-:W-:Y:S03]  /*0470*/  STL.64 [R2+-0x8], R4 ;  /* 0xfffff80402007387 */ /* 0x000fe60000100a00 */
[----:B------:R-:W-:Y:S01]  /*0480*/  UISETP.NE.AND UP1, UPT, UR7, URZ, UPT ;  /* 0x000000ff0700728c */ /* 0x000fe2000bf25270 */
[----:B------:R1:W-:Y:S02]  /*0490*/  STL.64 [R2], R4 ;  /* 0x0000000402007387 */ /* 0x0003e40000100a00 */
[----:B-1----:R-:W-:-:S06]  /*04a0*/  IADD3 R2, PT, PT, R2, 0x10, RZ ;  /* 0x0000001002027810 */ /* 0x002fcc0007ffe0ff */
[----:B------:R-:W-:Y:S05]  /*04b0*/  BRA.U UP1, `(.L_x_720) ;  /* 0xfffffffd01e87547 */ /* 0x000fea000b83ffff */
.L_x_719:
[----:B------:R-:W-:Y:S05]  /*04c0*/  BRA.U !UP0, `(.L_x_718) ;  /* 0x0000000108907547 */ /* 0x000fea000b800000 */
[----:B------:R-:W-:Y:S02]  /*04d0*/  UISETP.GE.U32.AND UP0, UPT, UR5, 0x8, UPT ;  /* 0x000000080500788c */ /* 0x000fe4000bf06070 */
[----:B------:R-:W-:-:S04]  /*04e0*/  ULOP3.LUT UR6, UR4, 0x7, URZ, 0xc0, !UPT ;  /* 0x0000000704067892 */ /* 0x000fc8000f8ec0ff */
[----:B------:R-:W-:-:S03]  /*04f0*/  UISETP.NE.AND UP1, UPT, UR6, URZ, UPT ;  /* 0x000000ff0600728c */ /* 0x000fc6000bf25270 */
[----:B------:R-:W-:Y:S08]  /*0500*/  BRA.U !UP0, `(.L_x_721) ;  /* 0x00000001082c7547 */ /* 0x000ff0000b800000 */
[----:B------:R-:W-:Y:S02]  /*0510*/  IMAD.MOV.U32 R3, RZ, RZ, 0x1 ;  /* 0x00000001ff037424 */ /* 0x000fe400078e00ff */
[----:B------:R-:W-:Y:S02]  /*0520*/  IMAD.IADD R2, R1, 0x1, R0 ;  /* 0x0000000101027824 */ /* 0x000fe400078e0200 */
[----:B------:R-:W-:-:S03]  /*0530*/  VIADD R0, R0, 0x8 ;  /* 0x0000000800007836 */ /* 0x000fc60000000000 */
[----:B------:R1:W-:Y:S04]  /*0540*/  STL.U8 [R2], R3 ;  /* 0x0000000302007387 */ /* 0x0003e80000100000 */
[----:B------:R1:W-:Y:S04]  /*0550*/  STL.U8 [R2+0x1], R3 ;  /* 0x0000010302007387 */ /* 0x0003e80000100000 */
[----:B------:R1:W-:Y:S04]  /*0560*/  STL.U8 [R2+0x2], R3 ;  /* 0x0000020302007387 */ /* 0x0003e80000100000 */
[----:B------:R1:W-:Y:S04]  /*0570*/  STL.U8 [R2+0x3], R3 ;  /* 0x0000030302007387 */ /* 0x0003e80000100000 */
[----:B------:R1:W-:Y:S04]  /*0580*/  STL.U8 [R2+0x4], R3 ;  /* 0x0000040302007387 */ /* 0x0003e80000100000 */
[----:B------:R1:W-:Y:S04]  /*0590*/  STL.U8 [R2+0x5], R3 ;  /* 0x0000050302007387 */ /* 0x0003e80000100000 */
[----:B------:R1:W-:Y:S04]  /*05a0*/  STL.U8 [R2+0x6], R3 ;  /* 0x0000060302007387 */ /* 0x0003e80000100000 */
[----:B------:R1:W-:Y:S02]  /*05b0*/  STL.U8 [R2+0x7], R3 ;  /* 0x0000070302007387 */ /* 0x0003e40000100000 */
.L_x_721:
[----:B------:R-:W-:Y:S05]  /*05c0*/  BRA.U !UP1, `(.L_x_718) ;  /* 0x0000000109507547 */ /* 0x000fea000b800000 */
[----:B------:R-:W-:Y:S02]  /*05d0*/  UISETP.GE.U32.AND UP0, UPT, UR6, 0x4, UPT ;  /* 0x000000040600788c */ /* 0x000fe4000bf06070 */
[----:B------:R-:W-:-:S04]  /*05e0*/  ULOP3.LUT UR4, UR4, 0x3, URZ, 0xc0, !UPT ;  /* 0x0000000304047892 */ /* 0x000fc8000f8ec0ff */
[----:B------:R-:W-:-:S03]  /*05f0*/  UISETP.NE.AND UP1, UPT, UR4, URZ, UPT ;  /* 0x000000ff0400728c */ /* 0x000fc6000bf25270 */
[----:B------:R-:W-:Y:S08]  /*0600*/  BRA.U !UP0, `(.L_x_722) ;  /* 0x00000001081c7547 */ /* 0x000ff0000b800000 */
[----:B-1----:R-:W-:Y:S02]  /*0610*/  HFMA2 R3, -RZ, RZ, 0, 5.9604644775390625e-08 ;  /* 0x00000001ff037431 */ /* 0x002fe400000001ff */
[----:B------:R-:W-:Y:S02]  /*0620*/  IMAD.IADD R2, R1, 0x1, R0 ;  /* 0x0000000101027824 */ /* 0x000fe400078e0200 */
[----:B------:R-:W-:-:S03]  /*0630*/  VIADD R0, R0, 0x4 ;  /* 0x0000000400007836 */ /* 0x000fc60000000000 */
[----:B------:R2:W-:Y:S04]  /*0640*/  STL.U8 [R2], R3 ;  /* 0x0000000302007387 */ /* 0x0005e80000100000 */
[----:B------:R2:W-:Y:S04]  /*0650*/  STL.U8 [R2+0x1], R3 ;  /* 0x0000010302007387 */ /* 0x0005e80000100000 */
[----:B------:R2:W-:Y:S04]  /*0660*/  STL.U8 [R2+0x2], R3 ;  /* 0x0000020302007387 */ /* 0x0005e80000100000 */
[----:B------:R2:W-:Y:S02]  /*0670*/  STL.U8 [R2+0x3], R3 ;  /* 0x0000030302007387 */ /* 0x0005e40000100000 */
.L_x_722:
[----:B------:R-:W-:Y:S05]  /*0680*/  BRA.U !UP1, `(.L_x_718) ;  /* 0x0000000109207547 */ /* 0x000fea000b800000 */
[----:B-12---:R-:W-:Y:S01]  /*0690*/  IMAD.MOV.U32 R2, RZ, RZ, 0x1 ;  /* 0x00000001ff027424 */ /* 0x006fe200078e00ff */
[----:B------:R-:W-:Y:S01]  /*06a0*/  IADD3 R0, PT, PT, R1, R0, RZ ;  /* 0x0000000001007210 */ /* 0x000fe20007ffe0ff */
[----:B------:R-:W-:-:S12]  /*06b0*/  UIADD3 UR4, UPT, UPT, -UR4, URZ, URZ ;  /* 0x000000ff04047290 */ /* 0x000fd8000fffe1ff */
.L_x_723:
[----:B------:R-:W-:Y:S01]  /*06c0*/  UIADD3 UR4, UPT, UPT, UR4, 0x1, URZ ;  /* 0x0000000104047890 */ /* 0x000fe2000fffe0ff */
[----:B------:R1:W-:Y:S03]  /*06d0*/  STL.U8 [R0], R2 ;  /* 0x0000000200007387 */ /* 0x0003e60000100000 */
[----:B------:R-:W-:Y:S01]  /*06e0*/  UISETP.NE.AND UP0, UPT, UR4, URZ, UPT ;  /* 0x000000ff0400728c */ /* 0x000fe2000bf05270 */
[----:B-1----:R-:W-:-:S08]  /*06f0*/  VIADD R0, R0, 0x1 ;  /* 0x0000000100007836 */ /* 0x002fd00000000000 */
[----:B------:R-:W-:Y:S05]  /*0700*/  BRA.U UP0, `(.L_x_723) ;  /* 0xfffffffd00ec7547 */ /* 0x000fea000b83ffff */
.L_x_718:
[----:B------:R-:W-:Y:S01]  /*0710*/  ISETP.GE.AND P0, PT, R19, R18, PT ;  /* 0x000000121300720c */ /* 0x000fe20003f06270 */
[----:B------:R-:W-:-:S12]  /*0720*/  BSSY.RECONVERGENT B0, `(.L_x_724) ;  /* 0x000003d000007945 */ /* 0x000fd80003800200 */
[----:B------:R-:W-:Y:S05]  /*0730*/  @P0 BRA `(.L_x_725) ;  /* 0x0000000000ec0947 */ /* 0x000fea0003800000 */
[----:B------:R-:W-:Y:S01]  /*0740*/  IMAD.IADD R0, R18, 0x1, -R19 ;  /* 0x0000000112007824 */ /* 0x000fe200078e0a13 */
[----:B------:R-:W-:Y:S01]  /*0750*/  BSSY.RECONVERGENT B1, `(.L_x_726) ;  /* 0x0000013000017945 */ /* 0x000fe20003800200 */
[----:B-12---:R-:W-:-:S03]  /*0760*/  IMAD.IADD R2, R19, 0x1, -R18 ;  /* 0x0000000113027824 */ /* 0x006fc600078e0a12 */
[----:B------:R-:W-:Y:S02]  /*0770*/  LOP3.LUT P0, R0, R0, 0x3, RZ, 0xc0, !PT ;  /* 0x0000000300007812 */ /* 0x000fe4000780c0ff */
[----:B------:R-:W-:-:S11]  /*0780*/  ISETP.GT.U32.AND P1, PT, R2, -0x4, PT ;  /* 0xfffffffc0200780c */ /* 0x000fd60003f24070 */
[----:B------:R-:W-:Y:S05]  /*0790*/  @!P0 BRA `(.L_x_727) ;  /* 0x0000000000388947 */ /* 0x000fea0003800000 */
[----:B------:R-:W1:Y:S01]  /*07a0*/  LDC.64 R2, c[0x0][0x388] ;  /* 0x0000e200ff027b82 */ /* 0x000e620000000a00 */
[----:B------:R-:W-:-:S07]  /*07b0*/  IADD3 R8, PT, PT, -R0, RZ, RZ ;  /* 0x000000ff00087210 */ /* 0x000fce0007ffe1ff */
.L_x_728:
[----:B-1----:R-:W-:-:S06]  /*07c0*/  IMAD.WIDE R4, R19, 0x4, R2 ;  /* 0x0000000413047825 */ /* 0x002fcc00078e0202 */
[----:B------:R-:W2:Y:S02]  /*07d0*/  LDG.E R5, desc[UR8][R4.64] ;  /* 0x0000000804057981 */ /* 0x000ea4000c1e1900 */
[----:B--2---:R-:W-:-:S13]  /*07e0*/  ISETP.NE.AND P0, PT, R5, RZ, PT ;  /* 0x000000ff0500720c */ /* 0x004fda0003f05270 */
[----:B------:R-:W1:Y:S02]  /*07f0*/  @P0 LDC.64 R6, c[0x0][0x398] ;  /* 0x0000e600ff060b82 */ /* 0x000e640000000a00 */
[----:B-1----:R-:W-:-:S05]  /*0800*/  @P0 IMAD.WIDE R6, R5, 0x4, R6 ;  /* 0x0000000405060825 */ /* 0x002fca00078e0206 */
[----:B------:R-:W2:Y:S01]  /*0810*/  @P0 LDG.E R0, desc[UR8][R6.64+-0x4] ;  /* 0xfffffc0806000981 */ /* 0x000ea2000c1e1900 */
[----:B------:R-:W-:Y:S02]  /*0820*/  VIADD R8, R8, 0x1 ;  /* 0x0000000108087836 */ /* 0x000fe40000000000 */
[----:B------:R-:W-:Y:S02]  /*0830*/  VIADD R19, R19, 0x1 ;  /* 0x0000000113137836 */ /* 0x000fe40000000000 */
[----:B--2---:R-:W-:-:S05]  /*0840*/  @P0 IMAD.IADD R0, R1, 0x1, R0 ;  /* 0x0000000101000824 */ /* 0x004fca00078e0200 */
[----:B------:R2:W-:Y:S01]  /*0850*/  @P0 STL.U8 [R0+-0x1], RZ ;  /* 0xffffffff00000387 */ /* 0x0005e20000100000 */
[----:B------:R-:W-:-:S13]  /*0860*/  ISETP.NE.AND P0, PT, R8, RZ, PT ;  /* 0x000000ff0800720c */ /* 0x000fda0003f05270 */
[----:B--2---:R-:W-:Y:S05]  /*0870*/  @P0 BRA `(.L_x_728) ;  /* 0xfffffffc00d00947 */ /* 0x004fea000383ffff */
.L_x_727:
[----:B------:R-:W-:Y:S05]  /*0880*/  BSYNC.RECONVERGENT B1 ;  /* 0x0000000000017941 */ /* 0x000fea0003800200 */
.L_x_726:
[----:B------:R-:W-:Y:S05]  /*0890*/  @P1 BRA `(.L_x_725) ;  /* 0x0000000000941947 */ /* 0x000fea0003800000 */
[----:B------:R-:W1:Y:S01]  /*08a0*/  LDC.64 R8, c[0x0][0x388] ;  /* 0x0000e200ff087b82 */ /* 0x000e620000000a00 */
[----:B------:R-:W-:Y:S02]  /*08b0*/  IADD3 R18, PT, PT, -R18, R19, RZ ;  /* 0x0000001312127210 */ /* 0x000fe40007ffe1ff */
[----:B-1----:R-:W-:-:S05]  /*08c0*/  IADD3 R8, P0, PT, R8, 0x8, RZ ;  /* 0x0000000808087810 */ /* 0x002fca0007f1e0ff */
[----:B------:R-:W-:-:S08]  /*08d0*/  IMAD.X R9, RZ, RZ, R9, P0 ;  /* 0x000000ffff097224 */ /* 0x000fd000000e0609 */
.L_x_729:
[----:B------:R-:W-:-:S05]  /*08e0*/  IMAD.WIDE R20, R19, 0x4, R8 ;  /* 0x0000000413147825 */ /* 0x000fca00078e0208 */
[----:B------:R-:W2:Y:S04]  /*08f0*/  LDG.E R23, desc[UR8][R20.64+-0x8] ;  /* 0xfffff80814177981 */ /* 0x000ea8000c1e1900 */
[----:B------:R-:W3:Y:S04]  /*0900*/  LDG.E R25, desc[UR8][R20.64+-0x4] ;  /* 0xfffffc0814197981 */ /* 0x000ee8000c1e1900 */
[----:B------:R-:W4:Y:S04]  /*0910*/  LDG.E R27, desc[UR8][R20.64] ;  /* 0x00000008141b7981 */ /* 0x000f28000c1e1900 */
[----:B------:R-:W5:Y:S01]  /*0920*/  LDG.E R29, desc[UR8][R20.64+0x4] ;  /* 0x00000408141d7981 */ /* 0x000f62000c1e1900 */
[----:B--2---:R-:W-:-:S02]  /*0930*/  ISETP.NE.AND P0, PT, R23, RZ, PT ;  /* 0x000000ff1700720c */ /* 0x004fc40003f05270 */
[----:B---3--:R-:W-:Y:S02]  /*0940*/  ISETP.NE.AND P1, PT, R25, RZ, PT ;  /* 0x000000ff1900720c */ /* 0x008fe40003f25270 */
[----:B----4-:R-:W-:Y:S02]  /*0950*/  ISETP.NE.AND P2, PT, R27, RZ, PT ;  /* 0x000000ff1b00720c */ /* 0x010fe40003f45270 */
[----:B-----5:R-:W-:-:S07]  /*0960*/  ISETP.NE.AND P3, PT, R29, RZ, PT ;  /* 0x000000ff1d00720c */ /* 0x020fce0003f65270 */
[----:B------:R-:W1:Y:S08]  /*0970*/  @P0 LDC.64 R10, c[0x0][0x398] ;  /* 0x0000e600ff0a0b82 */ /* 0x000e700000000a00 */
[----:B------:R-:W2:Y:S08]  /*0980*/  @P1 LDC.64 R2, c[0x0][0x398] ;  /* 0x0000e600ff021b82 */ /* 0x000eb00000000a00 */
[----:B------:R-:W3:Y:S08]  /*0990*/  @P2 LDC.64 R4, c[0x0][0x398] ;  /* 0x0000e600ff042b82 */ /* 0x000ef00000000a00 */
[----:B------:R-:W4:Y:S01]  /*09a0*/  @P3 LDC.64 R6, c[0x0][0x398] ;  /* 0x0000e600ff063b82 */ /* 0x000f220000000a00 */
[----:B-1----:R-:W-:-:S05]  /*09b0*/  @P0 IMAD.WIDE R10, R23, 0x4, R10 ;  /* 0x00000004170a0825 */ /* 0x002fca00078e020a */
[----:B------:R-:W5:Y:S01]  /*09c0*/  @P0 LDG.E R0, desc[UR8][R10.64+-0x4] ;  /* 0xfffffc080a000981 */ /* 0x000f62000c1e1900 */
[----:B--2---:R-:W-:-:S06]  /*09d0*/  @P1 IMAD.WIDE R2, R25, 0x4, R2 ;  /* 0x0000000419021825 */ /* 0x004fcc00078e0202 */
[----:B------:R-:W2:Y:S01]  /*09e0*/  @P1 LDG.E R2, desc[UR8][R2.64+-0x4] ;  /* 0xfffffc0802021981 */ /* 0x000ea2000c1e1900 */
[----:B---3--:R-:W-:-:S06]  /*09f0*/  @P2 IMAD.WIDE R4, R27, 0x4, R4 ;  /* 0x000000041b042825 */ /* 0x008fcc00078e0204 */
[----:B------:R-:W3:Y:S01]  /*0a00*/  @P2 LDG.E R4, desc[UR8][R4.64+-0x4] ;  /* 0xfffffc0804042981 */ /* 0x000ee2000c1e1900 */
[----:B----4-:R-:W-:-:S06]  /*0a10*/  @P3 IMAD.WIDE R6, R29, 0x4, R6 ;  /* 0x000000041d063825 */ /* 0x010fcc00078e0206 */
[----:B------:R-:W4:Y:S01]  /*0a20*/  @P3 LDG.E R6, desc[UR8][R6.64+-0x4] ;  /* 0xfffffc0806063981 */ /* 0x000f22000c1e1900 */
[----:B------:R-:W-:Y:S01]  /*0a30*/  IADD3 R18, PT, PT, R18, 0x4, RZ ;  /* 0x0000000412127810 */ /* 0x000fe20007ffe0ff */
[----:B------:R-:W-:Y:S02]  /*0a40*/  VIADD R19, R19, 0x4 ;  /* 0x0000000413137836 */ /* 0x000fe40000000000 */
[C---:B-----5:R-:W-:Y:S01]  /*0a50*/  @P0 IMAD.IADD R22, R1.reuse, 0x1, R0 ;  /* 0x0000000101160824 */ /* 0x060fe200078e0200 */
[----:B--2---:R-:W-:-:S04]  /*0a60*/  @P1 IADD3 R21, PT, PT, R1, R2, RZ ;  /* 0x0000000201151210 */ /* 0x004fc80007ffe0ff */
[----:B------:R1:W-:Y:S01]  /*0a70*/  @P0 STL.U8 [R22+-0x1], RZ ;  /* 0xffffffff16000387 */ /* 0x0003e20000100000 */
[----:B---3--:R-:W-:-:S03]  /*0a80*/  @P2 IMAD.IADD R20, R1, 0x1, R4 ;  /* 0x0000000101142824 */ /* 0x008fc600078e0204 */
[----:B------:R1:W-:Y:S01]  /*0a90*/  @P1 STL.U8 [R21+-0x1], RZ ;  /* 0xffffffff15001387 */ /* 0x0003e20000100000 */
[----:B----4-:R-:W-:-:S03]  /*0aa0*/  @P3 IMAD.IADD R0, R1, 0x1, R6 ;  /* 0x0000000101003824 */ /* 0x010fc600078e0206 */
[----:B------:R1:W-:Y:S04]  /*0ab0*/  @P2 STL.U8 [R20+-0x1], RZ ;  /* 0xffffffff14002387 */ /* 0x0003e80000100000 */
[----:B------:R1:W-:Y:S01]  /*0ac0*/  @P3 STL.U8 [R0+-0x1], RZ ;  /* 0xffffffff00003387 */ /* 0x0003e20000100000 */
[----:B------:R-:W-:-:S13]  /*0ad0*/  ISETP.NE.AND P0, PT, R18, RZ, PT ;  /* 0x000000ff1200720c */ /* 0x000fda0003f05270 */
[----:B-1----:R-:W-:Y:S05]  /*0ae0*/  @P0 BRA `(.L_x_729) ;  /* 0xfffffffc007c0947 */ /* 0x002fea000383ffff */
.L_x_725:
[----:B------:R-:W-:Y:S05]  /*0af0*/  BSYNC.RECONVERGENT B0 ;  /* 0x0000000000007941 */ /* 0x000fea0003800200 */
.L_x_724:
[----:B------:R-:W3:Y:S02]  /*0b00*/  LDCU UR4, c[0x0][0x3a8] ;  /* 0x00007500ff0477ac */ /* 0x000ee40008000800 */
[----:B---3--:R-:W-:-:S09]  /*0b10*/  UISETP.GE.AND UP0, UPT, UR4, 0x1, UPT ;  /* 0x000000010400788c */ /* 0x008fd2000bf06270 */
[----:B------:R-:W-:Y:S05]  /*0b20*/  BRA.U !UP0, `(.L_x_730) ;  /* 0x00000001085c7547 */ /* 0x000fea000b800000 */
[----:B------:R-:W-:Y:S01]  /*0b30*/  BSSY.RECONVERGENT B0, `(.L_x_730) ;  /* 0x0000016000007945 */ /* 0x000fe20003800200 */
[----:B-12---:R-:W-:Y:S01]  /*0b40*/  IMAD.MOV.U32 R2, RZ, RZ, 0x1 ;  /* 0x00000001ff027424 */ /* 0x006fe200078e00ff */
[----:B------:R-:W-:Y:S01]  /*0b50*/  MOV R0, RZ ;  /* 0x000000ff00007202 */ /* 0x000fe20000000f00 */
[----:B------:R-:W1:Y:S06]  /*0b60*/  LDCU UR4, c[0x0][0x3a8] ;  /* 0x00007500ff0477ac */ /* 0x000e6c0008000800 */
.L_x_734:
[----:B------:R-:W-:-:S06]  /*0b70*/  IMAD.IADD R3, R1, 0x1, R0 ;  /* 0x0000000101037824 */ /* 0x000fcc00078e0200 */
[----:B--2---:R-:W2:Y:S01]  /*0b80*/  LDL.U8 R3, [R3] ;  /* 0x0000000003037983 */ /* 0x004ea20000100000 */
[----:B------:R-:W-:Y:S01]  /*0b90*/  BSSY.RELIABLE B1, `(.L_x_731) ;  /* 0x0000009000017945 */ /* 0x000fe20003800100 */
[----:B--2---:R-:W-:-:S13]  /*0ba0*/  ISETP.NE.AND P0, PT, R3, RZ, PT ;  /* 0x000000ff0300720c */ /* 0x004fda0003f05270 */
[----:B------:R-:W-:Y:S05]  /*0bb0*/  @!P0 BRA `(.L_x_732) ;  /* 0x0000000000188947 */ /* 0x000fea0003800000 */
[----:B------:R-:W-:-:S13]  /*0bc0*/  LOP3.LUT P0, RZ, R2, 0xff, RZ, 0xc0, !PT ;  /* 0x000000ff02ff7812 */ /* 0x000fda000780c0ff */
[----:B------:R-:W-:Y:S05]  /*0bd0*/  @!P0 BREAK.RELIABLE B1 ;  /* 0x0000000000018942 */ /* 0x000fea0003800100 */
[----:B------:R-:W-:Y:S05]  /*0be0*/  @!P0 BRA `(.L_x_733) ;  /* 0x0000000000208947 */ /* 0x000fea0003800000 */
[----:B------:R-:W-:Y:S01]  /*0bf0*/  VIADD R4, R0, 0x1 ;  /* 0x0000000100047836 */ /* 0x000fe20000000000 */
[----:B------:R-:W-:-:S04]  /*0c00*/  PRMT R2, RZ, 0x7610, R2 ;  /* 0x00007610ff027816 */ /* 0x000fc80000000002 */
[----:B------:R2:W-:Y:S03]  /*0c10*/  STS [R15], R4 ;  /* 0x000000040f007388 */ /* 0x0005e60000000800 */
.L_x_732:
[----:B-1----:R-:W-:Y:S05]  /*0c20*/  BSYNC.RELIABLE B1 ;  /* 0x0000000000017941 */ /* 0x002fea0003800100 */
.L_x_731:
[----:B------:R-:W-:-:S04]  /*0c30*/  IADD3 R0, PT, PT, R0, 0x1, RZ ;  /* 0x0000000100007810 */ /* 0x000fc80007ffe0ff */
[----:B------:R-:W-:-:S13]  /*0c40*/  ISETP.NE.AND P0, PT, R0, UR4, PT ;  /* 0x0000000400007c0c */ /* 0x000fda000bf05270 */
[----:B------:R-:W-:Y:S05]  /*0c50*/  @P0 BRA `(.L_x_734) ;  /* 0xfffffffc00c40947 */ /* 0x000fea000383ffff */
[----:B------:R-:W-:Y:S05]  /*0c60*/  BRA `(.L_x_735) ;  /* 0x0000000000087947 */ /* 0x000fea0003800000 */
.L_x_733:
[----:B------:R-:W-:-:S05]  /*0c70*/  VIADD R0, R0, 0x1 ;  /* 0x0000000100007836 */ /* 0x000fca0000000000 */
[----:B------:R2:W-:Y:S02]  /*0c80*/  STS [R17], R0 ;  /* 0x0000000011007388 */ /* 0x0005e40000000800 */
.L_x_735:
[----:B-1----:R-:W-:Y:S05]  /*0c90*/  BSYNC.RECONVERGENT B0 ;  /* 0x0000000000007941 */ /* 0x002fea0003800200 */
.L_x_730:
[----:B------:R-:W-:Y:S01]  /*0ca0*/  BAR.SYNC.DEFER_BLOCKING 0x0 ;  /* 0x0000000000007b1d */ /* 0x000fe20000010000 */
[----:B------:R-:W-:-:S05]  /*0cb0*/  IMAD R14, R13, -0x4, R14 ;  /* 0xfffffffc0d0e7824 */ /* 0x000fca00078e020e */
[----:B0-2---:R-:W-:Y:S04]  /*0cc0*/  LDS R15, [R15] ;  /* 0x000000000f0f7984 */ /* 0x005fe80000000800 */
[----:B------:R-:W0:Y:S02]  /*0cd0*/  LDS R14, [R14+0x4] ;  /* 0x000004000e0e7984 */ /* 0x000e240000000800 */
[----:B0-----:R-:W-:-:S13]  /*0ce0*/  ISETP.NE.AND P0, PT, R15, R14, PT ;  /* 0x0000000e0f00720c */ /* 0x001fda0003f05270 */
[----:B------:R-:W-:Y:S05]  /*0cf0*/  @P0 BRA `(.L_x_736) ;  /* 0x0000000000940947 */ /* 0x000fea0003800000 */
[----:B-1----:R-:W0:Y:S02]  /*0d00*/  LDC.64 R2, c[0x0][0x398] ;  /* 0x0000e600ff027b82 */ /* 0x002e240000000a00 */
[----:B0-----:R-:W-:-:S05]  /*0d10*/  IMAD.WIDE R2, R12, 0x4, R2 ;  /* 0x000000040c027825 */ /* 0x001fca00078e0202 */
[----:B------:R-:W2:Y:S02]  /*0d20*/  LDG.E R0, desc[UR8][R2.64+-0x4] ;  /* 0xfffffc0802007981 */ /* 0x000ea4000c1e1900 */
[----:B--2---:R-:W-:-:S13]  /*0d30*/  ISETP.GE.AND P0, PT, R15, R0, PT ;  /* 0x000000000f00720c */ /* 0x004fda0003f06270 */
[----:B------:R-:W-:Y:S05]  /*0d40*/  @P0 BRA `(.L_x_737) ;  /* 0x0000000000600947 */ /* 0x000fea0003800000 */
[----:B------:R-:W-:Y:S01]  /*0d50*/  IMAD R16, R13, -0x4, R16 ;  /* 0xfffffffc0d107824 */ /* 0x000fe200078e0210 */
[----:B------:R-:W-:Y:S05]  /*0d60*/  LDS R17, [R17] ;  /* 0x0000000011117984 */ /* 0x000fea0000000800 */
[----:B------:R-:W0:Y:S02]  /*0d70*/  LDS R16, [R16+0x4] ;  /* 0x0000040010107984 */ /* 0x000e240000000800 */
[----:B0-----:R-:W-:-:S13]  /*0d80*/  ISETP.GE.AND P0, PT, R17, R16, PT ;  /* 0x000000101100720c */ /* 0x001fda0003f06270 */
[----:B------:R-:W-:Y:S05]  /*0d90*/  @P0 BRA `(.L_x_738) ;  /* 0x0000000000100947 */ /* 0x000fea0003800000 */
[----:B------:R-:W-:-:S13]  /*0da0*/  ISETP.GE.AND P0, PT, R17, R0, PT ;  /* 0x000000001100720c */ /* 0x000fda0003f06270 */
[----:B------:R-:W-:Y:S05]  /*0db0*/  @P0 EXIT ;  /* 0x000000000000094d */ /* 0x000fea0003800000 */
[----:B------:R-:W-:Y:S01]  /*0dc0*/  STG.E desc[UR8][R2.64+-0x4], R17 ;  /* 0xfffffc1102007986 */ /* 0x000fe2000c101908 */
[----:B------:R-:W-:Y:S05]  /*0dd0*/  EXIT ;  /* 0x000000000000794d */ /* 0x000fea0003800000 */
.L_x_738:
[----:B------:R-:W-:-:S13]  /*0de0*/  ISETP.NE.AND P0, PT, R17, R16, PT ;  /* 0x000000101100720c */ /* 0x000fda0003f05270 */
[----:B------:R-:W-:Y:S05]  /*0df0*/  @P0 BRA `(.L_x_739) ;  /* 0x00000000002c0947 */ /* 0x000fea0003800000 */
[----:B------:R-:W-:-:S13]  /*0e00*/  ISETP.NE.AND P0, PT, R13, RZ, PT ;  /* 0x000000ff0d00720c */ /* 0x000fda0003f05270 */
[----:B------:R-:W0:Y:S01]  /*0e10*/  @!P0 S2R R5, SR_CgaCtaId ;  /* 0x0000000000058919 */ /* 0x000e220000008800 */
[----:B------:R-:W-:-:S04]  /*0e20*/  @!P0 MOV R4, 0x400 ;  /* 0x0000040000048802 */ /* 0x000fc80000000f00 */
[----:B0-----:R-:W-:-:S06]  /*0e30*/  @!P0 LEA R5, R5, R4, 0x18 ;  /* 0x0000000405058211 */ /* 0x001fcc00078ec0ff */
[----:B------:R-:W0:Y:S04]  /*0e40*/  @!P0 LDS R5, [R5] ;  /* 0x0000000005058984 */ /* 0x000e280000000800 */
[----:B0-----:R0:W-:Y:S01]  /*0e50*/  @!P0 STG.E desc[UR8][R2.64+-0x4], R5 ;  /* 0xfffffc0502008986 */ /* 0x0011e2000c101908 */
[----:B------:R-:W-:Y:S05]  /*0e60*/  @!P0 EXIT ;  /* 0x000000000000894d */ /* 0x000fea0003800000 */
[----:B------:R-:W-:-:S13]  /*0e70*/  ISETP.GE.AND P0, PT, R17, R0, PT ;  /* 0x000000001100720c */ /* 0x000fda0003f06270 */
[----:B------:R-:W-:Y:S05]  /*0e80*/  @P0 EXIT ;  /* 0x000000000000094d */ /* 0x000fea0003800000 */
[----:B------:R-:W-:Y:S01]  /*0e90*/  STG.E desc[UR8][R2.64+-0x4], R17 ;  /* 0xfffffc1102007986 */ /* 0x000fe2000c101908 */
[----:B------:R-:W-:Y:S05]  /*0ea0*/  EXIT ;  /* 0x000000000000794d */ /* 0x000fea0003800000 */
.L_x_739:
[----:B------:R-:W-:Y:S01]  /*0eb0*/  STG.E desc[UR8][R2.64+-0x4], R15 ;  /* 0xfffffc0f02007986 */ /* 0x000fe2000c101908 */
[----:B------:R-:W-:Y:S05]  /*0ec0*/  EXIT ;  /* 0x000000000000794d */ /* 0x000fea0003800000 */
.L_x_737:
[----:B------:R-:W-:-:S13]  /*0ed0*/  ISETP.NE.AND P0, PT, R13, 0x1, PT ;  /* 0x000000010d00780c */ /* 0x000fda0003f05270 */
[----:B------:R-:W-:Y:S05]  /*0ee0*/  @P0 EXIT ;  /* 0x000000000000094d */ /* 0x000fea0003800000 */
[----:B------:R-:W0:Y:S01]  /*0ef0*/  S2UR UR5, SR_CgaCtaId ;  /* 0x00000000000579c3 */ /* 0x000e220000008800 */
[----:B------:R-:W-:Y:S02]  /*0f00*/  UMOV UR4, 0x400 ;  /* 0x0000040000047882 */ /* 0x000fe40000000000 */
[----:B0-----:R-:W-:-:S09]  /*0f10*/  ULEA UR4, UR5, UR4, 0x18 ;  /* 0x0000000405047291 */ /* 0x001fd2000f8ec0ff */
[----:B------:R-:W0:Y:S04]  /*0f20*/  LDS R5, [UR4+0x4] ;  /* 0x00000404ff057984 */ /* 0x000e280008000800 */
[----:B0-----:R-:W-:Y:S01]  /*0f30*/  STG.E desc[UR8][R2.64+-0x4], R5 ;  /* 0xfffffc0502007986 */ /* 0x001fe2000c101908 */
[----:B------:R-:W-:Y:S05]  /*0f40*/  EXIT ;  /* 0x000000000000794d */ /* 0x000fea0003800000 */
.L_x_736:
[----:B-1----:R-:W0:Y:S02]  /*0f50*/  LDC.64 R2, c[0x0][0x398] ;  /* 0x0000e600ff027b82 */ /* 0x002e240000000a00 */
[----:B0-----:R-:W-:-:S05]  /*0f60*/  IMAD.WIDE R2, R12, 0x4, R2 ;  /* 0x000000040c027825 */ /* 0x001fca00078e0202 */
[----:B------:R-:W2:Y:S02]  /*0f70*/  LDG.E R0, desc[UR8][R2.64+-0x4] ;  /* 0xfffffc0802007981 */ /* 0x000ea4000c1e1900 */
[----:B--2---:R-:W-:-:S13]  /*0f80*/  ISETP.GE.AND P0, PT, R15, R0, PT ;  /* 0x000000000f00720c */ /* 0x004fda0003f06270 */
[----:B------:R0:W-:Y:S01]  /*0f90*/  @!P0 STG.E desc[UR8][R2.64+-0x4], R15 ;  /* 0xfffffc0f02008986 */ /* 0x0001e2000c101908 */
[----:B------:R-:W-:Y:S05]  /*0fa0*/  @!P0 EXIT ;  /* 0x000000000000894d */ /* 0x000fea0003800000 */
[----:B------:R-:W-:-:S13]  /*0fb0*/  ISETP.GE.AND P0, PT, R15, R14, PT ;  /* 0x0000000e0f00720c */ /* 0x000fda0003f06270 */
[----:B------:R-:W-:Y:S05]  /*0fc0*/  @P0 EXIT ;  /* 0x000000000000094d */ /* 0x000fea0003800000 */
[----:B------:R-:W-:Y:S01]  /*0fd0*/  STG.E desc[UR8][R2.64+-0x4], R15 ;  /* 0xfffffc0f02007986 */ /* 0x000fe2000c101908 */
[----:B------:R-:W-:Y:S05]  /*0fe0*/  EXIT ;  /* 0x000000000000794d */ /* 0x000fea0003800000 */
.L_x_740:
        /* <DEDUP_REMOVED lines=9> */
.L_x_824:


//--------------------- .text._Z20decrementalColouringPiS_iiS_ii --------------------------
	.section	.text._Z20decrementalColouringPiS_iiS_ii,"ax",@progbits
	.align	128
        .global         _Z20decrementalColouringPiS_iiS_ii
        .type           _Z20decrementalColouringPiS_iiS_ii,@function
        .size           _Z20decrementalColouringPiS_iiS_ii,(.L_x_825 - _Z20decrementalColouringPiS_iiS_ii)
        .other          _Z20decrementalColouringPiS_iiS_ii,@"STO_CUDA_ENTRY STV_DEFAULT"
_Z20decrementalColouringPiS_iiS_ii:
.text._Z20decrementalColouringPiS_iiS_ii:
        /* <DEDUP_REMOVED lines=21> */
[----:B--2---:R-:W-:-:S13]  /*0150*/  ISETP.NE.AND P0, PT, R13, R0, PT ;  /* 0x000000000d00720c */ /* 0x004fda0003f05270 */
[----:B-1----:R-:W-:Y:S05]  /*0160*/  @!P0 BRA `(.L_x_744) ;  /* 0x00000000002c8947 */ /* 0x002fea0003800000 */
[----:B------:R-:W-:Y:S01]  /*0170*/  BSSY.RELIABLE B2, `(.L_x_744) ;  /* 0x000000a000027945 */ /* 0x000fe20003800100 */
.L_x_745:
[----:B------:R-:W-:-:S05]  /*0180*/  VIADD R9, R9, 0x1 ;  /* 0x0000000109097836 */ /* 0x000fca0000000000 */
[----:B------:R-:W-:-:S13]  /*0190*/  ISETP.NE.AND P0, PT, R9, R11, PT ;  /* 0x0000000b0900720c */ /* 0x000fda0003f05270 */
[----:B------:R-:W-:Y:S05]  /*01a0*/  @!P0 BREAK.RELIABLE B2 ;  /* 0x0000000000028942 */ /* 0x000fea0003800100 */
[----:B------:R-:W-:Y:S05]  /*01b0*/  @!P0 BREAK.RELIABLE B1 ;  /* 0x0000000000018942 */ /* 0x000fea0003800100 */
[----:B------:R-:W-:Y:S05]  /*01c0*/  @!P0 BRA `(.L_x_742) ;  /* 0x00000000001c8947 */ /* 0x000fea0003800000 */
[----:B------:R-:W-:-:S05]  /*01d0*/  IMAD.WIDE R2, R9, 0x4, R4 ;  /* 0x0000000409027825 */ /* 0x000fca00078e0204 */
[----:B------:R-:W2:Y:S02]  /*01e0*/  LDG.E R13, desc[UR4][R2.64] ;  /* 0x00000004020d7981 */ /* 0x000ea4000c1e1900 */
[----:B--2---:R-:W-:-:S13]  /*01f0*/  ISETP.NE.AND P0, PT, R13, R0, PT ;  /* 0x000000000d00720c */ /* 0x004fda0003f05270 */
[----:B------:R-:W-:Y:S05]  /*0200*/  @P0 BRA `(.L_x_745) ;  /* 0xfffffffc00dc0947 */ /* 0x000fea000383ffff */
[----:B------:R-:W-:Y:S05]  /*0210*/  BSYNC.RELIABLE B2 ;  /* 0x0000000000027941 */ /* 0x000fea0003800100 */
.L_x_744:
[----:B------:R-:W-:Y:S05]  /*0220*/  BSYNC.RELIABLE B1 ;  /* 0x0000000000017941 */ /* 0x000fea0003800100 */
.L_x_743:
[----:B------:R0:W-:Y:S02]  /*0230*/  STG.E desc[UR4][R2.64], RZ ;  /* 0x000000ff02007986 */ /* 0x0001e4000c101904 */
.L_x_742:
[----:B------:R-:W-:Y:S05]  /*0240*/  BSYNC.RECONVERGENT B0 ;  /* 0x0000000000007941 */ /* 0x000fea0003800200 */
.L_x_741:
[----:B------:R-:W-:Y:S05]  /*0250*/  WARPSYNC.ALL ;  /* 0x0000000000007948 */ /* 0x000fea0003800000 */
[----:B0-----:R-:W0:Y:S02]  /*0260*/  LDC.64 R2, c[0x0][0x398] ;  /* 0x0000e600ff027b82 */ /* 0x001e240000000a00 */
[----:B0-----:R-:W-:-:S06]  /*0270*/  IMAD.WIDE R2, R7, 0x4, R2 ;  /* 0x0000000407027825 */ /* 0x001fcc00078e0202 */
[----:B------:R-:W-:Y:S06]  /*0280*/  BAR.SYNC.DEFER_BLOCKING 0x0 ;  /* 0x0000000000007b1d */ /* 0x000fec0000010000 */
[----:B------:R-:W2:Y:S01]  /*0290*/  LDG.E R5, desc[UR4][R2.64+-0x4] ;  /* 0xfffffc0402057981 */ /* 0x000ea2000c1e1900 */
[----:B------:R-:W-:Y:S01]  /*02a0*/  BSSY.RECONVERGENT B0, `(.L_x_746) ;  /* 0x000003d000007945 */ /* 0x000fe20003800200 */
[C---:B--2---:R-:W-:Y:S01]  /*02b0*/  ISETP.GE.AND P0, PT, R5.reuse, 0x2, PT ;  /* 0x000000020500780c */ /* 0x044fe20003f06270 */
[----:B------:R-:W-:-:S12]  /*02c0*/  VIADD R7, R5, 0xffffffff ;  /* 0xffffffff05077836 */ /* 0x000fd80000000000 */
[----:B------:R-:W-:Y:S05]  /*02d0*/  @!P0 BRA `(.L_x_747) ;  /* 0x0000000000e48947 */ /* 0x000fea0003800000 */
[----:B------:R-:W-:Y:S01]  /*02e0*/  IADD3 R0, PT, PT, R5, -0x2, RZ ;  /* 0xfffffffe05007810 */ /* 0x000fe20007ffe0ff */
[----:B------:R-:W-:Y:S01]  /*02f0*/  BSSY.RECONVERGENT B1, `(.L_x_748) ;  /* 0x0000011000017945 */ /* 0x000fe20003800200 */
[----:B------:R-:W-:Y:S02]  /*0300*/  LOP3.LUT R9, R7, 0xf, RZ, 0xc0, !PT ;  /* 0x0000000f07097812 */ /* 0x000fe400078ec0ff */
[----:B------:R-:W-:Y:S01]  /*0310*/  ISETP.GE.U32.AND P0, PT, R0, 0xf, PT ;  /* 0x0000000f0000780c */ /* 0x000fe20003f06070 */
[----:B------:R-:W-:Y:S01]  /*0320*/  IMAD.MOV.U32 R0, RZ, RZ, RZ ;  /* 0x000000ffff007224 */ /* 0x000fe200078e00ff */
[----:B------:R-:W-:-:S11]  /*0330*/  ISETP.NE.AND P1, PT, R9, RZ, PT ;  /* 0x000000ff0900720c */ /* 0x000fd60003f25270 */
[----:B------:R-:W-:Y:S05]  /*0340*/  @!P0 BRA `(.L_x_749) ;  /* 0x00000000002c8947 */ /* 0x000fea0003800000 */
[----:B------:R-:W-:Y:S01]  /*0350*/  LOP3.LUT R0, R7, 0xfffffff0, RZ, 0xc0, !PT ;  /* 0xfffffff007007812 */ /* 0x000fe200078ec0ff */
[----:B------:R-:W-:Y:S02]  /*0360*/  VIADD R8, R1, 0x8 ;  /* 0x0000000801087836 */ /* 0x000fe40000000000 */
[----:B------:R-:W-:Y:S01]  /*0370*/  IMAD.MOV.U32 R12, RZ, RZ, 0x1010101 ;  /* 0x01010101ff0c7424 */ /* 0x000fe200078e00ff */
[----:B------:R-:W-:Y:S01]  /*0380*/  IADD3 R4, PT, PT, -R0, RZ, RZ ;  /* 0x000000ff00047210 */ /* 0x000fe20007ffe1ff */
[----:B------:R-:W-:-:S07]  /*0390*/  IMAD.MOV.U32 R13, RZ, RZ, 0x1010101 ;  /* 0x01010101ff0d7424 */ /* 0x000fce00078e00ff */
.L_x_750:
[----:B------:R-:W-:Y:S01]  /*03a0*/  VIADD R4, R4, 0x10 ;  /* 0x0000001004047836 */ /* 0x000fe20000000000 */
[----:B------:R-:W-:Y:S04]  /*03b0*/  STL.64 [R8+-0x8], R12 ;  /* 0xfffff80c08007387 */ /* 0x000fe80000100a00 */
[----:B------:R-:W-:Y:S01]  /*03c0*/  ISETP.NE.AND P0, PT, R4, RZ, PT ;  /* 0x000000ff0400720c */ /* 0x000fe20003f05270 */
[----:B------:R0:W-:Y:S02]  /*03d0*/  STL.64 [R8], R12 ;  /* 0x0000000c08007387 */ /* 0x0001e40000100a00 */
[----:B0-----:R-:W-:-:S10]  /*03e0*/  VIADD R8, R8, 0x10 ;  /* 0x0000001008087836 */ /* 0x001fd40000000000 */
[----:B------:R-:W-:Y:S05]  /*03f0*/  @P0 BRA `(.L_x_750) ;  /* 0xfffffffc00e80947 */ /* 0x000fea000383ffff */
.L_x_749:
[----:B------:R-:W-:Y:S05]  /*0400*/  BSYNC.RECONVERGENT B1 ;  /* 0x0000000000017941 */ /* 0x000fea0003800200 */
.L_x_748:
[----:B------:R-:W-:Y:S05]  /*0410*/  @!P1 BRA `(.L_x_747) ;  /* 0x0000000000949947 */ /* 0x000fea0003800000 */
[----:B------:R-:W-:Y:S01]  /*0420*/  ISETP.GE.U32.AND P0, PT, R9, 0x8, PT ;  /* 0x000000080900780c */ /* 0x000fe20003f06070 */
[----:B------:R-:W-:Y:S01]  /*0430*/  BSSY.RECONVERGENT B1, `(.L_x_751) ;  /* 0x000000f000017945 */ /* 0x000fe20003800200 */
[----:B------:R-:W-:-:S04]  /*0440*/  LOP3.LUT R10, R7, 0x7, RZ, 0xc0, !PT ;  /* 0x00000007070a7812 */ /* 0x000fc800078ec0ff */
[----:B------:R-:W-:-:S07]  /*0450*/  ISETP.NE.AND P1, PT, R10, RZ, PT ;  /* 0x000000ff0a00720c */ /* 0x000fce0003f25270 */
[----:B------:R-:W-:Y:S06]  /*0460*/  @!P0 BRA `(.L_x_752) ;  /* 0x00000000002c8947 */ /* 0x000fec0003800000 */
[----:B------:R-:W-:Y:S02]  /*0470*/  IMAD.MOV.U32 R8, RZ, RZ, 0x1 ;  /* 0x00000001ff087424 */ /* 0x000fe400078e00ff */
[----:B------:R-:W-:Y:S01]  /*0480*/  IMAD.IADD R4, R1, 0x1, R0 ;  /* 0x0000000101047824 */ /* 0x000fe200078e0200 */
[----:B------:R-:W-:-:S04]  /*0490*/  IADD3 R0, PT, PT, R0, 0x8, RZ ;  /* 0x0000000800007810 */ /* 0x000fc80007ffe0ff */
        /* <DEDUP_REMOVED lines=8> */
.L_x_752:
[----:B------:R-:W-:Y:S05]  /*0520*/  BSYNC.RECONVERGENT B1 ;  /* 0x0000000000017941 */ /* 0x000fea0003800200 */
.L_x_751:
[----:B------:R-:W-:Y:S05]  /*0530*/  @!P1 BRA `(.L_x_747) ;  /* 0x00000000004c9947 */ /* 0x000fea0003800000 */
[----:B------:R-:W-:Y:S01]  /*0540*/  ISETP.GE.U32.AND P0, PT, R10, 0x4, PT ;  /* 0x000000040a00780c */ /* 0x000fe20003f06070 */
[----:B------:R-:W-:Y:S01]  /*0550*/  IMAD.MOV.U32 R9, RZ, RZ, 0x1 ;  /* 0x00000001ff097424 */ /* 0x000fe200078e00ff */
[----:B0-----:R-:W-:-:S04]  /*0560*/  LOP3.LUT R4, R7, 0x3, RZ, 0xc0, !PT ;  /* 0x0000000307047812 */ /* 0x001fc800078ec0ff */
[----:B------:R-:W-:-:S07]  /*0570*/  ISETP.NE.AND P1, PT, R4, RZ, PT ;  /* 0x000000ff0400720c */ /* 0x000fce0003f25270 */
[----:B------:R-:W-:Y:S02]  /*0580*/  @P0 IMAD.IADD R8, R1, 0x1, R0 ;  /* 0x0000000101080824 */ /* 0x000fe400078e0200 */
[----:B------:R-:W-:-:S03]  /*0590*/  @P0 VIADD R0, R0, 0x4 ;  /* 0x0000000400000836 */ /* 0x000fc60000000000 */
[----:B------:R1:W-:Y:S04]  /*05a0*/  @P0 STL.U8 [R8], R9 ;  /* 0x0000000908000387 */ /* 0x0003e80000100000 */
[----:B------:R1:W-:Y:S04]  /*05b0*/  @P0 STL.U8 [R8+0x1], R9 ;  /* 0x0000010908000387 */ /* 0x0003e80000100000 */
[----:B------:R1:W-:Y:S04]  /*05c0*/  @P0 STL.U8 [R8+0x2], R9 ;  /* 0x0000020908000387 */ /* 0x0003e80000100000 */
[----:B------:R1:W-:Y:S01]  /*05d0*/  @P0 STL.U8 [R8+0x3], R9 ;  /* 0x0000030908000387 */ /* 0x0003e20000100000 */
[----:B------:R-:W-:Y:S05]  /*05e0*/  @!P1 BRA `(.L_x_747) ;  /* 0x0000000000209947 */ /* 0x000fea0003800000 */
[----:B-1----:R-:W-:Y:S01]  /*05f0*/  IMAD.MOV.U32 R8, RZ, RZ, 0x1 ;  /* 0x00000001ff087424 */ /* 0x002fe200078e00ff */
[----:B------:R-:W-:Y:S01]  /*0600*/  IADD3 R0, PT, PT, R1, R0, RZ ;  /* 0x0000000001007210 */ /* 0x000fe20007ffe0ff */
[----:B------:R-:W-:-:S07]  /*0610*/  IMAD.MOV R4, RZ, RZ, -R4 ;  /* 0x000000ffff047224 */ /* 0x000fce00078e0a04 */
.L_x_753:
[----:B------:R-:W-:Y:S01]  /*0620*/  VIADD R4, R4, 0x1 ;  /* 0x0000000104047836 */ /* 0x000fe20000000000 */
[----:B------:R0:W-:Y:S04]  /*0630*/  STL.U8 [R0], R8 ;  /* 0x0000000800007387 */ /* 0x0001e80000100000 */
[----:B------:R-:W-:Y:S01]  /*0640*/  ISETP.NE.AND P0, PT, R4, RZ, PT ;  /* 0x000000ff0400720c */ /* 0x000fe20003f05270 */
[----:B0-----:R-:W-:-:S12]  /*0650*/  VIADD R0, R0, 0x1 ;  /* 0x0000000100007836 */ /* 0x001fd80000000000 */
[----:B------:R-:W-:Y:S05]  /*0660*/  @P0 BRA `(.L_x_753) ;  /* 0xfffffffc00ec0947 */ /* 0x000fea000383ffff */
.L_x_747:
[----:B------:R-:W-:Y:S05]  /*0670*/  BSYNC.RECONVERGENT B0 ;  /* 0x0000000000007941 */ /* 0x000fea0003800200 */
.L_x_746:
[----:B------:R-:W-:Y:S01]  /*0680*/  ISETP.GE.AND P0, PT, R6, R11, PT ;  /* 0x0000000b0600720c */ /* 0x000fe20003f06270 */
[----:B------:R-:W-:-:S12]  /*0690*/  BSSY.RECONVERGENT B0, `(.L_x_754) ;  /* 0x0000050000007945 */ /* 0x000fd80003800200 */
[----:B------:R-:W-:Y:S05]  /*06a0*/  @P0 BRA `(.L_x_755) ;  /* 0x0000000400380947 */ /* 0x000fea0003800000 */
[----:B------:R-:W-:Y:S01]  /*06b0*/  IMAD.IADD R0, R11, 0x1, -R6 ;  /* 0x000000010b007824 */ /* 0x000fe200078e0a06 */
[----:B------:R-:W-:Y:S01]  /*06c0*/  BSSY.RECONVERGENT B1, `(.L_x_756) ;  /* 0x0000017000017945 */ /* 0x000fe20003800200 */
[----:B0-----:R-:W-:-:S03]  /*06d0*/  MOV R4, R6 ;  /* 0x0000000600047202 */ /* 0x001fc60000000f00 */
[----:B------:R-:W-:-:S13]  /*06e0*/  LOP3.LUT P0, R0, R0, 0x3, RZ, 0xc0, !PT ;  /* 0x0000000300007812 */ /* 0x000fda000780c0ff */
[----:B------:R-:W-:Y:S05]  /*06f0*/  @!P0 BRA `(.L_x_757) ;  /* 0x00000000004c8947 */ /* 0x000fea0003800000 */
[----:B------:R-:W0:Y:S01]  /*0700*/  LDC.64 R12, c[0x0][0x398] ;  /* 0x0000e600ff0c7b82 */ /* 0x000e220000000a00 */
[----:B------:R-:W-:Y:S02]  /*0710*/  IMAD.MOV R10, RZ, RZ, -R0 ;  /* 0x000000ffff0a7224 */ /* 0x000fe400078e0a00 */
[----:B------:R-:W-:-:S05]  /*0720*/  IMAD.MOV.U32 R4, RZ, RZ, R6 ;  /* 0x000000ffff047224 */ /* 0x000fca00078e0006 */
[----:B-1----:R-:W1:Y:S02]  /*0730*/  LDC.64 R8, c[0x0][0x388] ;  /* 0x0000e200ff087b82 */ /* 0x002e640000000a00 */
.L_x_760:
[----:B-1----:R-:W-:-:S06]  /*0740*/  IMAD.WIDE R14, R4, 0x4, R8 ;  /* 0x00000004040e7825 */ /* 0x002fcc00078e0208 */
[----:B------:R-:W2:Y:S01]  /*0750*/  LDG.E R15, desc[UR4][R14.64] ;  /* 0x000000040e0f7981 */ /* 0x000ea2000c1e1900 */
[----:B------:R-:W-:Y:S01]  /*0760*/  VIADD R10, R10, 0x1 ;  /* 0x000000010a0a7836 */ /* 0x000fe20000000000 */
[----:B------:R-:W-:Y:S04]  /*0770*/  BSSY.RECONVERGENT B2, `(.L_x_758) ;  /* 0x0000009000027945 */ /* 0x000fe80003800200 */
[----:B------:R-:W-:Y:S02]  /*0780*/  ISETP.NE.AND P1, PT, R10, RZ, PT ;  /* 0x000000ff0a00720c */ /* 0x000fe40003f25270 */
[----:B--2---:R-:W-:-:S13]  /*0790*/  ISETP.NE.AND P0, PT, R15, RZ, PT ;  /* 0x000000ff0f00720c */ /* 0x004fda0003f05270 */
[----:B------:R-:W-:Y:S05]  /*07a0*/  @!P0 BRA `(.L_x_759) ;  /* 0x0000000000148947 */ /* 0x000fea0003800000 */
[----:B0-----:R-:W-:-:S05]  /*07b0*/  IMAD.WIDE R14, R15, 0x4, R12 ;  /* 0x000000040f0e7825 */ /* 0x001fca00078e020c */
[----:B------:R-:W2:Y:S02]  /*07c0*/  LDG.E R0, desc[UR4][R14.64+-0x4] ;  /* 0xfffffc040e007981 */ /* 0x000ea4000c1e1900 */
[----:B--2---:R-:W-:-:S13]  /*07d0*/  ISETP.GE.AND P0, PT, R0, R5, PT ;  /* 0x000000050000720c */ /* 0x004fda0003f06270 */
[----:B------:R-:W-:-:S05]  /*07e0*/  @!P0 IADD3 R0, PT, PT, R1, R0, RZ ;  /* 0x0000000001008210 */ /* 0x000fca0007ffe0ff */
[----:B------:R1:W-:Y:S02]  /*07f0*/  @!P0 STL.U8 [R0+-0x1], RZ ;  /* 0xffffffff00008387 */ /* 0x0003e40000100000 */
.L_x_759:
[----:B------:R-:W-:Y:S05]  /*0800*/  BSYNC.RECONVERGENT B2 ;  /* 0x0000000000027941 */ /* 0x000fea0003800200 */
.L_x_758:
[----:B------:R-:W-:Y:S01]  /*0810*/  VIADD R4, R4, 0x1 ;  /* 0x0000000104047836 */ /* 0x000fe20000000000 */
[----:B------:R-:W-:Y:S06]  /*0820*/  @P1 BRA `(.L_x_760) ;  /* 0xfffffffc00c41947 */ /* 0x000fec000383ffff */
.L_x_757:
[----:B------:R-:W-:Y:S05]  /*0830*/  BSYNC.RECONVERGENT B1 ;  /* 0x0000000000017941 */ /* 0x000fea0003800200 */
.L_x_756:
[----:B-1----:R-:W-:-:S05]  /*0840*/  IMAD.IADD R0, R6, 0x1, -R11 ;  /* 0x0000000106007824 */ /* 0x002fca00078e0a0b */
[----:B------:R-:W-:-:S13]  /*0850*/  ISETP.GT.U32.AND P0, PT, R0, -0x4, PT ;  /* 0xfffffffc0000780c */ /* 0x000fda0003f04070 */
[----:B------:R-:W-:Y:S05]  /*0860*/  @P0 BRA `(.L_x_755) ;  /* 0x0000000000c80947 */ /* 0x000fea0003800000 */
[----:B0-----:R-:W0:Y:S01]  /*0870*/  LDC.64 R12, c[0x0][0x388] ;  /* 0x0000e200ff0c7b82 */ /* 0x001e220000000a00 */
[----:B------:R-:W-:-:S07]  /*0880*/  IMAD.IADD R6, R4, 0x1, -R11 ;  /* 0x0000000104067824 */ /* 0x000fce00078e0a0b */
[----:B------:R-:W1:Y:S01]  /*0890*/  LDC.64 R8, c[0x0][0x398] ;  /* 0x0000e600ff087b82 */ /* 0x000e620000000a00 */
[----:B0-----:R-:W-:-:S04]  /*08a0*/  IADD3 R10, P0, PT, R12, 0x8, RZ ;  /* 0x000000080c0a7810 */ /* 0x001fc80007f1e0ff */
[----:B------:R-:W-:-:S09]  /*08b0*/  IADD3.X R11, PT, PT, RZ, R13, RZ, P0, !PT ;  /* 0x0000000dff0b7210 */ /* 0x000fd200007fe4ff */
.L_x_769:
[----:B------:R-:W-:-:S05]  /*08c0*/  IMAD.WIDE R12, R4, 0x4, R10 ;  /* 0x00000004040c7825 */ /* 0x000fca00078e020a */
[----:B--2---:R-:W2:Y:S04]  /*08d0*/  LDG.E R15, desc[UR4][R12.64+-0x8] ;  /* 0xfffff8040c0f7981 */ /* 0x004ea8000c1e1900 */
[----:B---3--:R-:W3:Y:S04]  /*08e0*/  LDG.E R17, desc[UR4][R12.64+-0x4] ;  /* 0xfffffc040c117981 */ /* 0x008ee8000c1e1900 */
[----:B----4-:R-:W4:Y:S04]  /*08f0*/  LDG.E R19, desc[UR4][R12.64] ;  /* 0x000000040c137981 */ /* 0x010f28000c1e1900 */
[----:B------:R-:W5:Y:S01]  /*0900*/  LDG.E R21, desc[UR4][R12.64+0x4] ;  /* 0x000004040c157981 */ /* 0x000f62000c1e1900 */
[----:B------:R-:W-:Y:S01]  /*0910*/  VIADD R6, R6, 0x4 ;  /* 0x0000000406067836 */ /* 0x000fe20000000000 */
[----:B------:R-:W-:Y:S04]  /*0920*/  BSSY.RECONVERGENT B1, `(.L_x_761) ;  /* 0x000000c000017945 */ /* 0x000fe80003800200 */
[----:B------:R-:W-:-:S02]  /*0930*/  ISETP.NE.AND P0, PT, R6, RZ, PT ;  /* 0x000000ff0600720c */ /* 0x000fc40003f05270 */
[----:B--2---:R-:W-:Y:S02]  /*0940*/  ISETP.NE.AND P4, PT, R15, RZ, PT ;  /* 0x000000ff0f00720c */ /* 0x004fe40003f85270 */
[----:B---3--:R-:W-:Y:S02]  /*0950*/  ISETP.NE.AND P1, PT, R17, RZ, PT ;  /* 0x000000ff1100720c */ /* 0x008fe40003f25270 */
[----:B----4-:R-:W-:Y:S02]  /*0960*/  ISETP.NE.AND P2, PT, R19, RZ, PT ;  /* 0x000000ff1300720c */ /* 0x010fe40003f45270 */
[----:B-----5:R-:W-:-:S07]  /*0970*/  ISETP.NE.AND P3, PT, R21, RZ, PT ;  /* 0x000000ff1500720c */ /* 0x020fce0003f65270 */
[----:B0-----:R-:W-:Y:S06]  /*0980*/  @!P4 BRA `(.L_x_762) ;  /* 0x000000000014c947 */ /* 0x001fec0003800000 */
[----:B-1----:R-:W-:-:S05]  /*0990*/  IMAD.WIDE R12, R15, 0x4, R8 ;  /* 0x000000040f0c7825 */ /* 0x002fca00078e0208 */
[----:B------:R-:W2:Y:S02]  /*09a0*/  LDG.E R0, desc[UR4][R12.64+-0x4] ;  /* 0xfffffc040c007981 */ /* 0x000ea4000c1e1900 */
[----:B--2---:R-:W-:-:S13]  /*09b0*/  ISETP.GE.AND P4, PT, R0, R5, PT ;  /* 0x000000050000720c */ /* 0x004fda0003f86270 */
[----:B------:R-:W-:-:S05]  /*09c0*/  @!P4 IMAD.IADD R0, R1, 0x1, R0 ;  /* 0x000000010100c824 */ /* 0x000fca00078e0200 */
[----:B------:R0:W-:Y:S02]  /*09d0*/  @!P4 STL.U8 [R0+-0x1], RZ ;  /* 0xffffffff0000c387 */ /* 0x0001e40000100000 */
.L_x_762:
[----:B------:R-:W-:Y:S05]  /*09e0*/  BSYNC.RECONVERGENT B1 ;  /* 0x0000000000017941 */ /* 0x000fea0003800200 */
.L_x_761:
[----:B------:R-:W-:Y:S04]  /*09f0*/  BSSY.RECONVERGENT B1, `(.L_x_763) ;  /* 0x0000007000017945 */ /* 0x000fe80003800200 */
[----:B------:R-:W-:Y:S05]  /*0a00*/  @!P1 BRA `(.L_x_764) ;  /* 0x0000000000149947 */ /* 0x000fea0003800000 */
[----:B-1----:R-:W-:-:S05]  /*0a10*/  IMAD.WIDE R12, R17, 0x4, R8 ;  /* 0x00000004110c7825 */ /* 0x002fca00078e0208 */
[----:B0-----:R-:W2:Y:S02]  /*0a20*/  LDG.E R0, desc[UR4][R12.64+-0x4] ;  /* 0xfffffc040c007981 */ /* 0x001ea4000c1e1900 */
[----:B--2---:R-:W-:-:S13]  /*0a30*/  ISETP.GE.AND P1, PT, R0, R5, PT ;  /* 0x000000050000720c */ /* 0x004fda0003f26270 */
[----:B------:R-:W-:-:S05]  /*0a40*/  @!P1 IMAD.IADD R0, R1, 0x1, R0 ;  /* 0x0000000101009824 */ /* 0x000fca00078e0200 */
[----:B------:R2:W-:Y:S02]  /*0a50*/  @!P1 STL.U8 [R0+-0x1], RZ ;  /* 0xffffffff00009387 */ /* 0x0005e40000100000 */
.L_x_764:
[----:B------:R-:W-:Y:S05]  /*0a60*/  BSYNC.RECONVERGENT B1 ;  /* 0x0000000000017941 */ /* 0x000fea0003800200 */
.L_x_763:
[----:B------:R-:W-:Y:S04]  /*0a70*/  BSSY.RECONVERGENT B1, `(.L_x_765) ;  /* 0x0000007000017945 */ /* 0x000fe80003800200 */
[----:B------:R-:W-:Y:S05]  /*0a80*/  @!P2 BRA `(.L_x_766) ;  /* 0x000000000014a947 */ /* 0x000fea0003800000 */
[----:B-1----:R-:W-:-:S05]  /*0a90*/  IMAD.WIDE R12, R19, 0x4, R8 ;  /* 0x00000004130c7825 */ /* 0x002fca00078e0208 */
[----:B0-2---:R-:W2:Y:S02]  /*0aa0*/  LDG.E R0, desc[UR4][R12.64+-0x4] ;  /* 0xfffffc040c007981 */ /* 0x005ea4000c1e1900 */
[----:B--2---:R-:W-:-:S13]  /*0ab0*/  ISETP.GE.AND P1, PT, R0, R5, PT ;  /* 0x000000050000720c */ /* 0x004fda0003f26270 */
[----:B------:R-:W-:-:S05]  /*0ac0*/  @!P1 IADD3 R0, PT, PT, R1, R0, RZ ;  /* 0x0000000001009210 */ /* 0x000fca0007ffe0ff */
[----:B------:R3:W-:Y:S02]  /*0ad0*/  @!P1 STL.U8 [R0+-0x1], RZ ;  /* 0xffffffff00009387 */ /* 0x0007e40000100000 */
.L_x_766:
[----:B------:R-:W-:Y:S05]  /*0ae0*/  BSYNC.RECONVERGENT B1 ;  /* 0x0000000000017941 */ /* 0x000fea0003800200 */
.L_x_765:
[----:B------:R-:W-:Y:S04]  /*0af0*/  BSSY.RECONVERGENT B1, `(.L_x_767) ;  /* 0x0000007000017945 */ /* 0x000fe80003800200 */
[----:B------:R-:W-:Y:S05]  /*0b00*/  @!P3 BRA `(.L_x_768) ;  /* 0x000000000014b947 */ /* 0x000fea0003800000 */
[----:B-1----:R-:W-:-:S05]  /*0b10*/  IMAD.WIDE R12, R21, 0x4, R8 ;  /* 0x00000004150c7825 */ /* 0x002fca00078e0208 */
[----:B0-23--:R-:W2:Y:S02]  /*0b20*/  LDG.E R0, desc[UR4][R12.64+-0x4] ;  /* 0xfffffc040c007981 */ /* 0x00dea4000c1e1900 */
[----:B--2---:R-:W-:-:S13]  /*0b30*/  ISETP.GE.AND P1, PT, R0, R5, PT ;  /* 0x000000050000720c */ /* 0x004fda0003f26270 */
[----:B------:R-:W-:-:S05]  /*0b40*/  @!P1 IMAD.IADD R0, R1, 0x1, R0 ;  /* 0x0000000101009824 */ /* 0x000fca00078e0200 */
[----:B------:R4:W-:Y:S02]  /*0b50*/  @!P1 STL.U8 [R0+-0x1], RZ ;  /* 0xffffffff00009387 */ /* 0x0009e40000100000 */
.L_x_768:
[----:B------:R-:W-:Y:S05]  /*0b60*/  BSYNC.RECONVERGENT B1 ;  /* 0x0000000000017941 */ /* 0x000fea0003800200 */
.L_x_767:
[----:B------:R-:W-:Y:S01]  /*0b70*/  VIADD R4, R4, 0x4 ;  /* 0x0000000404047836 */ /* 0x000fe20000000000 */
[----:B------:R-:W-:Y:S06]  /*0b80*/  @P0 BRA `(.L_x_769) ;  /* 0xfffffffc004c0947 */ /* 0x000fec000383ffff */
.L_x_755:
[----:B------:R-:W-:Y:S05]  /*0b90*/  BSYNC.RECONVERGENT B0 ;  /* 0x0000000000007941 */ /* 0x000fea0003800200 */
.L_x_754:
[----:B------:R-:W-:-:S13]  /*0ba0*/  ISETP.GE.AND P0, PT, R5, 0x2, PT ;  /* 0x000000020500780c */ /* 0x000fda0003f06270 */
[----:B------:R-:W-:Y:S05]  /*0bb0*/  @!P0 EXIT ;  /* 0x000000000000894d */ /* 0x000fea0003800000 */
[----:B------:R-:W-:Y:S01]  /*0bc0*/  BSSY.RECONVERGENT B0, `(.L_x_770) ;  /* 0x000000a000007945 */ /* 0x000fe20003800200 */
[----:B0-234-:R-:W-:-:S07]  /*0bd0*/  IMAD.MOV.U32 R0, RZ, RZ, RZ ;  /* 0x000000ffff007224 */ /* 0x01dfce00078e00ff */
.L_x_772:
[----:B------:R-:W-:-:S06]  /*0be0*/  IADD3 R4, PT, PT, R1, R0, RZ ;  /* 0x0000000001047210 */ /* 0x000fcc0007ffe0ff */
[----:B------:R-:W2:Y:S02]  /*0bf0*/  LDL.U8 R4, [R4] ;  /* 0x0000000004047983 */ /* 0x000ea40000100000 */
[----:B--2---:R-:W-:-:S13]  /*0c00*/  ISETP.NE.AND P0, PT, R4, RZ, PT ;  /* 0x000000ff0400720c */ /* 0x004fda0003f05270 */
[----:B------:R-:W-:Y:S05]  /*0c10*/  @P0 BRA `(.L_x_771) ;  /* 0x0000000000100947 */ /* 0x000fea0003800000 */
[----:B------:R-:W-:-:S05]  /*0c20*/  VIADD R0, R0, 0x1 ;  /* 0x0000000100007836 */ /* 0x000fca0000000000 */
[----:B------:R-:W-:-:S13]  /*0c30*/  ISETP.NE.AND P0, PT, R0, R7, PT ;  /* 0x000000070000720c */ /* 0x000fda0003f05270 */
[----:B------:R-:W-:Y:S05]  /*0c40*/  @P0 BRA `(.L_x_772) ;  /* 0xfffffffc00e40947 */ /* 0x000fea000383ffff */
[----:B------:R-:W-:Y:S05]  /*0c50*/  EXIT ;  /* 0x000000000000794d */ /* 0x000fea0003800000 */
.L_x_771:
[----:B------:R-:W-:Y:S05]  /*0c60*/  BSYNC.RECONVERGENT B0 ;  /* 0x0000000000007941 */ /* 0x000fea0003800200 */
.L_x_770:
[----:B------:R-:W-:-:S05]  /*0c70*/  VIADD R5, R0, 0x1 ;  /* 0x0000000100057836 */ /* 0x000fca0000000000 */
[----:B------:R-:W-:Y:S01]  /*0c80*/  STG.E desc[UR4][R2.64+-0x4], R5 ;  /* 0xfffffc0502007986 */ /* 0x000fe2000c101904 */
[----:B------:R-:W-:Y:S05]  /*0c90*/  EXIT ;  /* 0x000000000000794d */ /* 0x000fea0003800000 */
.L_x_773:
        /* <DEDUP_REMOVED lines=14> */
.L_x_825:


//--------------------- .text._Z20propagationColouringPiS_iiS_iii --------------------------
	.section	.text._Z20propagationColouringPiS_iiS_iii,"ax",@progbits
	.align	128
        .global         _Z20propagationColouringPiS_iiS_iii
        .type           _Z20propagationColouringPiS_iiS_iii,@function
        .size           _Z20propagationColouringPiS_iiS_iii,(.L_x_826 - _Z20propagationColouringPiS_iiS_iii)
        .other          _Z20propagationColouringPiS_iiS_iii,@"STO_CUDA_ENTRY STV_DEFAULT"
_Z20propagationColouringPiS_iiS_iii:
.text._Z20propagationColouringPiS_iiS_iii:
[----:B------:R-:W-:Y:S01]  /*0000*/  LDC R1, c[0x0][0x37c] ;  /* 0x0000df00ff017b82 */ /* 0x000fe20000000800 */
[----:B------:R-:W-:Y:S05]  /*0010*/  EXIT ;  /* 0x000000000000794d */ /* 0x000fea0003800000 */
.L_x_774:
        /* <DEDUP_REMOVED lines=14> */
.L_x_826:


//--------------------- .text._Z26propagationColouringNewestPiS_S_iiS_S_ --------------------------
	.section	.text._Z26propagationColouringNewestPiS_S_iiS_S_,"ax",@progbits
	.align	128
        .global         _Z26propagationColouringNewestPiS_S_iiS_S_
        .type           _Z26propagationColouringNewestPiS_S_iiS_S_,@function
        .size           _Z26propagationColouringNewestPiS_S_iiS_S_,(.L_x_827 - _Z26propagationColouringNewestPiS_S_iiS_S_)
        .other          _Z26propagationColouringNewestPiS_S_iiS_S_,@"STO_CUDA_ENTRY STV_DEFAULT"
_Z26propagationColouringNewestPiS_S_iiS_S_:
.text._Z26propagationColouringNewestPiS_S_iiS_S_:
[----:B------:R-:W0:Y:S01]  /*0000*/  LDC R1, c[0x0][0x37c] ;  /* 0x0000df00ff017b82 */ /* 0x000e220000000800 */
[----:B------:R-:W1:Y:S01]  /*0010*/  S2R R16, SR_CTAID.X ;  /* 0x0000000000107919 */ /* 0x000e620000002500 */
[----:B------:R-:W1:Y:S01]  /*0020*/  LDCU UR4, c[0x0][0x360] ;  /* 0x00006c00ff0477ac */ /* 0x000e620008000800 */
[----:B0-----:R-:W-:Y:S01]  /*0030*/  VIADD R1, R1, 0xfffffda8 ;  /* 0xfffffda801017836 */ /* 0x001fe20000000000 */
[----:B------:R-:W1:Y:S01]  /*0040*/  S2R R3, SR_TID.X ;  /* 0x0000000000037919 */ /* 0x000e620000002100 */
[----:B------:R-:W0:Y:S01]  /*0050*/  LDCU UR5, c[0x0][0x398] ;  /* 0x00007300ff0577ac */ /* 0x000e220008000800 */
[----:B-1----:R-:W-:-:S05]  /*0060*/  IMAD R16, R16, UR4, R3 ;  /* 0x0000000410107c24 */ /* 0x002fca000f8e0203 */
[----:B0-----:R-:W-:-:S13]  /*0070*/  ISETP.GE.AND P0, PT, R16, UR5, PT ;  /* 0x0000000510007c0c */ /* 0x001fda000bf06270 */
        /* <DEDUP_REMOVED lines=20> */
[----:B-1----:R-:W-:-:S07]  /*01c0*/  IMAD.MOV.U32 R17, RZ, RZ, R3 ;  /* 0x000000ffff117224 */ /* 0x002fce00078e0003 */
.L_x_779:
[----:B---3--:R-:W-:-:S05]  /*01d0*/  IMAD.WIDE R12, R17, 0x4, R10 ;  /* 0x00000004110c7825 */ /* 0x008fca00078e020a */
[----:B------:R-:W2:Y:S02]  /*01e0*/  LDG.E R19, desc[UR36][R12.64] ;  /* 0x000000240c137981 */ /* 0x000ea4000c1e1900 */
[----:B--2---:R-:W-:-:S06]  /*01f0*/  IMAD.WIDE R14, R19, 0x4, R6 ;  /* 0x00000004130e7825 */ /* 0x004fcc00078e0206 */
[----:B------:R-:W2:Y:S01]  /*0200*/  LDG.E R14, desc[UR36][R14.64+-0x4] ;  /* 0xfffffc240e0e7981 */ /* 0x000ea2000c1e1900 */
[----:B------:R-:W-:Y:S01]  /*0210*/  VIADD R17, R17, 0x1 ;  /* 0x0000000111117836 */ /* 0x000fe20000000000 */
[----:B------:R-:W-:Y:S04]  /*0220*/  BSSY.RECONVERGENT B1, `(.L_x_777) ;  /* 0x000000c000017945 */ /* 0x000fe80003800200 */
[----:B------:R-:W-:Y:S02]  /*0230*/  ISETP.NE.AND P1, PT, R17, R2, PT ;  /* 0x000000021100720c */ /* 0x000fe40003f25270 */
[----:B--2---:R-:W-:-:S13]  /*0240*/  ISETP.NE.AND P0, PT, R14, RZ, PT ;  /* 0x000000ff0e00720c */ /* 0x004fda0003f05270 */
[----:B------:R-:W-:Y:S05]  /*0250*/  @P0 BRA `(.L_x_778) ;  /* 0x0000000000200947 */ /* 0x000fea0003800000 */
[----:B0-----:R-:W-:-:S06]  /*0260*/  IMAD.WIDE R12, R19, 0x4, R4 ;  /* 0x00000004130c7825 */ /* 0x001fcc00078e0204 */
[----:B------:R-:W2:Y:S02]  /*0270*/  LDG.E R13, desc[UR36][R12.64+-0x4] ;  /* 0xfffffc240c0d7981 */ /* 0x000ea4000c1e1900 */
[----:B--2--5:R-:W-:-:S13]  /*0280*/  ISETP.GE.AND P0, PT, R13, R0, PT ;  /* 0x000000000d00720c */ /* 0x024fda0003f06270 */
[----:B------:R-:W-:Y:S05]  /*0290*/  @!P0 BRA `(.L_x_778) ;  /* 0x0000000000108947 */ /* 0x000fea0003800000 */
[----:B------:R-:W-:Y:S01]  /*02a0*/  ISETP.NE.AND P0, PT, R13, R0, PT ;  /* 0x000000000d00720c */ /* 0x000fe20003f05270 */
[----:B------:R-:W-:-:S05]  /*02b0*/  VIADD R13, R19, 0xffffffff ;  /* 0xffffffff130d7836 */ /* 0x000fca0000000000 */
[----:B------:R-:W-:-:S13]  /*02c0*/  ISETP.GE.OR P0, PT, R16, R13, P0 ;  /* 0x0000000d1000720c */ /* 0x000fda0000706670 */
[----:B------:R-:W-:Y:S05]  /*02d0*/  @P0 EXIT ;  /* 0x000000000000094d */ /* 0x000fea0003800000 */
.L_x_778:
[----:B------:R-:W-:Y:S05]  /*02e0*/  BSYNC.RECONVERGENT B1 ;  /* 0x0000000000017941 */ /* 0x000fea0003800200 */
.L_x_777:
[----:B------:R-:W-:Y:S05]  /*02f0*/  @P1 BRA `(.L_x_779) ;  /* 0xfffffffc00b41947 */ /* 0x000fea000383ffff */
.L_x_776:
[----:B------:R-:W-:Y:S05]  /*0300*/  BSYNC.RECONVERGENT B0 ;  /* 0x0000000000007941 */ /* 0x000fea0003800200 */
.L_x_775:
[----:B-----5:R-:W1:Y:S01]  /*0310*/  S2R R0, SR_LANEID ;  /* 0x0000000000007919 */ /* 0x020e620000000000 */
[----:B0-----:R-:W0:Y:S01]  /*0320*/  LDC.64 R4, c[0x0][0x3a0] ;  /* 0x0000e800ff047b82 */ /* 0x001e220000000a00 */
[----:B------:R-:W-:Y:S01]  /*0330*/  VOTEU.ANY UR4, UPT, PT ;  /* 0x0000000000047886 */ /* 0x000fe200038e0100 */
[----:B------:R-:W-:Y:S01]  /*0340*/  HFMA2 R15, -RZ, RZ, 0, 5.9604644775390625e-08 ;  /* 0x00000001ff0f7431 */ /* 0x000fe200000001ff */
[----:B------:R-:W-:Y:S02]  /*0350*/  UFLO.U32 UR5, UR4 ;  /* 0x00000004000572bd */ /* 0x000fe400080e0000 */
[----:B------:R-:W2:Y:S03]  /*0360*/  POPC R13, UR4 ;  /* 0x00000004000d7d09 */ /* 0x000ea60008000000 */
[----:B------:R-:W2:Y:S01]  /*0370*/  LDC.64 R10, c[0x4][0x48] ;  /* 0x01001200ff0a7b82 */ /* 0x000ea20000000a00 */
[----:B------:R3:W-:Y:S01]  /*0380*/  STG.E desc[UR36][R8.64], R15 ;  /* 0x0000000f08007986 */ /* 0x0007e2000c101924 */
[----:B0-----:R-:W-:Y:S01]  /*0390*/  IMAD.WIDE R16, R16, 0x4, R4 ;  /* 0x0000000410107825 */ /* 0x001fe200078e0204 */
[----:B-1----:R-:W-:-:S13]  /*03a0*/  ISETP.EQ.U32.AND P0, PT, R0, UR5, PT ;  /* 0x0000000500007c0c */ /* 0x002fda000bf02070 */
[----:B--2---:R3:W-:Y:S04]  /*03b0*/  @P0 REDG.E.ADD.STRONG.GPU desc[UR36][R10.64], R13 ;  /* 0x0000000d0a00098e */ /* 0x0047e8000c12e124 */
[----:B------:R-:W2:Y:S01]  /*03c0*/  LDG.E R5, desc[UR36][R16.64] ;  /* 0x0000002410057981 */ /* 0x000ea2000c1e1900 */
[----:B------:R-:W-:Y:S01]  /*03d0*/  BSSY.RECONVERGENT B0, `(.L_x_780) ;  /* 0x000003d000007945 */ /* 0x000fe20003800200 */
[C---:B--2---:R-:W-:Y:S01]  /*03e0*/  ISETP.GE.AND P0, PT, R5.reuse, 0x2, PT ;  /* 0x000000020500780c */ /* 0x044fe20003f06270 */
[----:B------:R-:W-:-:S12]  /*03f0*/  VIADD R7, R5, 0xffffffff ;  /* 0xffffffff05077836 */ /* 0x000fd80000000000 */
[----:B---3--:R-:W-:Y:S05]  /*0400*/  @!P0 BRA `(.L_x_781) ;  /* 0x0000000000e48947 */ /* 0x008fea0003800000 */
[----:B------:R-:W-:Y:S01]  /*0410*/  VIADD R0, R5, 0xfffffffe ;  /* 0xfffffffe05007836 */ /* 0x000fe20000000000 */
[----:B------:R-:W-:Y:S01]  /*0420*/  LOP3.LUT R10, R7, 0xf, RZ, 0xc0, !PT ;  /* 0x0000000f070a7812 */ /* 0x000fe200078ec0ff */
[----:B------:R-:W-:Y:S03]  /*0430*/  BSSY.RECONVERGENT B1, `(.L_x_782) ;  /* 0x0000010000017945 */ /* 0x000fe60003800200 */
[----:B------:R-:W-:Y:S01]  /*0440*/  ISETP.GE.U32.AND P0, PT, R0, 0xf, PT ;  /* 0x0000000f0000780c */ /* 0x000fe20003f06070 */
[----:B------:R-:W-:Y:S01]  /*0450*/  IMAD.MOV.U32 R0, RZ, RZ, RZ ;  /* 0x000000ffff007224 */ /* 0x000fe200078e00ff */
[----:B------:R-:W-:-:S11]  /*0460*/  ISETP.NE.AND P1, PT, R10, RZ, PT ;  /* 0x000000ff0a00720c */ /* 0x000fd60003f25270 */
[----:B------:R-:W-:Y:S05]  /*0470*/  @!P0 BRA `(.L_x_783) ;  /* 0x00000000002c8947 */ /* 0x000fea0003800000 */
[----:B------:R-:W-:Y:S01]  /*0480*/  LOP3.LUT R0, R7, 0xfffffff0, RZ, 0xc0, !PT ;  /* 0xfffffff007007812 */ /* 0x000fe200078ec0ff */
[----:B------:R-:W-:Y:S01]  /*0490*/  VIADD R6, R1, 0x8 ;  /* 0x0000000801067836 */ /* 0x000fe20000000000 */
[----:B------:R-:W-:Y:S01]  /*04a0*/  MOV R8, 0x1010101 ;  /* 0x0101010100087802 */ /* 0x000fe20000000f00 */
[----:B------:R-:W-:Y:S02]  /*04b0*/  IMAD.MOV.U32 R9, RZ, RZ, 0x1010101 ;  /* 0x01010101ff097424 */ /* 0x000fe400078e00ff */
[----:B------:R-:W-:-:S07]  /*04c0*/  IMAD.MOV R4, RZ, RZ, -R0 ;  /* 0x000000ffff047224 */ /* 0x000fce00078e0a00 */
.L_x_784:
[----:B------:R-:W-:Y:S01]  /*04d0*/  VIADD R4, R4, 0x10 ;  /* 0x0000001004047836 */ /* 0x000fe20000000000 */
[----:B------:R-:W-:Y:S04]  /*04e0*/  STL.64 [R6+-0x8], R8 ;  /* 0xfffff80806007387 */ /* 0x000fe80000100a00 */
[----:B------:R-:W-:Y:S01]  /*04f0*/  ISETP.NE.AND P0, PT, R4, RZ, PT ;  /* 0x000000ff0400720c */ /* 0x000fe20003f05270 */
[----:B------:R0:W-:Y:S02]  /*0500*/  STL.64 [R6], R8 ;  /* 0x0000000806007387 */ /* 0x0001e40000100a00 */
[----:B0-----:R-:W-:-:S10]  /*0510*/  VIADD R6, R6, 0x10 ;  /* 0x0000001006067836 */ /* 0x001fd40000000000 */
[----:B------:R-:W-:Y:S05]  /*0520*/  @P0 BRA `(.L_x_784) ;  /* 0xfffffffc00e80947 */ /* 0x000fea000383ffff */
.L_x_783:
[----:B------:R-:W-:Y:S05]  /*0530*/  BSYNC.RECONVERGENT B1 ;  /* 0x0000000000017941 */ /* 0x000fea0003800200 */
.L_x_782:
[----:B------:R-:W-:Y:S05]  /*0540*/  @!P1 BRA `(.L_x_781) ;  /* 0x0000000000949947 */ /* 0x000fea0003800000 */
[----:B------:R-:W-:Y:S01]  /*0550*/  ISETP.GE.U32.AND P0, PT, R10, 0x8, PT ;  /* 0x000000080a00780c */ /* 0x000fe20003f06070 */
[----:B------:R-:W-:Y:S01]  /*0560*/  BSSY.RECONVERGENT B1, `(.L_x_785) ;  /* 0x000000f000017945 */ /* 0x000fe20003800200 */
[----:B------:R-:W-:-:S04]  /*0570*/  LOP3.LUT R8, R7, 0x7, RZ, 0xc0, !PT ;  /* 0x0000000707087812 */ /* 0x000fc800078ec0ff */
[----:B------:R-:W-:-:S07]  /*0580*/  ISETP.NE.AND P1, PT, R8, RZ, PT ;  /* 0x000000ff0800720c */ /* 0x000fce0003f25270 */
[----:B------:R-:W-:Y:S06]  /*0590*/  @!P0 BRA `(.L_x_786) ;  /* 0x00000000002c8947 */ /* 0x000fec0003800000 */
[----:B------:R-:W-:Y:S02]  /*05a0*/  HFMA2 R6, -RZ, RZ, 0, 5.9604644775390625e-08 ;  /* 0x00000001ff067431 */ /* 0x000fe400000001ff */
        /* <DEDUP_REMOVED lines=10> */
.L_x_786:
[----:B------:R-:W-:Y:S05]  /*0650*/  BSYNC.RECONVERGENT B1 ;  /* 0x0000000000017941 */ /* 0x000fea0003800200 */
.L_x_785:
[----:B------:R-:W-:Y:S05]  /*0660*/  @!P1 BRA `(.L_x_781) ;  /* 0x00000000004c9947 */ /* 0x000fea0003800000 */
[----:B------:R-:W-:Y:S01]  /*0670*/  ISETP.GE.U32.AND P0, PT, R8, 0x4, PT ;  /* 0x000000040800780c */ /* 0x000fe20003f06070 */
[----:B------:R-:W-:Y:S01]  /*0680*/  IMAD.MOV.U32 R8, RZ, RZ, 0x1 ;  /* 0x00000001ff087424 */ /* 0x000fe200078e00ff */
[----:B0-----:R-:W-:-:S04]  /*0690*/  LOP3.LUT R4, R7, 0x3, RZ, 0xc0, !PT ;  /* 0x0000000307047812 */ /* 0x001fc800078ec0ff */
[----:B------:R-:W-:-:S07]  /*06a0*/  ISETP.NE.AND P1, PT, R4, RZ, PT ;  /* 0x000000ff0400720c */ /* 0x000fce0003f25270 */
[----:B------:R-:W-:Y:S01]  /*06b0*/  @P0 IMAD.IADD R6, R1, 0x1, R0 ;  /* 0x0000000101060824 */ /* 0x000fe200078e0200 */
[----:B------:R-:W-:-:S04]  /*06c0*/  @P0 IADD3 R0, PT, PT, R0, 0x4, RZ ;  /* 0x0000000400000810 */ /* 0x000fc80007ffe0ff */
[----:B------:R1:W-:Y:S04]  /*06d0*/  @P0 STL.U8 [R6], R8 ;  /* 0x0000000806000387 */ /* 0x0003e80000100000 */
[----:B------:R1:W-:Y:S04]  /*06e0*/  @P0 STL.U8 [R6+0x1], R8 ;  /* 0x0000010806000387 */ /* 0x0003e80000100000 */
[----:B------:R1:W-:Y:S04]  /*06f0*/  @P0 STL.U8 [R6+0x2], R8 ;  /* 0x0000020806000387 */ /* 0x0003e80000100000 */
[----:B------:R1:W-:Y:S01]  /*0700*/  @P0 STL.U8 [R6+0x3], R8 ;  /* 0x0000030806000387 */ /* 0x0003e20000100000 */
[----:B------:R-:W-:Y:S05]  /*0710*/  @!P1 BRA `(.L_x_781) ;  /* 0x0000000000209947 */ /* 0x000fea0003800000 */
[----:B-1----:R-:W-:Y:S02]  /*0720*/  IMAD.MOV.U32 R6, RZ, RZ, 0x1 ;  /* 0x00000001ff067424 */ /* 0x002fe400078e00ff */
[----:B------:R-:W-:Y:S02]  /*0730*/  IMAD.IADD R0, R1, 0x1, R0 ;  /* 0x0000000101007824 */ /* 0x000fe400078e0200 */
[----:B------:R-:W-:-:S07]  /*0740*/  IMAD.MOV R4, RZ, RZ, -R4 ;  /* 0x000000ffff047224 */ /* 0x000fce00078e0a04 */
.L_x_787:
[----:B------:R-:W-:Y:S01]  /*0750*/  VIADD R4, R4, 0x1 ;  /* 0x0000000104047836 */ /* 0x000fe20000000000 */
[----:B------:R0:W-:Y:S04]  /*0760*/  STL.U8 [R0], R6 ;  /* 0x0000000600007387 */ /* 0x0001e80000100000 */
[----:B------:R-:W-:Y:S02]  /*0770*/  ISETP.NE.AND P0, PT, R4, RZ, PT ;  /* 0x000000ff0400720c */ /* 0x000fe40003f05270 */
[----:B0-----:R-:W-:-:S11]  /*0780*/  IADD3 R0, PT, PT, R0, 0x1, RZ ;  /* 0x0000000100007810 */ /* 0x001fd60007ffe0ff */
[----:B------:R-:W-:Y:S05]  /*0790*/  @P0 BRA `(.L_x_787) ;  /* 0xfffffffc00ec0947 */ /* 0x000fea000383ffff */
.L_x_781:
[----:B------:R-:W-:Y:S05]  /*07a0*/  BSYNC.RECONVERGENT B0 ;  /* 0x0000000000007941 */ /* 0x000fea0003800200 */
.L_x_780:
[----:B------:R-:W-:Y:S01]  /*07b0*/  ISETP.GE.AND P0, PT, R3, R2, PT ;  /* 0x000000020300720c */ /* 0x000fe20003f06270 */
[----:B------:R-:W-:-:S12]  /*07c0*/  BSSY.RECONVERGENT B0, `(.L_x_788) ;  /* 0x0000050000007945 */ /* 0x000fd80003800200 */
[----:B------:R-:W-:Y:S05]  /*07d0*/  @P0 BRA `(.L_x_789) ;  /* 0x0000000400380947 */ /* 0x000fea0003800000 */
[--C-:B------:R-:W-:Y:S01]  /*07e0*/  IMAD.IADD R0, R2, 0x1, -R3.reuse ;  /* 0x0000000102007824 */ /* 0x100fe200078e0a03 */
[----:B------:R-:W-:Y:S01]  /*07f0*/  BSSY.RECONVERGENT B1, `(.L_x_790) ;  /* 0x0000017000017945 */ /* 0x000fe20003800200 */
[----:B------:R-:W-:-:S03]  /*0800*/  IMAD.MOV.U32 R9, RZ, RZ, R3 ;  /* 0x000000ffff097224 */ /* 0x000fc600078e0003 */
[----:B------:R-:W-:-:S13]  /*0810*/  LOP3.LUT P0, R0, R0, 0x3, RZ, 0xc0, !PT ;  /* 0x0000000300007812 */ /* 0x000fda000780c0ff */
[----:B------:R-:W-:Y:S05]  /*0820*/  @!P0 BRA `(.L_x_791) ;  /* 0x00000000004c8947 */ /* 0x000fea0003800000 */
[----:B------:R-:W2:Y:S01]  /*0830*/  LDC.64 R12, c[0x0][0x3a0] ;  /* 0x0000e800ff0c7b82 */ /* 0x000ea20000000a00 */
[----:B0-----:R-:W-:Y:S02]  /*0840*/  IMAD.MOV R4, RZ, RZ, -R0 ;  /* 0x000000ffff047224 */ /* 0x001fe400078e0a00 */
[----:B------:R-:W-:-:S05]  /*0850*/  IMAD.MOV.U32 R9, RZ, RZ, R3 ;  /* 0x000000ffff097224 */ /* 0x000fca00078e0003 */
[----:B------:R-:W0:Y:S02]  /*0860*/  LDC.64 R10, c[0x0][0x388] ;  /* 0x0000e200ff0a7b82 */ /* 0x000e240000000a00 */
.L_x_794:
[----:B0-----:R-:W-:-:S06]  /*0870*/  IMAD.WIDE R14, R9, 0x4, R10 ;  /* 0x00000004090e7825 */ /* 0x001fcc00078e020a */
[----:B------:R-:W3:Y:S01]  /*0880*/  LDG.E R15, desc[UR36][R14.64] ;  /* 0x000000240e0f7981 */ /* 0x000ee2000c1e1900 */
[----:B------:R-:W-:Y:S01]  /*0890*/  IADD3 R4, PT, PT, R4, 0x1, RZ ;  /* 0x0000000104047810 */ /* 0x000fe20007ffe0ff */
[----:B------:R-:W-:Y:S03]  /*08a0*/  BSSY.RECONVERGENT B2, `(.L_x_792) ;  /* 0x0000009000027945 */ /* 0x000fe60003800200 */
[----:B------:R-:W-:Y:S02]  /*08b0*/  ISETP.NE.AND P1, PT, R4, RZ, PT ;  /* 0x000000ff0400720c */ /* 0x000fe40003f25270 */
[----:B---3--:R-:W-:-:S13]  /*08c0*/  ISETP.NE.AND P0, PT, R15, RZ, PT ;  /* 0x000000ff0f00720c */ /* 0x008fda0003f05270 */
[----:B------:R-:W-:Y:S05]  /*08d0*/  @!P0 BRA `(.L_x_793) ;  /* 0x0000000000148947 */ /* 0x000fea0003800000 */
[----:B--2---:R-:W-:-:S05]  /*08e0*/  IMAD.WIDE R14, R15, 0x4, R12 ;  /* 0x000000040f0e7825 */ /* 0x004fca00078e020c */
[----:B------:R-:W2:Y:S02]  /*08f0*/  LDG.E R0, desc[UR36][R14.64+-0x4] ;  /* 0xfffffc240e007981 */ /* 0x000ea4000c1e1900 */
[----:B--2---:R-:W-:-:S13]  /*0900*/  ISETP.GE.AND P0, PT, R0, R5, PT ;  /* 0x000000050000720c */ /* 0x004fda0003f06270 */
[----:B------:R-:W-:-:S05]  /*0910*/  @!P0 IMAD.IADD R0, R1, 0x1, R0 ;  /* 0x0000000101008824 */ /* 0x000fca00078e0200 */
[----:B------:R0:W-:Y:S02]  /*0920*/  @!P0 STL.U8 [R0+-0x1], RZ ;  /* 0xffffffff00008387 */ /* 0x0001e40000100000 */
.L_x_793:
[----:B------:R-:W-:Y:S05]  /*0930*/  BSYNC.RECONVERGENT B2 ;  /* 0x0000000000027941 */ /* 0x000fea0003800200 */
.L_x_792:
[----:B------:R-:W-:Y:S01]  /*0940*/  VIADD R9, R9, 0x1 ;  /* 0x0000000109097836 */ /* 0x000fe20000000000 */
[----:B------:R-:W-:Y:S06]  /*0950*/  @P1 BRA `(.L_x_794) ;  /* 0xfffffffc00c41947 */ /* 0x000fec000383ffff */
.L_x_791:
[----:B------:R-:W-:Y:S05]  /*0960*/  BSYNC.RECONVERGENT B1 ;  /* 0x0000000000017941 */ /* 0x000fea0003800200 */
.L_x_790:
[----:B0-----:R-:W-:-:S05]  /*0970*/  IMAD.IADD R0, R3, 0x1, -R2 ;  /* 0x0000000103007824 */ /* 0x001fca00078e0a02 */
[----:B------:R-:W-:-:S13]  /*0980*/  ISETP.GT.U32.AND P0, PT, R0, -0x4, PT ;  /* 0xfffffffc0000780c */ /* 0x000fda0003f04070 */
[----:B------:R-:W-:Y:S05]  /*0990*/  @P0 BRA `(.L_x_789) ;  /* 0x0000000000c80947 */ /* 0x000fea0003800000 */
[----:B--2---:R-:W0:Y:S01]  /*09a0*/  LDC.64 R12, c[0x0][0x388] ;  /* 0x0000e200ff0c7b82 */ /* 0x004e220000000a00 */
[----:B------:R-:W-:-:S07]  /*09b0*/  IMAD.IADD R2, R9, 0x1, -R2 ;  /* 0x0000000109027824 */ /* 0x000fce00078e0a02 */
[----:B------:R-:W2:Y:S01]  /*09c0*/  LDC.64 R10, c[0x0][0x3a0] ;  /* 0x0000e800ff0a7b82 */ /* 0x000ea20000000a00 */
[----:B0-----:R-:W-:-:S04]  /*09d0*/  IADD3 R12, P0, PT, R12, 0x8, RZ ;  /* 0x000000080c0c7810 */ /* 0x001fc80007f1e0ff */
[----:B------:R-:W-:-:S09]  /*09e0*/  IADD3.X R13, PT, PT, RZ, R13, RZ, P0, !PT ;  /* 0x0000000dff0d7210 */ /* 0x000fd200007fe4ff */
.L_x_803:
[----:B------:R-:W-:-:S05]  /*09f0*/  IMAD.WIDE R14, R9, 0x4, R12 ;  /* 0x00000004090e7825 */ /* 0x000fca00078e020c */
[----:B---3--:R-:W3:Y:S04]  /*0a00*/  LDG.E R3, desc[UR36][R14.64+-0x8] ;  /* 0xfffff8240e037981 */ /* 0x008ee8000c1e1900 */
[----:B----4-:R-:W4:Y:S04]  /*0a10*/  LDG.E R19, desc[UR36][R14.64+-0x4] ;  /* 0xfffffc240e137981 */ /* 0x010f28000c1e1900 */
[----:B------:R-:W5:Y:S04]  /*0a20*/  LDG.E R21, desc[UR36][R14.64] ;  /* 0x000000240e157981 */ /* 0x000f68000c1e1900 */
[----:B--2---:R-:W2:Y:S01]  /*0a30*/  LDG.E R23, desc[UR36][R14.64+0x4] ;  /* 0x000004240e177981 */ /* 0x004ea2000c1e1900 */
[----:B------:R-:W-:Y:S01]  /*0a40*/  VIADD R2, R2, 0x4 ;  /* 0x0000000402027836 */ /* 0x000fe20000000000 */
[----:B------:R-:W-:Y:S04]  /*0a50*/  BSSY.RECONVERGENT B1, `(.L_x_795) ;  /* 0x000000c000017945 */ /* 0x000fe80003800200 */
[----:B------:R-:W-:-:S02]  /*0a60*/  ISETP.NE.AND P0, PT, R2, RZ, PT ;  /* 0x000000ff0200720c */ /* 0x000fc40003f05270 */
[----:B---3--:R-:W-:Y:S02]  /*0a70*/  ISETP.NE.AND P4, PT, R3, RZ, PT ;  /* 0x000000ff0300720c */ /* 0x008fe40003f85270 */
[----:B----4-:R-:W-:Y:S02]  /*0a80*/  ISETP.NE.AND P1, PT, R19, RZ, PT ;  /* 0x000000ff1300720c */ /* 0x010fe40003f25270 */
[----:B-----5:R-:W-:Y:S02]  /*0a90*/  ISETP.NE.AND P2, PT, R21, RZ, PT ;  /* 0x000000ff1500720c */ /* 0x020fe40003f45270 */
[----:B--2---:R-:W-:-:S07]  /*0aa0*/  ISETP.NE.AND P3, PT, R23, RZ, PT ;  /* 0x000000ff1700720c */ /* 0x004fce0003f65270 */
[----:B0-----:R-:W-:Y:S06]  /*0ab0*/  @!P4 BRA `(.L_x_796) ;  /* 0x000000000014c947 */ /* 0x001fec0003800000 */
[----:B------:R-:W-:-:S05]  /*0ac0*/  IMAD.WIDE R14, R3, 0x4, R10 ;  /* 0x00000004030e7825 */ /* 0x000fca00078e020a */
[----:B------:R-:W2:Y:S02]  /*0ad0*/  LDG.E R0, desc[UR36][R14.64+-0x4] ;  /* 0xfffffc240e007981 */ /* 0x000ea4000c1e1900 */
[----:B--2---:R-:W-:-:S13]  /*0ae0*/  ISETP.GE.AND P4, PT, R0, R5, PT ;  /* 0x000000050000720c */ /* 0x004fda0003f86270 */
[----:B------:R-:W-:-:S05]  /*0af0*/  @!P4 IMAD.IADD R0, R1, 0x1, R0 ;  /* 0x000000010100c824 */ /* 0x000fca00078e0200 */
[----:B------:R0:W-:Y:S02]  /*0b00*/  @!P4 STL.U8 [R0+-0x1], RZ ;  /* 0xffffffff0000c387 */ /* 0x0001e40000100000 */
.L_x_796:
[----:B------:R-:W-:Y:S05]  /*0b10*/  BSYNC.RECONVERGENT B1 ;  /* 0x0000000000017941 */ /* 0x000fea0003800200 */
.L_x_795:
[----:B------:R-:W-:Y:S04]  /*0b20*/  BSSY.RECONVERGENT B1, `(.L_x_797) ;  /* 0x0000007000017945 */ /* 0x000fe80003800200 */
[----:B------:R-:W-:Y:S05]  /*0b30*/  @!P1 BRA `(.L_x_798) ;  /* 0x0000000000149947 */ /* 0x000fea0003800000 */
[----:B------:R-:W-:-:S05]  /*0b40*/  IMAD.WIDE R14, R19, 0x4, R10 ;  /* 0x00000004130e7825 */ /* 0x000fca00078e020a */
[----:B0-----:R-:W2:Y:S02]  /*0b50*/  LDG.E R0, desc[UR36][R14.64+-0x4] ;  /* 0xfffffc240e007981 */ /* 0x001ea4000c1e1900 */
[----:B--2---:R-:W-:-:S13]  /*0b60*/  ISETP.GE.AND P1, PT, R0, R5, PT ;  /* 0x000000050000720c */ /* 0x004fda0003f26270 */
[----:B------:R-:W-:-:S05]  /*0b70*/  @!P1 IMAD.IADD R0, R1, 0x1, R0 ;  /* 0x0000000101009824 */ /* 0x000fca00078e0200 */
[----:B------:R2:W-:Y:S02]  /*0b80*/  @!P1 STL.U8 [R0+-0x1], RZ ;  /* 0xffffffff00009387 */ /* 0x0005e40000100000 */
.L_x_798:
[----:B------:R-:W-:Y:S05]  /*0b90*/  BSYNC.RECONVERGENT B1 ;  /* 0x0000000000017941 */ /* 0x000fea0003800200 */
.L_x_797:
[----:B------:R-:W-:Y:S04]  /*0ba0*/  BSSY.RECONVERGENT B1, `(.L_x_799) ;  /* 0x0000007000017945 */ /* 0x000fe80003800200 */
[----:B------:R-:W-:Y:S05]  /*0bb0*/  @!P2 BRA `(.L_x_800) ;  /* 0x000000000014a947 */ /* 0x000fea0003800000 */
[----:B------:R-:W-:-:S05]  /*0bc0*/  IMAD.WIDE R14, R21, 0x4, R10 ;  /* 0x00000004150e7825 */ /* 0x000fca00078e020a */
[----:B0-2---:R-:W2:Y:S02]  /*0bd0*/  LDG.E R0, desc[UR36][R14.64+-0x4] ;  /* 0xfffffc240e007981 */ /* 0x005ea4000c1e1900 */
[----:B--2---:R-:W-:-:S13]  /*0be0*/  ISETP.GE.AND P1, PT, R0, R5, PT ;  /* 0x000000050000720c */ /* 0x004fda0003f26270 */
[----:B------:R-:W-:-:S05]  /*0bf0*/  @!P1 IADD3 R0, PT, PT, R1, R0, RZ ;  /* 0x0000000001009210 */ /* 0x000fca0007ffe0ff */
[----:B------:R3:W-:Y:S02]  /*0c00*/  @!P1 STL.U8 [R0+-0x1], RZ ;  /* 0xffffffff00009387 */ /* 0x0007e40000100000 */
.L_x_800:
[----:B------:R-:W-:Y:S05]  /*0c10*/  BSYNC.RECONVERGENT B1 ;  /* 0x0000000000017941 */ /* 0x000fea0003800200 */
.L_x_799:
[----:B------:R-:W-:Y:S04]  /*0c20*/  BSSY.RECONVERGENT B1, `(.L_x_801) ;  /* 0x0000007000017945 */ /* 0x000fe80003800200 */
[----:B------:R-:W-:Y:S05]  /*0c30*/  @!P3 BRA `(.L_x_802) ;  /* 0x000000000014b947 */ /* 0x000fea0003800000 */
[----:B------:R-:W-:-:S05]  /*0c40*/  IMAD.WIDE R14, R23, 0x4, R10 ;  /* 0x00000004170e7825 */ /* 0x000fca00078e020a */
[----:B0-23--:R-:W2:Y:S02]  /*0c50*/  LDG.E R0, desc[UR36][R14.64+-0x4] ;  /* 0xfffffc240e007981 */ /* 0x00dea4000c1e1900 */
[----:B--2---:R-:W-:-:S13]  /*0c60*/  ISETP.GE.AND P1, PT, R0, R5, PT ;  /* 0x000000050000720c */ /* 0x004fda0003f26270 */
[----:B------:R-:W-:-:S05]  /*0c70*/  @!P1 IMAD.IADD R0, R1, 0x1, R0 ;  /* 0x0000000101009824 */ /* 0x000fca00078e0200 */
[----:B------:R4:W-:Y:S02]  /*0c80*/  @!P1 STL.U8 [R0+-0x1], RZ ;  /* 0xffffffff00009387 */ /* 0x0009e40000100000 */
.L_x_802:
[----:B------:R-:W-:Y:S05]  /*0c90*/  BSYNC.RECONVERGENT B1 ;  /* 0x0000000000017941 */ /* 0x000fea0003800200 */
.L_x_801:
[----:B------:R-:W-:Y:S01]  /*0ca0*/  VIADD R9, R9, 0x4 ;  /* 0x0000000409097836 */ /* 0x000fe20000000000 */
[----:B------:R-:W-:Y:S06]  /*0cb0*/  @P0 BRA `(.L_x_803) ;  /* 0xfffffffc004c0947 */ /* 0x000fec000383ffff */
.L_x_789:
[----:B------:R-:W-:Y:S05]  /*0cc0*/  BSYNC.RECONVERGENT B0 ;  /* 0x0000000000007941 */ /* 0x000fea0003800200 */
.L_x_788:
[----:B------:R-:W-:Y:S01]  /*0cd0*/  ISETP.GE.AND P0, PT, R5, 0x2, PT ;  /* 0x000000020500780c */ /* 0x000fe20003f06270 */
[----:B------:R-:W-:Y:S01]  /*0ce0*/  BSSY.RECONVERGENT B0, `(.L_x_804) ;  /* 0x000000e000007945 */ /* 0x000fe20003800200 */
[----:B------:R-:W-:-:S11]  /*0cf0*/  IMAD.MOV.U32 R18, RZ, RZ, RZ ;  /* 0x000000ffff127224 */ /* 0x000fd600078e00ff */
[----:B------:R-:W-:Y:S05]  /*0d00*/  @!P0 BRA `(.L_x_805) ;  /* 0x00000000002c8947 */ /* 0x000fea0003800000 */
[----:B0-234-:R-:W-:-:S07]  /*0d10*/  MOV R0, RZ ;  /* 0x000000ff00007202 */ /* 0x01dfce0000000f00 */
.L_x_807:
[----:B------:R-:W-:-:S06]  /*0d20*/  IMAD.IADD R2, R1, 0x1, R0 ;  /* 0x0000000101027824 */ /* 0x000fcc00078e0200 */
[----:B------:R-:W2:Y:S02]  /*0d30*/  LDL.U8 R2, [R2] ;  /* 0x0000000002027983 */ /* 0x000ea40000100000 */
[----:B--2---:R-:W-:-:S13]  /*0d40*/  ISETP.NE.AND P0, PT, R2, RZ, PT ;  /* 0x000000ff0200720c */ /* 0x004fda0003f05270 */
[----:B------:R-:W-:Y:S05]  /*0d50*/  @P0 BRA `(.L_x_806) ;  /* 0x0000000000140947 */ /* 0x000fea0003800000 */
[----:B------:R-:W-:-:S05]  /*0d60*/  VIADD R0, R0, 0x1 ;  /* 0x0000000100007836 */ /* 0x000fca0000000000 */
[----:B------:R-:W-:-:S13]  /*0d70*/  ISETP.NE.AND P0, PT, R0, R7, PT ;  /* 0x000000070000720c */ /* 0x000fda0003f05270 */
[----:B------:R-:W-:Y:S05]  /*0d80*/  @P0 BRA `(.L_x_807) ;  /* 0xfffffffc00e40947 */ /* 0x000fea000383ffff */
[----:B------:R-:W-:Y:S01]  /*0d90*/  IMAD.MOV.U32 R18, RZ, RZ, RZ ;  /* 0x000000ffff127224 */ /* 0x000fe200078e00ff */
[----:B------:R-:W-:Y:S06]  /*0da0*/  BRA `(.L_x_805) ;  /* 0x0000000000047947 */ /* 0x000fec0003800000 */
.L_x_806:
[----:B------:R-:W-:-:S07]  /*0db0*/  IADD3 R18, PT, PT, R0, 0x1, RZ ;  /* 0x0000000100127810 */ /* 0x000fce0007ffe0ff */
.L_x_805:
[----:B------:R-:W-:Y:S05]  /*0dc0*/  BSYNC.RECONVERGENT B0 ;  /* 0x0000000000007941 */ /* 0x000fea0003800200 */
.L_x_804:
[----:B------:R-:W-:Y:S01]  /*0dd0*/  ISETP.GE.AND P0, PT, R18, R5, PT ;  /* 0x000000051200720c */ /* 0x000fe20003f06270 */
[----:B------:R-:W-:-:S12]  /*0de0*/  BSSY.RECONVERGENT B6, `(.L_x_808) ;  /* 0x000000a000067945 */ /* 0x000fd80003800200 */
[----:B------:R-:W-:Y:S05]  /*0df0*/  @!P0 BRA `(.L_x_809) ;  /* 0x0000000000208947 */ /* 0x000fea0003800000 */
[----:B0-234-:R-:W-:Y:S01]  /*0e00*/  MOV R0, 0x1c0 ;  /* 0x000001c000007802 */ /* 0x01dfe20000000f00 */
[----:B------:R-:W0:Y:S01]  /*0e10*/  LDCU.64 UR4, c[0x4][0x1b8] ;  /* 0x01003700ff0477ac */ /* 0x000e220008000a00 */
[----:B-1----:R-:W-:Y:S02]  /*0e20*/  CS2R R6, SRZ ;  /* 0x0000000000067805 */ /* 0x002fe4000001ff00 */
[----:B------:R1:W2:Y:S01]  /*0e30*/  LDC.64 R2, c[0x4][R0] ;  /* 0x0100000000027b82 */ /* 0x0002a20000000a00 */
[----:B0-----:R-:W-:Y:S02]  /*0e40*/  IMAD.U32 R4, RZ, RZ, UR4 ;  /* 0x00000004ff047e24 */ /* 0x001fe4000f8e00ff */
[----:B-1----:R-:W-:-:S07]  /*0e50*/  IMAD.U32 R5, RZ, RZ, UR5 ;  /* 0x00000005ff057e24 */ /* 0x002fce000f8e00ff */
[----:B------:R-:W-:-:S07]  /*0e60*/  LEPC R20, `(.L_x_809) ;  /* 0x000000001014794e */ /* 0x000fce0000000000 */
[----:B--2---:R-:W-:Y:S05]  /*0e70*/  CALL.ABS.NOINC R2 ;  /* 0x0000000002007343 */ /* 0x004fea0003c00000 */
.L_x_809:
[----:B------:R-:W-:Y:S05]  /*0e80*/  BSYNC.RECONVERGENT B6 ;  /* 0x0000000000067941 */ /* 0x000fea0003800200 */
.L_x_808:
[----:B------:R-:W-:-:S13]  /*0e90*/  ISETP.NE.AND P0, PT, R18, RZ, PT ;  /* 0x000000ff1200720c */ /* 0x000fda0003f05270 */
[----:B------:R-:W-:Y:S05]  /*0ea0*/  @!P0 EXIT ;  /* 0x000000000000894d */ /* 0x000fea0003800000 */
[----:B------:R-:W-:Y:S01]  /*0eb0*/  STG.E desc[UR36][R16.64], R18 ;  /* 0x0000001210007986 */ /* 0x000fe2000c101924 */
[----:B------:R-:W-:Y:S05]  /*0ec0*/  EXIT ;  /* 0x000000000000794d */ /* 0x000fea0003800000 */
.L_x_810:
        /* <DEDUP_REMOVED lines=11> */
.L_x_827:


//--------------------- .nv.global.init           --------------------------
	.section	.nv.global.init,"aw",@progbits
	.align	4
.nv.global.init:
	.type		mrg32k3aM1SubSeq,@object
	.size		mrg32k3aM1SubSeq,(mrg32k3aM2SubSeq - mrg32k3aM1SubSeq)
mrg32k3aM1SubSeq:
        /*0000*/ 	.byte	0x0b, 0xcc, 0xee, 0x04, 0x73, 0x29, 0x8b, 0x6f, 0xf6, 0x53, 0x03, 0xf6, 0x23, 0xf6, 0xea, 0xda
        /* <DEDUP_REMOVED lines=125> */
	.type		mrg32k3aM2SubSeq,@object
	.size		mrg32k3aM2SubSeq,(mrg32k3aM1 - mrg32k3aM2SubSeq)
mrg32k3aM2SubSeq:
        /* <DEDUP_REMOVED lines=126> */
	.type		mrg32k3aM1,@object
	.size		mrg32k3aM1,(mrg32k3aM1Seq - mrg32k3aM1)
mrg32k3aM1:
        /* <DEDUP_REMOVED lines=144> */
	.type		mrg32k3aM1Seq,@object
	.size		mrg32k3aM1Seq,(mrg32k3aM2 - mrg32k3aM1Seq)
mrg32k3aM1Seq:
        /* <DEDUP_REMOVED lines=144> */
	.type		mrg32k3aM2,@object
	.size		mrg32k3aM2,(mrg32k3aM2Seq - mrg32k3aM2)
mrg32k3aM2:
        /* <DEDUP_REMOVED lines=144> */
	.type		mrg32k3aM2Seq,@object
	.size		mrg32k3aM2Seq,(precalc_xorwow_matrix - mrg32k3aM2Seq)
mrg32k3aM2Seq:
        /* <DEDUP_REMOVED lines=144> */
	.type		precalc_xorwow_matrix,@object
	.size		precalc_xorwow_matrix,(precalc_xorwow_offset_matrix - precalc_xorwow_matrix)
precalc_xorwow_matrix:
        /* <DEDUP_REMOVED lines=6400> */
	.type		precalc_xorwow_offset_matrix,@object
	.size		precalc_xorwow_offset_matrix,($str - precalc_xorwow_offset_matrix)
precalc_xorwow_offset_matrix:
        /* <DEDUP_REMOVED lines=6400> */
	.type		$str,@object
	.size		$str,(.L_56 - $str)
$str:
        /*353c0*/ 	.byte	0x52, 0x20, 0x44, 0x41, 0x4e, 0x47, 0x45, 0x52, 0x20, 0x44, 0x41, 0x4e, 0x47, 0x45, 0x52, 0x20
        /*353d0*/ 	.byte	0x44, 0x41, 0x4e, 0x47, 0x45, 0x52, 0x20, 0x44, 0x41, 0x4e, 0x47, 0x45, 0x52, 0x20, 0x44, 0x41
        /*353e0*/ 	.byte	0x4e, 0x47, 0x45, 0x52, 0x20, 0x44, 0x41, 0x4e, 0x47, 0x45, 0x52, 0x20, 0x44, 0x41, 0x4e, 0x47
        /*353f0*/ 	.byte	0x45, 0x52, 0x0a, 0x00
.L_56:


//--------------------- .nv.shared._ZN3cub18CUB_300001_SM_10006detail11EmptyKernelIvEEvv --------------------------
	.section	.nv.shared._ZN3cub18CUB_300001_SM_10006detail11EmptyKernelIvEEvv,"aw",@nobits
	.sectionflags	@""
	.align	16
	.zero		1024


//--------------------- .nv.shared.reserved.0     --------------------------
	.section	.nv.shared.reserved.0,"aw",@nobits
	.weak		__nv_reservedSMEM_offset_0_alias
	.size		__nv_reservedSMEM_offset_0_alias, 0, 64
	.other		__nv_reservedSMEM_offset_0_alias,@"STO_CUDA_RESERVED_SHARED STV_DEFAULT"
__nv_reservedSMEM_offset_0_alias:
	.zero		0
	.zero		64


//--------------------- .nv.global                --------------------------
	.section	.nv.global,"aw",@nobits
	.align	4
.nv.global:
	.type		d_count,@object
	.size		d_count,(d_countNew - d_count)
d_count:
	.zero		4
	.type		d_countNew,@object
	.size		d_countNew,(_ZN33_INTERNAL_03a2491b_4_k_cu_d_count6thrust24THRUST_300001_SM_1000_NS12placeholders2_8E - d_countNew)
d_countNew:
	.zero		4
	.type		_ZN33_INTERNAL_03a2491b_4_k_cu_d_count6thrust24THRUST_300001_SM_1000_NS12placeholders2_8E,@object
	.size		_ZN33_INTERNAL_03a2491b_4_k_cu_d_count6thrust24THRUST_300001_SM_1000_NS12placeholders2_8E,(_ZN33_INTERNAL_03a2491b_4_k_cu_d_count4cuda3std3__435_GLOBAL__N__03a2491b_4_k_cu_d_count6ignoreE - _ZN33_INTERNAL_03a2491b_4_k_cu_d_count6thrust24THRUST_300001_SM_1000_NS12placeholders2_8E)
_ZN33_INTERNAL_03a2491b_4_k_cu_d_count6thrust24THRUST_300001_SM_1000_NS12placeholders2_8E:
	.zero		1
	.type		_ZN33_INTERNAL_03a2491b_4_k_cu_d_count4cuda3std3__435_GLOBAL__N__03a2491b_4_k_cu_d_count6ignoreE,@object
	.size		_ZN33_INTERNAL_03a2491b_4_k_cu_d_count4cuda3std3__435_GLOBAL__N__03a2491b_4_k_cu_d_count6ignoreE,(_ZN33_INTERNAL_03a2491b_4_k_cu_d_count4cuda3std6ranges3__45__cpo4dataE - _ZN33_INTERNAL_03a2491b_4_k_cu_d_count4cuda3std3__435_GLOBAL__N__03a2491b_4_k_cu_d_count6ignoreE)
_ZN33_INTERNAL_03a2491b_4_k_cu_d_count4cuda3std3__435_GLOBAL__N__03a2491b_4_k_cu_d_count6ignoreE:
	.zero		1
	.type		_ZN33_INTERNAL_03a2491b_4_k_cu_d_count4cuda3std6ranges3__45__cpo4dataE,@object
	.size		_ZN33_INTERNAL_03a2491b_4_k_cu_d_count4cuda3std6ranges3__45__cpo4dataE,(_ZN33_INTERNAL_03a2491b_4_k_cu_d_count6thrust24THRUST_300001_SM_1000_NS6system3cpp3parE - _ZN33_INTERNAL_03a2491b_4_k_cu_d_count4cuda3std6ranges3__45__cpo4dataE)
_ZN33_INTERNAL_03a2491b_4_k_cu_d_count4cuda3std6ranges3__45__cpo4dataE:
	.zero		1
	.type		_ZN33_INTERNAL_03a2491b_4_k_cu_d_count6thrust24THRUST_300001_SM_1000_NS6system3cpp3parE,@object
	.size		_ZN33_INTERNAL_03a2491b_4_k_cu_d_count6thrust24THRUST_300001_SM_1000_NS6system3cpp3parE,(_ZN33_INTERNAL_03a2491b_4_k_cu_d_count4cuda3std3__45__cpo5beginE - _ZN33_INTERNAL_03a2491b_4_k_cu_d_count6thrust24THRUST_300001_SM_1000_NS6system3cpp3parE)
_ZN33_INTERNAL_03a2491b_4_k_cu_d_count6thrust24THRUST_300001_SM_1000_NS6system3cpp3parE:
	.zero		1
	.type		_ZN33_INTERNAL_03a2491b_4_k_cu_d_count4cuda3std3__45__cpo5beginE,@object
	.size		_ZN33_INTERNAL_03a2491b_4_k_cu_d_count4cuda3std3__45__cpo5beginE,(_ZN33_INTERNAL_03a2491b_4_k_cu_d_count4cuda3std6ranges3__45__cpo5beginE - _ZN33_INTERNAL_03a2491b_4_k_cu_d_count4cuda3std3__45__cpo5beginE)
_ZN33_INTERNAL_03a2491b_4_k_cu_d_count4cuda3std3__45__cpo5beginE:
	.zero		1
	.type		_ZN33_INTERNAL_03a2491b_4_k_cu_d_count4cuda3std6ranges3__45__cpo5beginE,@object
	.size		_ZN33_INTERNAL_03a2491b_4_k_cu_d_count4cuda3std6ranges3__45__cpo5beginE,(_ZN33_INTERNAL_03a2491b_4_k_cu_d_count6thrust24THRUST_300001_SM_1000_NS6deviceE - _ZN33_INTERNAL_03a2491b_4_k_cu_d_count4cuda3std6ranges3__45__cpo5beginE)
_ZN33_INTERNAL_03a2491b_4_k_cu_d_count4cuda3std6ranges3__45__cpo5beginE:
	.zero		1
	.type		_ZN33_INTERNAL_03a2491b_4_k_cu_d_count6thrust24THRUST_300001_SM_1000_NS6deviceE,@object
	.size		_ZN33_INTERNAL_03a2491b_4_k_cu_d_count6thrust24THRUST_300001_SM_1000_NS6deviceE,(_ZN33_INTERNAL_03a2491b_4_k_cu_d_count4cuda3std3__47nulloptE - _ZN33_INTERNAL_03a2491b_4_k_cu_d_count6thrust24THRUST_300001_SM_1000_NS6deviceE)
_ZN33_INTERNAL_03a2491b_4_k_cu_d_count6thrust24THRUST_300001_SM_1000_NS6deviceE:
	.zero		1
	.type		_ZN33_INTERNAL_03a2491b_4_k_cu_d_count4cuda3std3__47nulloptE,@object
	.size		_ZN33_INTERNAL_03a2491b_4_k_cu_d_count4cuda3std3__47nulloptE,(_ZN33_INTERNAL_03a2491b_4_k_cu_d_count4cuda3std6ranges3__45__cpo8distanceE - _ZN33_INTERNAL_03a2491b_4_k_cu_d_count4cuda3std3__47nulloptE)
_ZN33_INTERNAL_03a2491b_4_k_cu_d_count4cuda3std3__47nulloptE:
	.zero		1
	.type		_ZN33_INTERNAL_03a2491b_4_k_cu_d_count4cuda3std6ranges3__45__cpo8distanceE,@object
	.size		_ZN33_INTERNAL_03a2491b_4_k_cu_d_count4cuda3std6ranges3__45__cpo8distanceE,(_ZN33_INTERNAL_03a2491b_4_k_cu_d_count6thrust24THRUST_300001_SM_1000_NS12placeholders2_4E - _ZN33_INTERNAL_03a2491b_4_k_cu_d_count4cuda3std6ranges3__45__cpo8distanceE)
_ZN33_INTERNAL_03a2491b_4_k_cu_d_count4cuda3std6ranges3__45__cpo8distanceE:
	.zero		1
	.type		_ZN33_INTERNAL_03a2491b_4_k_cu_d_count6thrust24THRUST_300001_SM_1000_NS12placeholders2_4E,@object
	.size		_ZN33_INTERNAL_03a2491b_4_k_cu_d_count6thrust24THRUST_300001_SM_1000_NS12placeholders2_4E,(_ZN33_INTERNAL_03a2491b_4_k_cu_d_count4cuda3std3__45__cpo6rbeginE - _ZN33_INTERNAL_03a2491b_4_k_cu_d_count6thrust24THRUST_300001_SM_1000_NS12placeholders2_4E)
_ZN33_INTERNAL_03a2491b_4_k_cu_d_count6thrust24THRUST_300001_SM_1000_NS12placeholders2_4E:
	.zero		1
	.type		_ZN33_INTERNAL_03a2491b_4_k_cu_d_count4cuda3std3__45__cpo6rbeginE,@object
	.size		_ZN33_INTERNAL_03a2491b_4_k_cu_d_count4cuda3std3__45__cpo6rbeginE,(_ZN33_INTERNAL_03a2491b_4_k_cu_d_count4cuda3std6ranges3__45__cpo7advanceE - _ZN33_INTERNAL_03a2491b_4_k_cu_d_count4cuda3std3__45__cpo6rbeginE)
_ZN33_INTERNAL_03a2491b_4_k_cu_d_count4cuda3std3__45__cpo6rbeginE:
	.zero		1
	.type		_ZN33_INTERNAL_03a2491b_4_k_cu_d_count4cuda3std6ranges3__45__cpo7advanceE,@object
	.size		_ZN33_INTERNAL_03a2491b_4_k_cu_d_count4cuda3std6ranges3__45__cpo7advanceE,(_ZN33_INTERNAL_03a2491b_4_k_cu_d_count6thrust24THRUST_300001_SM_1000_NS12placeholders2_6E - _ZN33_INTERNAL_03a2491b_4_k_cu_d_count4cuda3std6ranges3__45__cpo7advanceE)
_ZN33_INTERNAL_03a2491b_4_k_cu_d_count4cuda3std6ranges3__45__cpo7advanceE:
	.zero		1
	.type		_ZN33_INTERNAL_03a2491b_4_k_cu_d_count6thrust24THRUST_300001_SM_1000_NS12placeholders2_6E,@object
	.size		_ZN33_INTERNAL_03a2491b_4_k_cu_d_count6thrust24THRUST_300001_SM_1000_NS12placeholders2_6E,(_ZN33_INTERNAL_03a2491b_4_k_cu_d_count4cuda3std3__45__cpo7crbeginE - _ZN33_INTERNAL_03a2491b_4_k_cu_d_count6thrust24THRUST_300001_SM_1000_NS12placeholders2_6E)
_ZN33_INTERNAL_03a2491b_4_k_cu_d_count6thrust24THRUST_300001_SM_1000_NS12placeholders2_6E:
	.zero		1
	.type		_ZN33_INTERNAL_03a2491b_4_k_cu_d_count4cuda3std3__45__cpo7crbeginE,@object
	.size		_ZN33_INTERNAL_03a2491b_4_k_cu_d_count4cuda3std3__45__cpo7crbeginE,(_ZN33_INTERNAL_03a2491b_4_k_cu_d_count4cuda3std6ranges3__45__cpo4nextE - _ZN33_INTERNAL_03a2491b_4_k_cu_d_count4cuda3std3__45__cpo7crbeginE)
_ZN33_INTERNAL_03a2491b_4_k_cu_d_count4cuda3std3__45__cpo7crbeginE:
	.zero		1
	.type		_ZN33_INTERNAL_03a2491b_4_k_cu_d_count4cuda3std6ranges3__45__cpo4nextE,@object
	.size		_ZN33_INTERNAL_03a2491b_4_k_cu_d_count4cuda3std6ranges3__45__cpo4nextE,(_ZN33_INTERNAL_03a2491b_4_k_cu_d_count6thrust24THRUST_300001_SM_1000_NS8cuda_cub10par_nosyncE - _ZN33_INTERNAL_03a2491b_4_k_cu_d_count4cuda3std6ranges3__45__cpo4nextE)
_ZN33_INTERNAL_03a2491b_4_k_cu_d_count4cuda3std6ranges3__45__cpo4nextE:
	.zero		1
	.type		_ZN33_INTERNAL_03a2491b_4_k_cu_d_count6thrust24THRUST_300001_SM_1000_NS8cuda_cub10par_nosyncE,@object
	.size		_ZN33_INTERNAL_03a2491b_4_k_cu_d_count6thrust24THRUST_300001_SM_1000_NS8cuda_cub10par_nosyncE,(_ZN33_INTERNAL_03a2491b_4_k_cu_d_count4cuda3std6ranges3__45__cpo4swapE - _ZN33_INTERNAL_03a2491b_4_k_cu_d_count6thrust24THRUST_300001_SM_1000_NS8cuda_cub10par_nosyncE)
_ZN33_INTERNAL_03a2491b_4_k_cu_d_count6thrust24THRUST_300001_SM_1000_NS8cuda_cub10par_nosyncE:
	.zero		1
	.type		_ZN33_INTERNAL_03a2491b_4_k_cu_d_count4cuda3std6ranges3__45__cpo4swapE,@object
	.size		_ZN33_INTERNAL_03a2491b_4_k_cu_d_count4cuda3std6ranges3__45__cpo4swapE,(_ZN33_INTERNAL_03a2491b_4_k_cu_d_count6thrust24THRUST_300001_SM_1000_NS12placeholders3_10E - _ZN33_INTERNAL_03a2491b_4_k_cu_d_count4cuda3std6ranges3__45__cpo4swapE)
_ZN33_INTERNAL_03a2491b_4_k_cu_d_count4cuda3std6ranges3__45__cpo4swapE:
	.zero		1
	.type		_ZN33_INTERNAL_03a2491b_4_k_cu_d_count6thrust24THRUST_300001_SM_1000_NS12placeholders3_10E,@object
	.size		_ZN33_INTERNAL_03a2491b_4_k_cu_d_count6thrust24THRUST_300001_SM_1000_NS12placeholders3_10E,(_ZN33_INTERNAL_03a2491b_4_k_cu_d_count4cuda3std3__48in_placeE - _ZN33_INTERNAL_03a2491b_4_k_cu_d_count6thrust24THRUST_300001_SM_1000_NS12placeholders3_10E)
_ZN33_INTERNAL_03a2491b_4_k_cu_d_count6thrust24THRUST_300001_SM_1000_NS12placeholders3_10E:
	.zero		1
	.type		_ZN33_INTERNAL_03a2491b_4_k_cu_d_count4cuda3std3__48in_placeE,@object
	.size		_ZN33_INTERNAL_03a2491b_4_k_cu_d_count4cuda3std3__48in_placeE,(_ZN33_INTERNAL_03a2491b_4_k_cu_d_count4cuda3std6ranges3__45__cpo4sizeE - _ZN33_INTERNAL_03a2491b_4_k_cu_d_count4cuda3std3__48in_placeE)
_ZN33_INTERNAL_03a2491b_4_k_cu_d_count4cuda3std3__48in_placeE:
	.zero		1
	.type		_ZN33_INTERNAL_03a2491b_4_k_cu_d_count4cuda3std6ranges3__45__cpo4sizeE,@object
	.size		_ZN33_INTERNAL_03a2491b_4_k_cu_d_count4cuda3std6ranges3__45__cpo4sizeE,(_ZN33_INTERNAL_03a2491b_4_k_cu_d_count6thrust24THRUST_300001_SM_1000_NS12placeholders2_2E - _ZN33_INTERNAL_03a2491b_4_k_cu_d_count4cuda3std6ranges3__45__cpo4sizeE)
_ZN33_INTERNAL_03a2491b_4_k_cu_d_count4cuda3std6ranges3__45__cpo4sizeE:
	.zero		1
	.type		_ZN33_INTERNAL_03a2491b_4_k_cu_d_count6thrust24THRUST_300001_SM_1000_NS12placeholders2_2E,@object
	.size		_ZN33_INTERNAL_03a2491b_4_k_cu_d_count6thrust24THRUST_300001_SM_1000_NS12placeholders2_2E,(_ZN33_INTERNAL_03a2491b_4_k_cu_d_count4cuda3std3__45__cpo6cbeginE - _ZN33_INTERNAL_03a2491b_4_k_cu_d_count6thrust24THRUST_300001_SM_1000_NS12placeholders2_2E)
_ZN33_INTERNAL_03a2491b_4_k_cu_d_count6thrust24THRUST_300001_SM_1000_NS12placeholders2_2E:
	.zero		1
	.type		_ZN33_INTERNAL_03a2491b_4_k_cu_d_count4cuda3std3__45__cpo6cbeginE,@object
	.size		_ZN33_INTERNAL_03a2491b_4_k_cu_d_count4cuda3std3__45__cpo6cbeginE,(_ZN33_INTERNAL_03a2491b_4_k_cu_d_count4cuda3std6ranges3__45__cpo6cbeginE - _ZN33_INTERNAL_03a2491b_4_k_cu_d_count4cuda3std3__45__cpo6cbeginE)
_ZN33_INTERNAL_03a2491b_4_k_cu_d_count4cuda3std3__45__cpo6cbeginE:
	.zero		1
	.type		_ZN33_INTERNAL_03a2491b_4_k_cu_d_count4cuda3std6ranges3__45__cpo6cbeginE,@object
	.size		_ZN33_INTERNAL_03a2491b_4_k_cu_d_count4cuda3std6ranges3__45__cpo6cbeginE,(_ZN33_INTERNAL_03a2491b_4_k_cu_d_count6thrust24THRUST_300001_SM_1000_NS12placeholders2_7E - _ZN33_INTERNAL_03a2491b_4_k_cu_d_count4cuda3std6ranges3__45__cpo6cbeginE)
_ZN33_INTERNAL_03a2491b_4_k_cu_d_count4cuda3std6ranges3__45__cpo6cbeginE:
	.zero		1
	.type		_ZN33_INTERNAL_03a2491b_4_k_cu_d_count6thrust24THRUST_300001_SM_1000_NS12placeholders2_7E,@object
	.size		_ZN33_INTERNAL_03a2491b_4_k_cu_d_count6thrust24THRUST_300001_SM_1000_NS12placeholders2_7E,(_ZN33_INTERNAL_03a2491b_4_k_cu_d_count4cuda3std3__45__cpo5crendE - _ZN33_INTERNAL_03a2491b_4_k_cu_d_count6thrust24THRUST_300001_SM_1000_NS12placeholders2_7E)
_ZN33_INTERNAL_03a2491b_4_k_cu_d_count6thrust24THRUST_300001_SM_1000_NS12placeholders2_7E:
	.zero		1
	.type		_ZN33_INTERNAL_03a2491b_4_k_cu_d_count4cuda3std3__45__cpo5crendE,@object
	.size		_ZN33_INTERNAL_03a2491b_4_k_cu_d_count4cuda3std3__45__cpo5crendE,(_ZN33_INTERNAL_03a2491b_4_k_cu_d_count4cuda3std6ranges3__45__cpo4prevE - _ZN33_INTERNAL_03a2491b_4_k_cu_d_count4cuda3std3__45__cpo5crendE)
_ZN33_INTERNAL_03a2491b_4_k_cu_d_count4cuda3std3__45__cpo5crendE:
	.zero		1
	.type		_ZN33_INTERNAL_03a2491b_4_k_cu_d_count4cuda3std6ranges3__45__cpo4prevE,@object
	.size		_ZN33_INTERNAL_03a2491b_4_k_cu_d_count4cuda3std6ranges3__45__cpo4prevE,(_ZN33_INTERNAL_03a2491b_4_k_cu_d_count6thrust24THRUST_300001_SM_1000_NS6system6detail10sequential3seqE - _ZN33_INTERNAL_03a2491b_4_k_cu_d_count4cuda3std6ranges3__45__cpo4prevE)
_ZN33_INTERNAL_03a2491b_4_k_cu_d_count4cuda3std6ranges3__45__cpo4prevE:
	.zero		1
	.type		_ZN33_INTERNAL_03a2491b_4_k_cu_d_count6thrust24THRUST_300001_SM_1000_NS6system6detail10sequential3seqE,@object
	.size		_ZN33_INTERNAL_03a2491b_4_k_cu_d_count6thrust24THRUST_300001_SM_1000_NS6system6detail10sequential3seqE,(_ZN33_INTERNAL_03a2491b_4_k_cu_d_count4cuda3std6ranges3__45__cpo9iter_moveE - _ZN33_INTERNAL_03a2491b_4_k_cu_d_count6thrust24THRUST_300001_SM_1000_NS6system6detail10sequential3seqE)
_ZN33_INTERNAL_03a2491b_4_k_cu_d_count6thrust24THRUST_300001_SM_1000_NS6system6detail10sequential3seqE:
	.zero		1
	.type		_ZN33_INTERNAL_03a2491b_4_k_cu_d_count4cuda3std6ranges3__45__cpo9iter_moveE,@object
	.size		_ZN33_INTERNAL_03a2491b_4_k_cu_d_count4cuda3std6ranges3__45__cpo9iter_moveE,(_ZN33_INTERNAL_03a2491b_4_k_cu_d_count6thrust24THRUST_300001_SM_1000_NS3seqE - _ZN33_INTERNAL_03a2491b_4_k_cu_d_count4cuda3std6ranges3__45__cpo9iter_moveE)
_ZN33_INTERNAL_03a2491b_4_k_cu_d_count4cuda3std6ranges3__45__cpo9iter_moveE:
	.zero		1
	.type		_ZN33_INTERNAL_03a2491b_4_k_cu_d_count6thrust24THRUST_300001_SM_1000_NS3seqE,@object
	.size		_ZN33_INTERNAL_03a2491b_4_k_cu_d_count6thrust24THRUST_300001_SM_1000_NS3seqE,(_ZN33_INTERNAL_03a2491b_4_k_cu_d_count4cuda3std3__420unreachable_sentinelE - _ZN33_INTERNAL_03a2491b_4_k_cu_d_count6thrust24THRUST_300001_SM_1000_NS3seqE)
_ZN33_INTERNAL_03a2491b_4_k_cu_d_count6thrust24THRUST_300001_SM_1000_NS3seqE:
	.zero		1
	.type		_ZN33_INTERNAL_03a2491b_4_k_cu_d_count4cuda3std3__420unreachable_sentinelE,@object
	.size		_ZN33_INTERNAL_03a2491b_4_k_cu_d_count4cuda3std3__420unreachable_sentinelE,(_ZN33_INTERNAL_03a2491b_4_k_cu_d_count4cuda3std6ranges3__45__cpo5ssizeE - _ZN33_INTERNAL_03a2491b_4_k_cu_d_count4cuda3std3__420unreachable_sentinelE)
_ZN33_INTERNAL_03a2491b_4_k_cu_d_count4cuda3std3__420unreachable_sentinelE:
	.zero		1
	.type		_ZN33_INTERNAL_03a2491b_4_k_cu_d_count4cuda3std6ranges3__45__cpo5ssizeE,@object
	.size		_ZN33_INTERNAL_03a2491b_4_k_cu_d_count4cuda3std6ranges3__45__cpo5ssizeE,(_ZN33_INTERNAL_03a2491b_4_k_cu_d_count6thrust24THRUST_300001_SM_1000_NS12placeholders2_3E - _ZN33_INTERNAL_03a2491b_4_k_cu_d_count4cuda3std6ranges3__45__cpo5ssizeE)
_ZN33_INTERNAL_03a2491b_4_k_cu_d_count4cuda3std6ranges3__45__cpo5ssizeE:
	.zero		1
	.type		_ZN33_INTERNAL_03a2491b_4_k_cu_d_count6thrust24THRUST_300001_SM_1000_NS12placeholders2_3E,@object
	.size		_ZN33_INTERNAL_03a2491b_4_k_cu_d_count6thrust24THRUST_300001_SM_1000_NS12placeholders2_3E,(_ZN33_INTERNAL_03a2491b_4_k_cu_d_count4cuda3std3__45__cpo4cendE - _ZN33_INTERNAL_03a2491b_4_k_cu_d_count6thrust24THRUST_300001_SM_1000_NS12placeholders2_3E)
_ZN33_INTERNAL_03a2491b_4_k_cu_d_count6thrust24THRUST_300001_SM_1000_NS12placeholders2_3E:
	.zero		1
	.type		_ZN33_INTERNAL_03a2491b_4_k_cu_d_count4cuda3std3__45__cpo4cendE,@object
	.size		_ZN33_INTERNAL_03a2491b_4_k_cu_d_count4cuda3std3__45__cpo4cendE,(_ZN33_INTERNAL_03a2491b_4_k_cu_d_count4cuda3std6ranges3__45__cpo4cendE - _ZN33_INTERNAL_03a2491b_4_k_cu_d_count4cuda3std3__45__cpo4cendE)
_ZN33_INTERNAL_03a2491b_4_k_cu_d_count4cuda3std3__45__cpo4cendE:
	.zero		1
	.type		_ZN33_INTERNAL_03a2491b_4_k_cu_d_count4cuda3std6ranges3__45__cpo4cendE,@object
	.size		_ZN33_INTERNAL_03a2491b_4_k_cu_d_count4cuda3std6ranges3__45__cpo4cendE,(_ZN33_INTERNAL_03a2491b_4_k_cu_d_count6thrust24THRUST_300001_SM_1000_NS12placeholders2_9E - _ZN33_INTERNAL_03a2491b_4_k_cu_d_count4cuda3std6ranges3__45__cpo4cendE)
_ZN33_INTERNAL_03a2491b_4_k_cu_d_count4cuda3std6ranges3__45__cpo4cendE:
	.zero		1
	.type		_ZN33_INTERNAL_03a2491b_4_k_cu_d_count6thrust24THRUST_300001_SM_1000_NS12placeholders2_9E,@object
	.size		_ZN33_INTERNAL_03a2491b_4_k_cu_d_count6thrust24THRUST_300001_SM_1000_NS12placeholders2_9E,(_ZN33_INTERNAL_03a2491b_4_k_cu_d_count4cuda3std3__419piecewise_constructE - _ZN33_INTERNAL_03a2491b_4_k_cu_d_count6thrust24THRUST_300001_SM_1000_NS12placeholders2_9E)
_ZN33_INTERNAL_03a2491b_4_k_cu_d_count6thrust24THRUST_300001_SM_1000_NS12placeholders2_9E:
	.zero		1
	.type		_ZN33_INTERNAL_03a2491b_4_k_cu_d_count4cuda3std3__419piecewise_constructE,@object
	.size		_ZN33_INTERNAL_03a2491b_4_k_cu_d_count4cuda3std3__419piecewise_constructE,(_ZN33_INTERNAL_03a2491b_4_k_cu_d_count4cuda3std6ranges3__45__cpo5cdataE - _ZN33_INTERNAL_03a2491b_4_k_cu_d_count4cuda3std3__419piecewise_constructE)
_ZN33_INTERNAL_03a2491b_4_k_cu_d_count4cuda3std3__419piecewise_constructE:
	.zero		1
	.type		_ZN33_INTERNAL_03a2491b_4_k_cu_d_count4cuda3std6ranges3__45__cpo5cdataE,@object
	.size		_ZN33_INTERNAL_03a2491b_4_k_cu_d_count4cuda3std6ranges3__45__cpo5cdataE,(_ZN33_INTERNAL_03a2491b_4_k_cu_d_count6thrust24THRUST_300001_SM_1000_NS12placeholders2_1E - _ZN33_INTERNAL_03a2491b_4_k_cu_d_count4cuda3std6ranges3__45__cpo5cdataE)
_ZN33_INTERNAL_03a2491b_4_k_cu_d_count4cuda3std6ranges3__45__cpo5cdataE:
	.zero		1
	.type		_ZN33_INTERNAL_03a2491b_4_k_cu_d_count6thrust24THRUST_300001_SM_1000_NS12placeholders2_1E,@object
	.size		_ZN33_INTERNAL_03a2491b_4_k_cu_d_count6thrust24THRUST_300001_SM_1000_NS12placeholders2_1E,(_ZN33_INTERNAL_03a2491b_4_k_cu_d_count4cuda3std3__45__cpo3endE - _ZN33_INTERNAL_03a2491b_4_k_cu_d_count6thrust24THRUST_300001_SM_1000_NS12placeholders2_1E)
_ZN33_INTERNAL_03a2491b_4_k_cu_d_count6thrust24THRUST_300001_SM_1000_NS12placeholders2_1E:
	.zero		1
	.type		_ZN33_INTERNAL_03a2491b_4_k_cu_d_count4cuda3std3__45__cpo3endE,@object
	.size		_ZN33_INTERNAL_03a2491b_4_k_cu_d_count4cuda3std3__45__cpo3endE,(_ZN33_INTERNAL_03a2491b_4_k_cu_d_count4cuda3std6ranges3__45__cpo3endE - _ZN33_INTERNAL_03a2491b_4_k_cu_d_count4cuda3std3__45__cpo3endE)
_ZN33_INTERNAL_03a2491b_4_k_cu_d_count4cuda3std3__45__cpo3endE:
	.zero		1
	.type		_ZN33_INTERNAL_03a2491b_4_k_cu_d_count4cuda3std6ranges3__45__cpo3endE,@object
	.size		_ZN33_INTERNAL_03a2491b_4_k_cu_d_count4cuda3std6ranges3__45__cpo3endE,(_ZN33_INTERNAL_03a2491b_4_k_cu_d_count6thrust24THRUST_300001_SM_1000_NS12placeholders2_5E - _ZN33_INTERNAL_03a2491b_4_k_cu_d_count4cuda3std6ranges3__45__cpo3endE)
_ZN33_INTERNAL_03a2491b_4_k_cu_d_count4cuda3std6ranges3__45__cpo3endE:
	.zero		1
	.type		_ZN33_INTERNAL_03a2491b_4_k_cu_d_count6thrust24THRUST_300001_SM_1000_NS12placeholders2_5E,@object
	.size		_ZN33_INTERNAL_03a2491b_4_k_cu_d_count6thrust24THRUST_300001_SM_1000_NS12placeholders2_5E,(_ZN33_INTERNAL_03a2491b_4_k_cu_d_count4cuda3std3__45__cpo4rendE - _ZN33_INTERNAL_03a2491b_4_k_cu_d_count6thrust24THRUST_300001_SM_1000_NS12placeholders2_5E)
_ZN33_INTERNAL_03a2491b_4_k_cu_d_count6thrust24THRUST_300001_SM_1000_NS12placeholders2_5E:
	.zero		1
	.type		_ZN33_INTERNAL_03a2491b_4_k_cu_d_count4cuda3std3__45__cpo4rendE,@object
	.size		_ZN33_INTERNAL_03a2491b_4_k_cu_d_count4cuda3std3__45__cpo4rendE,(_ZN33_INTERNAL_03a2491b_4_k_cu_d_count4cuda3std6ranges3__45__cpo9iter_swapE - _ZN33_INTERNAL_03a2491b_4_k_cu_d_count4cuda3std3__45__cpo4rendE)
_ZN33_INTERNAL_03a2491b_4_k_cu_d_count4cuda3std3__45__cpo4rendE:
	.zero		1
	.type		_ZN33_INTERNAL_03a2491b_4_k_cu_d_count4cuda3std6ranges3__45__cpo9iter_swapE,@object
	.size		_ZN33_INTERNAL_03a2491b_4_k_cu_d_count4cuda3std6ranges3__45__cpo9iter_swapE,(_ZN33_INTERNAL_03a2491b_4_k_cu_d_count4cuda3std3__48unexpectE - _ZN33_INTERNAL_03a2491b_4_k_cu_d_count4cuda3std6ranges3__45__cpo9iter_swapE)
_ZN33_INTERNAL_03a2491b_4_k_cu_d_count4cuda3std6ranges3__45__cpo9iter_swapE:
	.zero		1
	.type		_ZN33_INTERNAL_03a2491b_4_k_cu_d_count4cuda3std3__48unexpectE,@object
	.size		_ZN33_INTERNAL_03a2491b_4_k_cu_d_count4cuda3std3__48unexpectE,(_ZN33_INTERNAL_03a2491b_4_k_cu_d_count6thrust24THRUST_300001_SM_1000_NS8cuda_cub3parE - _ZN33_INTERNAL_03a2491b_4_k_cu_d_count4cuda3std3__48unexpectE)
_ZN33_INTERNAL_03a2491b_4_k_cu_d_count4cuda3std3__48unexpectE:
	.zero		1
	.type		_ZN33_INTERNAL_03a2491b_4_k_cu_d_count6thrust24THRUST_300001_SM_1000_NS8cuda_cub3parE,@object
	.size		_ZN33_INTERNAL_03a2491b_4_k_cu_d_count6thrust24THRUST_300001_SM_1000_NS8cuda_cub3parE,(.L_40 - _ZN33_INTERNAL_03a2491b_4_k_cu_d_count6thrust24THRUST_300001_SM_1000_NS8cuda_cub3parE)
_ZN33_INTERNAL_03a2491b_4_k_cu_d_count6thrust24THRUST_300001_SM_1000_NS8cuda_cub3parE:
	.zero		1
.L_40:


//--------------------- .nv.shared._ZN6thrust24THRUST_300001_SM_1000_NS8cuda_cub4core6detail13_kernel_agentINS1_8__reduce11ReduceAgentIPN4cuda3std3__45tupleIJilEEESC_SB_lNS1_9__extrema9arg_max_fIilNS9_4lessIiEEEEEEJSC_SC_iSH_EEEvDpT0_ --------------------------
	.section	.nv.shared._ZN6thrust24THRUST_300001_SM_1000_NS8cuda_cub4core6detail13_kernel_agentINS1_8__reduce11ReduceAgentIPN4cuda3std3__45tupleIJilEEESC_SB_lNS1_9__extrema9arg_max_fIilNS9_4lessIiEEEEEEJSC_SC_iSH_EEEvDpT0_,"aw",@nobits
	.sectionflags	@""
	.align	16
	.zero		1024


//--------------------- .nv.shared._ZN6thrust24THRUST_300001_SM_1000_NS8cuda_cub4core6detail13_kernel_agentINS1_8__reduce10DrainAgentIlEEJN3cub18CUB_300001_SM_10009GridQueueIyEElEEEvDpT0_ --------------------------
	.section	.nv.shared._ZN6thrust24THRUST_300001_SM_1000_NS8cuda_cub4core6detail13_kernel_agentINS1_8__reduce10DrainAgentIlEEJN3cub18CUB_300001_SM_10009GridQueueIyEElEEEvDpT0_,"aw",@nobits
	.sectionflags	@""
	.align	16
	.zero		1024


//--------------------- .nv.shared._ZN6thrust24THRUST_300001_SM_1000_NS8cuda_cub4core6detail13_kernel_agentINS1_8__reduce11ReduceAgentINS0_12zip_iteratorIN4cuda3std3__45tupleIJNS0_10device_ptrIiEENS0_17counting_iteratorIlNS0_11use_defaultESF_SF_EEEEEEEPNSB_IJilEEESJ_lNS1_9__extrema9arg_max_fIilNSA_4lessIiEEEEEEJSI_SK_lN3cub18CUB_300001_SM_100013GridEvenShareIlEENSS_9GridQueueIyEESP_EEEvDpT0_ --------------------------
	.section	.nv.shared._ZN6thrust24THRUST_300001_SM_1000_NS8cuda_cub4core6detail13_kernel_agentINS1_8__reduce11ReduceAgentINS0_12zip_iteratorIN4cuda3std3__45tupleIJNS0_10device_ptrIiEENS0_17counting_iteratorIlNS0_11use_defaultESF_SF_EEEEEEEPNSB_IJilEEESJ_lNS1_9__extrema9arg_max_fIilNSA_4lessIiEEEEEEJSI_SK_lN3cub18CUB_300001_SM_100013GridEvenShareIlEENSS_9GridQueueIyEESP_EEEvDpT0_,"aw",@nobits
	.sectionflags	@""
	.align	16
	.zero		1024


//--------------------- .nv.shared._ZN6thrust24THRUST_300001_SM_1000_NS8cuda_cub4core6detail13_kernel_agentINS1_8__reduce11ReduceAgentINS0_12zip_iteratorIN4cuda3std3__45tupleIJNS0_10device_ptrIiEENS0_17counting_iteratorIlNS0_11use_defaultESF_SF_EEEEEEEPNSB_IJilEEESJ_lNS1_9__extrema9arg_max_fIilNSA_4lessIiEEEEEEJSI_SK_lSP_EEEvDpT0_ --------------------------
	.section	.nv.shared._ZN6thrust24THRUST_300001_SM_1000_NS8cuda_cub4core6detail13_kernel_agentINS1_8__reduce11ReduceAgentINS0_12zip_iteratorIN4cuda3std3__45tupleIJNS0_10device_ptrIiEENS0_17counting_iteratorIlNS0_11use_defaultESF_SF_EEEEEEEPNSB_IJilEEESJ_lNS1_9__extrema9arg_max_fIilNSA_4lessIiEEEEEEJSI_SK_lSP_EEEvDpT0_,"aw",@nobits
	.sectionflags	@""
	.align	16
	.zero		1024


//--------------------- .nv.shared._ZN6thrust24THRUST_300001_SM_1000_NS8cuda_cub4core6detail13_kernel_agentINS1_8__reduce11ReduceAgentIPN4cuda3std3__45tupleIJilEEESC_SB_iNS1_9__extrema9arg_max_fIilNS9_4lessIiEEEEEEJSC_SC_iSH_EEEvDpT0_ --------------------------
	.section	.nv.shared._ZN6thrust24THRUST_300001_SM_1000_NS8cuda_cub4core6detail13_kernel_agentINS1_8__reduce11ReduceAgentIPN4cuda3std3__45tupleIJilEEESC_SB_iNS1_9__extrema9arg_max_fIilNS9_4lessIiEEEEEEJSC_SC_iSH_EEEvDpT0_,"aw",@nobits
	.sectionflags	@""
	.align	16
	.zero		1024


//--------------------- .nv.shared._ZN6thrust24THRUST_300001_SM_1000_NS8cuda_cub4core6detail13_kernel_agentINS1_8__reduce10DrainAgentIiEEJN3cub18CUB_300001_SM_10009GridQueueIjEEiEEEvDpT0_ --------------------------
	.section	.nv.shared._ZN6thrust24THRUST_300001_SM_1000_NS8cuda_cub4core6detail13_kernel_agentINS1_8__reduce10DrainAgentIiEEJN3cub18CUB_300001_SM_10009GridQueueIjEEiEEEvDpT0_,"aw",@nobits
	.sectionflags	@""
	.align	16
	.zero		1024


//--------------------- .nv.shared._ZN6thrust24THRUST_300001_SM_1000_NS8cuda_cub4core6detail13_kernel_agentINS1_8__reduce11ReduceAgentINS0_12zip_iteratorIN4cuda3std3__45tupleIJNS0_10device_ptrIiEENS0_17counting_iteratorIlNS0_11use_defaultESF_SF_EEEEEEEPNSB_IJilEEESJ_iNS1_9__extrema9arg_max_fIilNSA_4lessIiEEEEEEJSI_SK_iN3cub18CUB_300001_SM_100013GridEvenShareIiEENSS_9GridQueueIjEESP_EEEvDpT0_ --------------------------
	.section	.nv.shared._ZN6thrust24THRUST_300001_SM_1000_NS8cuda_cub4core6detail13_kernel_agentINS1_8__reduce11ReduceAgentINS0_12zip_iteratorIN4cuda3std3__45tupleIJNS0_10device_ptrIiEENS0_17counting_iteratorIlNS0_11use_defaultESF_SF_EEEEEEEPNSB_IJilEEESJ_iNS1_9__extrema9arg_max_fIilNSA_4lessIiEEEEEEJSI_SK_iN3cub18CUB_300001_SM_100013GridEvenShareIiEENSS_9GridQueueIjEESP_EEEvDpT0_,"aw",@nobits
	.sectionflags	@""
	.align	16
	.zero		1024


//--------------------- .nv.shared._ZN6thrust24THRUST_300001_SM_1000_NS8cuda_cub4core6detail13_kernel_agentINS1_8__reduce11ReduceAgentINS0_12zip_iteratorIN4cuda3std3__45tupleIJNS0_10device_ptrIiEENS0_17counting_iteratorIlNS0_11use_defaultESF_SF_EEEEEEEPNSB_IJilEEESJ_iNS1_9__extrema9arg_max_fIilNSA_4lessIiEEEEEEJSI_SK_iSP_EEEvDpT0_ --------------------------
	.section	.nv.shared._ZN6thrust24THRUST_300001_SM_1000_NS8cuda_cub4core6detail13_kernel_agentINS1_8__reduce11ReduceAgentINS0_12zip_iteratorIN4cuda3std3__45tupleIJNS0_10device_ptrIiEENS0_17counting_iteratorIlNS0_11use_defaultESF_SF_EEEEEEEPNSB_IJilEEESJ_iNS1_9__extrema9arg_max_fIilNSA_4lessIiEEEEEEJSI_SK_iSP_EEEvDpT0_,"aw",@nobits
	.sectionflags	@""
	.align	16
	.zero		1024


//--------------------- .nv.shared._Z10degreeCalcPiS_S_ii --------------------------
	.section	.nv.shared._Z10degreeCalcPiS_S_ii,"aw",@nobits
	.sectionflags	@""
	.align	16
	.zero		1024


//--------------------- .nv.shared._Z15randomNumberingP17curandStateXORWOWPiii --------------------------
	.section	.nv.shared._Z15randomNumberingP17curandStateXORWOWPiii,"aw",@nobits
	.sectionflags	@""
	.align	16
	.zero		1024


//--------------------- .nv.shared._Z12setup_kernelP17curandStateXORWOWm --------------------------
	.section	.nv.shared._Z12setup_kernelP17curandStateXORWOWm,"aw",@nobits
	.sectionflags	@""
	.align	16
	.zero		1024


//--------------------- .nv.shared._Z12colourMinMaxPiS_S_iiS_i --------------------------
	.section	.nv.shared._Z12colourMinMaxPiS_S_iiS_i,"aw",@nobits
	.sectionflags	@""
	.align	16
	.zero		1024


//--------------------- .nv.shared._Z20incrementalColouringPiS_iiS_iii --------------------------
	.section	.nv.shared._Z20incrementalColouringPiS_iiS_iii,"aw",@nobits
	.sectionflags	@""
	.align	16
.nv.shared._Z20incrementalColouringPiS_iiS_iii:
	.zero		1040


//--------------------- .nv.shared._Z20decrementalColouringPiS_iiS_ii --------------------------
	.section	.nv.shared._Z20decrementalColouringPiS_iiS_ii,"aw",@nobits
	.sectionflags	@""
	.align	16
	.zero		1024


//--------------------- .nv.shared._Z20propagationColouringPiS_iiS_iii --------------------------
	.section	.nv.shared._Z20propagationColouringPiS_iiS_iii,"aw",@nobits
	.sectionflags	@""
	.align	16
	.zero		1024


//--------------------- .nv.shared._Z26propagationColouringNewestPiS_S_iiS_S_ --------------------------
	.section	.nv.shared._Z26propagationColouringNewestPiS_S_iiS_S_,"aw",@nobits
	.sectionflags	@""
	.align	16
	.zero		1024


//--------------------- .nv.constant0._ZN3cub18CUB_300001_SM_10006detail11EmptyKernelIvEEvv --------------------------
	.section	.nv.constant0._ZN3cub18CUB_300001_SM_10006detail11EmptyKernelIvEEvv,"a",@progbits
	.sectionflags	@""
	.align	4
.nv.constant0._ZN3cub18CUB_300001_SM_10006detail11EmptyKernelIvEEvv:
	.zero		896


//--------------------- .nv.constant0._ZN6thrust24THRUST_300001_SM_1000_NS8cuda_cub4core6detail13_kernel_agentINS1_8__reduce11ReduceAgentIPN4cuda3std3__45tupleIJilEEESC_SB_lNS1_9__extrema9arg_max_fIilNS9_4lessIiEEEEEEJSC_SC_iSH_EEEvDpT0_ --------------------------
	.section	.nv.constant0._ZN6thrust24THRUST_300001_SM_1000_NS8cuda_cub4core6detail13_kernel_agentINS1_8__reduce11ReduceAgentIPN4cuda3std3__45tupleIJilEEESC_SB_lNS1_9__extrema9arg_max_fIilNS9_4lessIiEEEEEEJSC_SC_iSH_EEEvDpT0_,"a",@progbits
	.sectionflags	@""
	.align	4
.nv.constant0._ZN6thrust24THRUST_300001_SM_1000_NS8cuda_cub4core6detail13_kernel_agentINS1_8__reduce11ReduceAgentIPN4cuda3std3__45tupleIJilEEESC_SB_lNS1_9__extrema9arg_max_fIilNS9_4lessIiEEEEEEJSC_SC_iSH_EEEvDpT0_:
	.zero		917


//--------------------- .nv.constant0._ZN6thrust24THRUST_300001_SM_1000_NS8cuda_cub4core6detail13_kernel_agentINS1_8__reduce10DrainAgentIlEEJN3cub18CUB_300001_SM_10009GridQueueIyEElEEEvDpT0_ --------------------------
	.section	.nv.constant0._ZN6thrust24THRUST_300001_SM_1000_NS8cuda_cub4core6detail13_kernel_agentINS1_8__reduce10DrainAgentIlEEJN3cub18CUB_300001_SM_10009GridQueueIyEElEEEvDpT0_,"a",@progbits
	.sectionflags	@""
	.align	4
.nv.constant0._ZN6thrust24THRUST_300001_SM_1000_NS8cuda_cub4core6detail13_kernel_agentINS1_8__reduce10DrainAgentIlEEJN3cub18CUB_300001_SM_10009GridQueueIyEElEEEvDpT0_:
	.zero		912


//--------------------- .nv.constant0._ZN6thrust24THRUST_300001_SM_1000_NS8cuda_cub4core6detail13_kernel_agentINS1_8__reduce11ReduceAgentINS0_12zip_iteratorIN4cuda3std3__45tupleIJNS0_10device_ptrIiEENS0_17counting_iteratorIlNS0_11use_defaultESF_SF_EEEEEEEPNSB_IJilEEESJ_lNS1_9__extrema9arg_max_fIilNSA_4lessIiEEEEEEJSI_SK_lN3cub18CUB_300001_SM_100013GridEvenShareIlEENSS_9GridQueueIyEESP_EEEvDpT0_ --------------------------
	.section	.nv.constant0._ZN6thrust24THRUST_300001_SM_1000_NS8cuda_cub4core6detail13_kernel_agentINS1_8__reduce11ReduceAgentINS0_12zip_iteratorIN4cuda3std3__45tupleIJNS0_10device_ptrIiEENS0_17counting_iteratorIlNS0_11use_defaultESF_SF_EEEEEEEPNSB_IJilEEESJ_lNS1_9__extrema9arg_max_fIilNSA_4lessIiEEEEEEJSI_SK_lN3cub18CUB_300001_SM_100013GridEvenShareIlEENSS_9GridQueueIyEESP_EEEvDpT0_,"a",@progbits
	.sectionflags	@""
	.align	4
.nv.constant0._ZN6thrust24THRUST_300001_SM_1000_NS8cuda_cub4core6detail13_kernel_agentINS1_8__reduce11ReduceAgentINS0_12zip_iteratorIN4cuda3std3__45tupleIJNS0_10device_ptrIiEENS0_17counting_iteratorIlNS0_11use_defaultESF_SF_EEEEEEEPNSB_IJilEEESJ_lNS1_9__extrema9arg_max_fIilNSA_4lessIiEEEEEEJSI_SK_lN3cub18CUB_300001_SM_100013GridEvenShareIlEENSS_9GridQueueIyEESP_EEEvDpT0_:
	.zero		1009


//--------------------- .nv.constant0._ZN6thrust24THRUST_300001_SM_1000_NS8cuda_cub4core6detail13_kernel_agentINS1_8__reduce11ReduceAgentINS0_12zip_iteratorIN4cuda3std3__45tupleIJNS0_10device_ptrIiEENS0_17counting_iteratorIlNS0_11use_defaultESF_SF_EEEEEEEPNSB_IJilEEESJ_lNS1_9__extrema9arg_max_fIilNSA_4lessIiEEEEEEJSI_SK_lSP_EEEvDpT0_ --------------------------
	.section	.nv.constant0._ZN6thrust24THRUST_300001_SM_1000_NS8cuda_cub4core6detail13_kernel_agentINS1_8__reduce11ReduceAgentINS0_12zip_iteratorIN4cuda3std3__45tupleIJNS0_10device_ptrIiEENS0_17counting_iteratorIlNS0_11use_defaultESF_SF_EEEEEEEPNSB_IJilEEESJ_lNS1_9__extrema9arg_max_fIilNSA_4lessIiEEEEEEJSI_SK_lSP_EEEvDpT0_,"a",@progbits
	.sectionflags	@""
	.align	4
.nv.constant0._ZN6thrust24THRUST_300001_SM_1000_NS8cuda_cub4core6detail13_kernel_agentINS1_8__reduce11ReduceAgentINS0_12zip_iteratorIN4cuda3std3__45tupleIJNS0_10device_ptrIiEENS0_17counting_iteratorIlNS0_11use_defaultESF_SF_EEEEEEEPNSB_IJilEEESJ_lNS1_9__extrema9arg_max_fIilNSA_4lessIiEEEEEEJSI_SK_lSP_EEEvDpT0_:
	.zero		929


//--------------------- .nv.constant0._ZN6thrust24THRUST_300001_SM_1000_NS8cuda_cub4core6detail13_kernel_agentINS1_8__reduce11ReduceAgentIPN4cuda3std3__45tupleIJilEEESC_SB_iNS1_9__extrema9arg_max_fIilNS9_4lessIiEEEEEEJSC_SC_iSH_EEEvDpT0_ --------------------------
	.section	.nv.constant0._ZN6thrust24THRUST_300001_SM_1000_NS8cuda_cub4core6detail13_kernel_agentINS1_8__reduce11ReduceAgentIPN4cuda3std3__45tupleIJilEEESC_SB_iNS1_9__extrema9arg_max_fIilNS9_4lessIiEEEEEEJSC_SC_iSH_EEEvDpT0_,"a",@progbits
	.sectionflags	@""
	.align	4
.nv.constant0._ZN6thrust24THRUST_300001_SM_1000_NS8cuda_cub4core6detail13_kernel_agentINS1_8__reduce11ReduceAgentIPN4cuda3std3__45tupleIJilEEESC_SB_iNS1_9__extrema9arg_max_fIilNS9_4lessIiEEEEEEJSC_SC_iSH_EEEvDpT0_:
	.zero		917


//--------------------- .nv.constant0._ZN6thrust24THRUST_300001_SM_1000_NS8cuda_cub4core6detail13_kernel_agentINS1_8__reduce10DrainAgentIiEEJN3cub18CUB_300001_SM_10009GridQueueIjEEiEEEvDpT0_ --------------------------
	.section	.nv.constant0._ZN6thrust24THRUST_300001_SM_1000_NS8cuda_cub4core6detail13_kernel_agentINS1_8__reduce10DrainAgentIiEEJN3cub18CUB_300001_SM_10009GridQueueIjEEiEEEvDpT0_,"a",@progbits
	.sectionflags	@""
	.align	4
.nv.constant0._ZN6thrust24THRUST_300001_SM_1000_NS8cuda_cub4core6detail13_kernel_agentINS1_8__reduce10DrainAgentIiEEJN3cub18CUB_300001_SM_10009GridQueueIjEEiEEEvDpT0_:
	.zero		908


//--------------------- .nv.constant0._ZN6thrust24THRUST_300001_SM_1000_NS8cuda_cub4core6detail13_kernel_agentINS1_8__reduce11ReduceAgentINS0_12zip_iteratorIN4cuda3std3__45tupleIJNS0_10device_ptrIiEENS0_17counting_iteratorIlNS0_11use_defaultESF_SF_EEEEEEEPNSB_IJilEEESJ_iNS1_9__extrema9arg_max_fIilNSA_4lessIiEEEEEEJSI_SK_iN3cub18CUB_300001_SM_100013GridEvenShareIiEENSS_9GridQueueIjEESP_EEEvDpT0_ --------------------------
	.section	.nv.constant0._ZN6thrust24THRUST_300001_SM_1000_NS8cuda_cub4core6detail13_kernel_agentINS1_8__reduce11ReduceAgentINS0_12zip_iteratorIN4cuda3std3__45tupleIJNS0_10device_ptrIiEENS0_17counting_iteratorIlNS0_11use_defaultESF_SF_EEEEEEEPNSB_IJilEEESJ_iNS1_9__extrema9arg_max_fIilNSA_4lessIiEEEEEEJSI_SK_iN3cub18CUB_300001_SM_100013GridEvenShareIiEENSS_9GridQueueIjEESP_EEEvDpT0_,"a",@progbits
	.sectionflags	@""
	.align	4
.nv.constant0._ZN6thrust24THRUST_300001_SM_1000_NS8cuda_cub4core6detail13_kernel_agentINS1_8__reduce11ReduceAgentINS0_12zip_iteratorIN4cuda3std3__45tupleIJNS0_10device_ptrIiEENS0_17counting_iteratorIlNS0_11use_defaultESF_SF_EEEEEEEPNSB_IJilEEESJ_iNS1_9__extrema9arg_max_fIilNSA_4lessIiEEEEEEJSI_SK_iN3cub18CUB_300001_SM_100013GridEvenShareIiEENSS_9GridQueueIjEESP_EEEvDpT0_:
	.zero		977


//--------------------- .nv.constant0._ZN6thrust24THRUST_300001_SM_1000_NS8cuda_cub4core6detail13_kernel_agentINS1_8__reduce11ReduceAgentINS0_12zip_iteratorIN4cuda3std3__45tupleIJNS0_10device_ptrIiEENS0_17counting_iteratorIlNS0_11use_defaultESF_SF_EEEEEEEPNSB_IJilEEESJ_iNS1_9__extrema9arg_max_fIilNSA_4lessIiEEEEEEJSI_SK_iSP_EEEvDpT0_ --------------------------
	.section	.nv.constant0._ZN6thrust24THRUST_300001_SM_1000_NS8cuda_cub4core6detail13_kernel_agentINS1_8__reduce11ReduceAgentINS0_12zip_iteratorIN4cuda3std3__45tupleIJNS0_10device_ptrIiEENS0_17counting_iteratorIlNS0_11use_defaultESF_SF_EEEEEEEPNSB_IJilEEESJ_iNS1_9__extrema9arg_max_fIilNSA_4lessIiEEEEEEJSI_SK_iSP_EEEvDpT0_,"a",@progbits
	.sectionflags	@""
	.align	4
.nv.constant0._ZN6thrust24THRUST_300001_SM_1000_NS8cuda_cub4core6detail13_kernel_agentINS1_8__reduce11ReduceAgentINS0_12zip_iteratorIN4cuda3std3__45tupleIJNS0_10device_ptrIiEENS0_17counting_iteratorIlNS0_11use_defaultESF_SF_EEEEEEEPNSB_IJilEEESJ_iNS1_9__extrema9arg_max_fIilNSA_4lessIiEEEEEEJSI_SK_iSP_EEEvDpT0_:
	.zero		925


//--------------------- .nv.constant0._Z10degreeCalcPiS_S_ii --------------------------
	.section	.nv.constant0._Z10degreeCalcPiS_S_ii,"a",@progbits
	.sectionflags	@""
	.align	4
.nv.constant0._Z10degreeCalcPiS_S_ii:
	.zero		928


//--------------------- .nv.constant0._Z15randomNumberingP17curandStateXORWOWPiii --------------------------
	.section	.nv.constant0._Z15randomNumberingP17curandStateXORWOWPiii,"a",@progbits
	.sectionflags	@""
	.align	4
.nv.constant0._Z15randomNumberingP17curandStateXORWOWPiii:
	.zero		920


//--------------------- .nv.constant0._Z12setup_kernelP17curandStateXORWOWm --------------------------
	.section	.nv.constant0._Z12setup_kernelP17curandStateXORWOWm,"a",@progbits
	.sectionflags	@""
	.align	4
.nv.constant0._Z12setup_kernelP17curandStateXORWOWm:
	.zero		912


//--------------------- .nv.constant0._Z12colourMinMaxPiS_S_iiS_i --------------------------
	.section	.nv.constant0._Z12colourMinMaxPiS_S_iiS_i,"a",@progbits
	.sectionflags	@""
	.align	4
.nv.constant0._Z12colourMinMaxPiS_S_iiS_i:
	.zero		940


//--------------------- .nv.constant0._Z20incrementalColouringPiS_iiS_iii --------------------------
	.section	.nv.constant0._Z20incrementalColouringPiS_iiS_iii,"a",@progbits
	.sectionflags	@""
	.align	4
.nv.constant0._Z20incrementalColouringPiS_iiS_iii:
	.zero		940


//--------------------- .nv.constant0._Z20decrementalColouringPiS_iiS_ii --------------------------
	.section	.nv.constant0._Z20decrementalColouringPiS_iiS_ii,"a",@progbits
	.sectionflags	@""
	.align	4
.nv.constant0._Z20decrementalColouringPiS_iiS_ii:
	.zero		936


//--------------------- .nv.constant0._Z20propagationColouringPiS_iiS_iii --------------------------
	.section	.nv.constant0._Z20propagationColouringPiS_iiS_iii,"a",@progbits
	.sectionflags	@""
	.align	4
.nv.constant0._Z20propagationColouringPiS_iiS_iii:
	.zero		940


//--------------------- .nv.constant0._Z26propagationColouringNewestPiS_S_iiS_S_ --------------------------
	.section	.nv.constant0._Z26propagationColouringNewestPiS_S_iiS_S_,"a",@progbits
	.sectionflags	@""
	.align	4
.nv.constant0._Z26propagationColouringNewestPiS_S_iiS_S_:
	.zero		944


//--------------------- SYMBOLS --------------------------

	.type		.nv.reservedSmem.offset0,@object
	.size		.nv.reservedSmem.offset0,0x4
	.type		.nv.reservedSmem.cap,@object
	.size		.nv.reservedSmem.cap,0x4
	.type		vprintf,@function
